	.target	sm_100a

	.elftype	@"ET_EXEC"


//--------------------- .note.nv.tkinfo           --------------------------
	.section	.note.nv.tkinfo,"",@"SHT_NOTE"
	.sectionflags	@"SHF_NOTE_NV_TKINFO"
	.tkinfo
        /*0018*/ 	.word	0x00000002
        /*0030*/ 	.string	""
        /*0030*/ 	.string	"ptxas"
        /*0030*/ 	.string	"Cuda compilation tools, release 13.0, V13.0.88"
        /*0030*/ 	.string	"Build cuda_13.0.r13.0/compiler.36424714_0"
        /*0030*/ 	.string	"-arch sm_100a -m 64 "



//--------------------- .note.nv.cuinfo           --------------------------
	.section	.note.nv.cuinfo,"",@"SHT_NOTE"
	.sectionflags	@"SHF_NOTE_NV_CUINFO"
        /*0018*/ 	.short	0x0002
        /*001a*/ 	.short	0x0064
        /*001c*/ 	.short	0x0082
	.zero		2


//--------------------- .nv.info                  --------------------------
	.section	.nv.info,"",@"SHT_CUDA_INFO"
	.align	4


	//----- nvinfo : EIATTR_REGCOUNT
	.align		4
        /*0000*/ 	.byte	0x04, 0x2f
        /*0002*/ 	.short	(.L_19 - .L_18)
	.align		4
.L_18:
        /*0004*/ 	.word	index@(_ZN7cutlass13device_kernelINS_4conv6kernel13ConvUniversalINS1_16ConvProblemShapeILNS1_8OperatorE1ELi3EEENS1_10collective14CollectiveConvINS1_47MainloopSm100TmaUmmaWarpSpecializedImplicitGemmILS5_1ELi72ELi3ELi1ELi2EN4cute5tupleIJNSA_1CILi2EEENSC_ILi1EEESE_EEEEENSB_IJNSC_ILi128EEENSC_ILi64EEENSB_IJNSC_ILi32EEEEEEEEENS_12float_e4m3_tESM_NSA_8TiledMMAINSA_8MMA_AtomIJNSA_10MMA_TraitsINSA_25SM100_MMA_F8F6F4_2x1SM_SSEJSM_SM_fSH_SI_NSA_17integral_constantINSA_4UMMA5MajorELST_0EEENSR_IST_LST_1EEENSR_INSS_7ScaleInELSW_0EEESX_EEEEEENSA_6LayoutINSB_IJSE_SE_SE_EEENSB_IJNSC_ILi0EEES12_S12_EEEEENSB_IJNSA_10UnderscoreES15_S15_EEEEENS7_6detail27Sm100ImplicitGemmTileTraitsINSA_25SM100_TMA_2SM_LOAD_IM2COLENSA_14ComposedLayoutINSA_7SwizzleILi1ELi4ELi3EEENSA_18smem_ptr_flag_bitsILi8EEENS10_INSB_IJNSC_ILi8EEESJ_EEENSB_IJSJ_SE_EEEEEEEvEENS19_INSA_18SM100_TMA_2SM_LOADENS1B_IS1D_S1F_NS10_INSB_IJSJ_S1G_EEENSB_IJSE_SJ_EEEEEEEvEEEENS_8epilogue10collective18CollectiveEpilogueINS1T_23Sm100TmaWarpSpecializedILi1ELi1ELi32ELb0ELb0EEEJNSB_IJSI_SI_SK_EEENSB_IJNS10_ISI_SE_EES1Z_EEESM_NSB_IJNSB_IJllllEEESE_S12_EEESM_S22_NS1T_6fusion15FusionCallbacksIS1X_NS23_17LinearCombinationISM_fSM_fLNS_15FloatRoundStyleE2EEES1Y_S20_JEEENSA_5SM1004TMEM4LOAD26SM100_TMEM_LOAD_32dp32b32xENSA_20SM90_TMA_LOAD_IM2COLENS1B_INS1C_ILi2ELi4ELi3EEES1F_NS10_INSB_IJS1G_SI_EEENSB_IJSI_SE_EEEEEEENSA_39AutoVectorizingCopyWithAssumedAlignmentILi128EEENSA_21SM90_TMA_STORE_IM2COLES2I_S2K_S2K_EEEvvEEEEvNT_6ParamsE)
        /*0008*/ 	.word	0x0000005b


	//----- nvinfo : EIATTR_FRAME_SIZE
	.align		4
.L_19:
        /*000c*/ 	.byte	0x04, 0x11
        /*000e*/ 	.short	(.L_21 - .L_20)
	.align		4
.L_20:
        /*0010*/ 	.word	index@($__internal_2_$__cuda_sm10x_tcgen05_guardrail_trap_unallocated_columns_being_dealloced)
        /*0014*/ 	.word	0x00000008


	//----- nvinfo : EIATTR_FRAME_SIZE
	.align		4
.L_21:
        /*0018*/ 	.byte	0x04, 0x11
        /*001a*/ 	.short	(.L_23 - .L_22)
	.align		4
.L_22:
        /*001c*/ 	.word	index@($__internal_1_$__cuda_sm10x_tcgen05_guardrail_trap_phase_invalid_during_alloc)
        /*0020*/ 	.word	0x00000008


	//----- nvinfo : EIATTR_FRAME_SIZE
	.align		4
.L_23:
        /*0024*/ 	.byte	0x04, 0x11
        /*0026*/ 	.short	(.L_25 - .L_24)
	.align		4
.L_24:
        /*0028*/ 	.word	index@($__internal_0_$__cuda_sm10x_tcgen05_guardrail_trap_col_being_dealloced_not_returned_by_alloc)
        /*002c*/ 	.word	0x00000008


	//----- nvinfo : EIATTR_FRAME_SIZE
	.align		4
.L_25:
        /*0030*/ 	.byte	0x04, 0x11
        /*0032*/ 	.short	(.L_27 - .L_26)
	.align		4
.L_26:
        /*0034*/ 	.word	index@(_ZN7cutlass13device_kernelINS_4conv6kernel13ConvUniversalINS1_16ConvProblemShapeILNS1_8OperatorE1ELi3EEENS1_10collective14CollectiveConvINS1_47MainloopSm100TmaUmmaWarpSpecializedImplicitGemmILS5_1ELi72ELi3ELi1ELi2EN4cute5tupleIJNSA_1CILi2EEENSC_ILi1EEESE_EEEEENSB_IJNSC_ILi128EEENSC_ILi64EEENSB_IJNSC_ILi32EEEEEEEEENS_12float_e4m3_tESM_NSA_8TiledMMAINSA_8MMA_AtomIJNSA_10MMA_TraitsINSA_25SM100_MMA_F8F6F4_2x1SM_SSEJSM_SM_fSH_SI_NSA_17integral_constantINSA_4UMMA5MajorELST_0EEENSR_IST_LST_1EEENSR_INSS_7ScaleInELSW_0EEESX_EEEEEENSA_6LayoutINSB_IJSE_SE_SE_EEENSB_IJNSC_ILi0EEES12_S12_EEEEENSB_IJNSA_10UnderscoreES15_S15_EEEEENS7_6detail27Sm100ImplicitGemmTileTraitsINSA_25SM100_TMA_2SM_LOAD_IM2COLENSA_14ComposedLayoutINSA_7SwizzleILi1ELi4ELi3EEENSA_18smem_ptr_flag_bitsILi8EEENS10_INSB_IJNSC_ILi8EEESJ_EEENSB_IJSJ_SE_EEEEEEEvEENS19_INSA_18SM100_TMA_2SM_LOADENS1B_IS1D_S1F_NS10_INSB_IJSJ_S1G_EEENSB_IJSE_SJ_EEEEEEEvEEEENS_8epilogue10collective18CollectiveEpilogueINS1T_23Sm100TmaWarpSpecializedILi1ELi1ELi32ELb0ELb0EEEJNSB_IJSI_SI_SK_EEENSB_IJNS10_ISI_SE_EES1Z_EEESM_NSB_IJNSB_IJllllEEESE_S12_EEESM_S22_NS1T_6fusion15FusionCallbacksIS1X_NS23_17LinearCombinationISM_fSM_fLNS_15FloatRoundStyleE2EEES1Y_S20_JEEENSA_5SM1004TMEM4LOAD26SM100_TMEM_LOAD_32dp32b32xENSA_20SM90_TMA_LOAD_IM2COLENS1B_INS1C_ILi2ELi4ELi3EEES1F_NS10_INSB_IJS1G_SI_EEENSB_IJSI_SE_EEEEEEENSA_39AutoVectorizingCopyWithAssumedAlignmentILi128EEENSA_21SM90_TMA_STORE_IM2COLES2I_S2K_S2K_EEEvvEEEEvNT_6ParamsE)
        /*0038*/ 	.word	0x00000008


	//----- nvinfo : EIATTR_MIN_STACK_SIZE
	.align		4
.L_27:
        /*003c*/ 	.byte	0x04, 0x12
        /*003e*/ 	.short	(.L_29 - .L_28)
	.align		4
.L_28:
        /*0040*/ 	.word	index@(_ZN7cutlass13device_kernelINS_4conv6kernel13ConvUniversalINS1_16ConvProblemShapeILNS1_8OperatorE1ELi3EEENS1_10collective14CollectiveConvINS1_47MainloopSm100TmaUmmaWarpSpecializedImplicitGemmILS5_1ELi72ELi3ELi1ELi2EN4cute5tupleIJNSA_1CILi2EEENSC_ILi1EEESE_EEEEENSB_IJNSC_ILi128EEENSC_ILi64EEENSB_IJNSC_ILi32EEEEEEEEENS_12float_e4m3_tESM_NSA_8TiledMMAINSA_8MMA_AtomIJNSA_10MMA_TraitsINSA_25SM100_MMA_F8F6F4_2x1SM_SSEJSM_SM_fSH_SI_NSA_17integral_constantINSA_4UMMA5MajorELST_0EEENSR_IST_LST_1EEENSR_INSS_7ScaleInELSW_0EEESX_EEEEEENSA_6LayoutINSB_IJSE_SE_SE_EEENSB_IJNSC_ILi0EEES12_S12_EEEEENSB_IJNSA_10UnderscoreES15_S15_EEEEENS7_6detail27Sm100ImplicitGemmTileTraitsINSA_25SM100_TMA_2SM_LOAD_IM2COLENSA_14ComposedLayoutINSA_7SwizzleILi1ELi4ELi3EEENSA_18smem_ptr_flag_bitsILi8EEENS10_INSB_IJNSC_ILi8EEESJ_EEENSB_IJSJ_SE_EEEEEEEvEENS19_INSA_18SM100_TMA_2SM_LOADENS1B_IS1D_S1F_NS10_INSB_IJSJ_S1G_EEENSB_IJSE_SJ_EEEEEEEvEEEENS_8epilogue10collective18CollectiveEpilogueINS1T_23Sm100TmaWarpSpecializedILi1ELi1ELi32ELb0ELb0EEEJNSB_IJSI_SI_SK_EEENSB_IJNS10_ISI_SE_EES1Z_EEESM_NSB_IJNSB_IJllllEEESE_S12_EEESM_S22_NS1T_6fusion15FusionCallbacksIS1X_NS23_17LinearCombinationISM_fSM_fLNS_15FloatRoundStyleE2EEES1Y_S20_JEEENSA_5SM1004TMEM4LOAD26SM100_TMEM_LOAD_32dp32b32xENSA_20SM90_TMA_LOAD_IM2COLENS1B_INS1C_ILi2ELi4ELi3EEES1F_NS10_INSB_IJS1G_SI_EEENSB_IJSI_SE_EEEEEEENSA_39AutoVectorizingCopyWithAssumedAlignmentILi128EEENSA_21SM90_TMA_STORE_IM2COLES2I_S2K_S2K_EEEvvEEEEvNT_6ParamsE)
        /*0044*/ 	.word	0x00000008
.L_29:


//--------------------- .nv.compat                --------------------------
	.section	.nv.compat,"",@"SHT_CUDA_COMPAT_INFO"
	.align	4
        /*0000*/ 	.byte	0x02, 0x09, 0x01, 0x00, 0x02, 0x02, 0x02, 0x00, 0x02, 0x05, 0x05, 0x00, 0x03, 0x07, 0x01, 0x01
        /*0010*/ 	.byte	0x02, 0x03, 0x01, 0x00, 0x02, 0x06, 0x01, 0x00, 0x04, 0x0b, 0x08, 0x00, 0x09, 0x00, 0x00, 0x00
        /*0020*/ 	.byte	0x00, 0x00, 0x00, 0x00


//--------------------- .nv.info._ZN7cutlass13device_kernelINS_4conv6kernel13ConvUniversalINS1_16ConvProblemShapeILNS1_8OperatorE1ELi3EEENS1_10collective14CollectiveConvINS1_47MainloopSm100TmaUmmaWarpSpecializedImplicitGemmILS5_1ELi72ELi3ELi1ELi2EN4cute5tupleIJNSA_1CILi2EEENSC_ILi1EEESE_EEEEENSB_IJNSC_ILi128EEENSC_ILi64EEENSB_IJNSC_ILi32EEEEEEEEENS_12float_e4m3_tESM_NSA_8TiledMMAINSA_8MMA_AtomIJNSA_10MMA_TraitsINSA_25SM100_MMA_F8F6F4_2x1SM_SSEJSM_SM_fSH_SI_NSA_17integral_constantINSA_4UMMA5MajorELST_0EEENSR_IST_LST_1EEENSR_INSS_7ScaleInELSW_0EEESX_EEEEEENSA_6LayoutINSB_IJSE_SE_SE_EEENSB_IJNSC_ILi0EEES12_S12_EEEEENSB_IJNSA_10UnderscoreES15_S15_EEEEENS7_6detail27Sm100ImplicitGemmTileTraitsINSA_25SM100_TMA_2SM_LOAD_IM2COLENSA_14ComposedLayoutINSA_7SwizzleILi1ELi4ELi3EEENSA_18smem_ptr_flag_bitsILi8EEENS10_INSB_IJNSC_ILi8EEESJ_EEENSB_IJSJ_SE_EEEEEEEvEENS19_INSA_18SM100_TMA_2SM_LOADENS1B_IS1D_S1F_NS10_INSB_IJSJ_S1G_EEENSB_IJSE_SJ_EEEEEEEvEEEENS_8epilogue10collective18CollectiveEpilogueINS1T_23Sm100TmaWarpSpecializedILi1ELi1ELi32ELb0ELb0EEEJNSB_IJSI_SI_SK_EEENSB_IJNS10_ISI_SE_EES1Z_EEESM_NSB_IJNSB_IJllllEEESE_S12_EEESM_S22_NS1T_6fusion15FusionCallbacksIS1X_NS23_17LinearCombinationISM_fSM_fLNS_15FloatRoundStyleE2EEES1Y_S20_JEEENSA_5SM1004TMEM4LOAD26SM100_TMEM_LOAD_32dp32b32xENSA_20SM90_TMA_LOAD_IM2COLENS1B_INS1C_ILi2ELi4ELi3EEES1F_NS10_INSB_IJS1G_SI_EEENSB_IJSI_SE_EEEEEEENSA_39AutoVectorizingCopyWithAssumedAlignmentILi128EEENSA_21SM90_TMA_STORE_IM2COLES2I_S2K_S2K_EEEvvEEEEvNT_6ParamsE --------------------------
	.section	.nv.info._ZN7cutlass13device_kernelINS_4conv6kernel13ConvUniversalINS1_16ConvProblemShapeILNS1_8OperatorE1ELi3EEENS1_10collective14CollectiveConvINS1_47MainloopSm100TmaUmmaWarpSpecializedImplicitGemmILS5_1ELi72ELi3ELi1ELi2EN4cute5tupleIJNSA_1CILi2EEENSC_ILi1EEESE_EEEEENSB_IJNSC_ILi128EEENSC_ILi64EEENSB_IJNSC_ILi32EEEEEEEEENS_12float_e4m3_tESM_NSA_8TiledMMAINSA_8MMA_AtomIJNSA_10MMA_TraitsINSA_25SM100_MMA_F8F6F4_2x1SM_SSEJSM_SM_fSH_SI_NSA_17integral_constantINSA_4UMMA5MajorELST_0EEENSR_IST_LST_1EEENSR_INSS_7ScaleInELSW_0EEESX_EEEEEENSA_6LayoutINSB_IJSE_SE_SE_EEENSB_IJNSC_ILi0EEES12_S12_EEEEENSB_IJNSA_10UnderscoreES15_S15_EEEEENS7_6detail27Sm100ImplicitGemmTileTraitsINSA_25SM100_TMA_2SM_LOAD_IM2COLENSA_14ComposedLayoutINSA_7SwizzleILi1ELi4ELi3EEENSA_18smem_ptr_flag_bitsILi8EEENS10_INSB_IJNSC_ILi8EEESJ_EEENSB_IJSJ_SE_EEEEEEEvEENS19_INSA_18SM100_TMA_2SM_LOADENS1B_IS1D_S1F_NS10_INSB_IJSJ_S1G_EEENSB_IJSE_SJ_EEEEEEEvEEEENS_8epilogue10collective18CollectiveEpilogueINS1T_23Sm100TmaWarpSpecializedILi1ELi1ELi32ELb0ELb0EEEJNSB_IJSI_SI_SK_EEENSB_IJNS10_ISI_SE_EES1Z_EEESM_NSB_IJNSB_IJllllEEESE_S12_EEESM_S22_NS1T_6fusion15FusionCallbacksIS1X_NS23_17LinearCombinationISM_fSM_fLNS_15FloatRoundStyleE2EEES1Y_S20_JEEENSA_5SM1004TMEM4LOAD26SM100_TMEM_LOAD_32dp32b32xENSA_20SM90_TMA_LOAD_IM2COLENS1B_INS1C_ILi2ELi4ELi3EEES1F_NS10_INSB_IJS1G_SI_EEENSB_IJSI_SE_EEEEEEENSA_39AutoVectorizingCopyWithAssumedAlignmentILi128EEENSA_21SM90_TMA_STORE_IM2COLES2I_S2K_S2K_EEEvvEEEEvNT_6ParamsE,"",@"SHT_CUDA_INFO"
	.sectionflags	@""
	.align	4


	//----- nvinfo : EIATTR_CUDA_API_VERSION
	.align		4
        /*0000*/ 	.byte	0x04, 0x37
        /*0002*/ 	.short	(.L_31 - .L_30)
.L_30:
        /*0004*/ 	.word	0x00000082


	//----- nvinfo : EIATTR_KPARAM_INFO
	.align		4
.L_31:
        /*0008*/ 	.byte	0x04, 0x17
        /*000a*/ 	.short	(.L_33 - .L_32)
.L_32:
        /*000c*/ 	.word	0x00000000
        /*0010*/ 	.short	0x0000
        /*0012*/ 	.short	0x0000
        /*0014*/ 	.byte	0x00, 0xf0, 0x01, 0x24


	//----- nvinfo : EIATTR_AT_ENTRY_FRAGMENTS
	.align		4
.L_33:
        /*0018*/ 	.byte	0x04, 0x4f
        /*001a*/ 	.short	(.L_35 - .L_34)


	//   ....[0]....
.L_34:
        /*001c*/ 	.word	0x00000007


	//----- nvinfo : EIATTR_RESERVED_SMEM_USED
	.align		4
.L_35:
        /*0020*/ 	.byte	0x01, 0x41
	.zero		2


	//----- nvinfo : EIATTR_SPARSE_MMA_MASK
	.align		4
        /*0024*/ 	.byte	0x03, 0x50
        /*0026*/ 	.short	0x0000


	//----- nvinfo : EIATTR_TCGEN05_2CTA_USED
	.align		4
        /*0028*/ 	.byte	0x01, 0x52
	.zero		2


	//----- nvinfo : EIATTR_MAXREG_COUNT
	.align		4
        /*002c*/ 	.byte	0x03, 0x1b
        /*002e*/ 	.short	0x00ff


	//----- nvinfo : EIATTR_NUM_BARRIERS
	.align		4
        /*0030*/ 	.byte	0x02, 0x4c
        /*0032*/ 	.byte	0x07
	.zero		1


	//----- nvinfo : EIATTR_EXTERNS
	.align		4
        /*0034*/ 	.byte	0x04, 0x0f
        /*0036*/ 	.short	(.L_37 - .L_36)


	//   ....[0]....
	.align		4
.L_36:
        /*0038*/ 	.word	index@(__assertfail)


	//----- nvinfo : EIATTR_MERCURY_ISA_VERSION
	.align		4
.L_37:
        /*003c*/ 	.byte	0x03, 0x5f
        /*003e*/ 	.short	0x0101


	//----- nvinfo : EIATTR_INT_WARP_WIDE_INSTR_OFFSETS
	.align		4
        /*0040*/ 	.byte	0x04, 0x31
        /*0042*/ 	.short	(.L_39 - .L_38)


	//   ....[0]....
.L_38:
        /*0044*/ 	.word	0x000014a0


	//   ....[1]....
        /*0048*/ 	.word	0x00001550


	//   ....[2]....
        /*004c*/ 	.word	0x00007510


	//   ....[3]....
        /*0050*/ 	.word	0x00007530


	//   ....[4]....
        /*0054*/ 	.word	0x00007560


	//   ....[5]....
        /*0058*/ 	.word	0x000080d0


	//   ....[6]....
        /*005c*/ 	.word	0x00008340


	//----- nvinfo : EIATTR_COOP_GROUP_MASK_REGIDS
	.align		4
.L_39:
        /*0060*/ 	.byte	0x04, 0x29
        /*0062*/ 	.short	(.L_41 - .L_40)


	//   ....[0]....
.L_40:
        /*0064*/ 	.word	0xffffffff


	//   ....[1]....
        /*0068*/ 	.word	0xffffffff


	//   ....[2]....
        /*006c*/ 	.word	0xffffffff


	//   ....[3]....
        /*0070*/ 	.word	0xffffffff


	//   ....[4]....
        /*0074*/ 	.word	0xffffffff


	//   ....[5]....
        /*0078*/ 	.word	0xffffffff


	//   ....[6]....
        /*007c*/ 	.word	0xffffffff


	//   ....[7]....
        /*0080*/ 	.word	0xffffffff


	//   ....[8]....
        /*0084*/ 	.word	0xffffffff


	//   ....[9]....
        /*0088*/ 	.word	0xffffffff


	//   ....[10]....
        /*008c*/ 	.word	0xffffffff


	//   ....[11]....
        /*0090*/ 	.word	0xffffffff


	//   ....[12]....
        /*0094*/ 	.word	0xffffffff


	//----- nvinfo : EIATTR_COOP_GROUP_INSTR_OFFSETS
	.align		4
.L_41:
        /*0098*/ 	.byte	0x04, 0x28
        /*009a*/ 	.short	(.L_43 - .L_42)


	//   ....[0]....
.L_42:
        /*009c*/ 	.word	0x000000d0


	//   ....[1]....
        /*00a0*/ 	.word	0x00000540


	//   ....[2]....
        /*00a4*/ 	.word	0x00000f90


	//   ....[3]....
        /*00a8*/ 	.word	0x000010d0


	//   ....[4]....
        /*00ac*/ 	.word	0x000011d0


	//   ....[5]....
        /*00b0*/ 	.word	0x00001320


	//   ....[6]....
        /*00b4*/ 	.word	0x000015c0


	//   ....[7]....
        /*00b8*/ 	.word	0x00002ed0


	//   ....[8]....
        /*00bc*/ 	.word	0x00006590


	//   ....[9]....
        /*00c0*/ 	.word	0x00006a60


	//   ....[10]....
        /*00c4*/ 	.word	0x00006a90


	//   ....[11]....
        /*00c8*/ 	.word	0x00007420


	//   ....[12]....
        /*00cc*/ 	.word	0x00007630


	//----- nvinfo : EIATTR_VRC_CTA_INIT_COUNT
	.align		4
.L_43:
        /*00d0*/ 	.byte	0x02, 0x4a
        /*00d2*/ 	.byte	0x80
	.zero		1


	//----- nvinfo : EIATTR_SYSCALL_OFFSETS
	.align		4
        /*00d4*/ 	.byte	0x04, 0x46
        /*00d6*/ 	.short	(.L_45 - .L_44)


	//   ....[0]....
.L_44:
        /*00d8*/ 	.word	0x00008eb0


	//   ....[1]....
        /*00dc*/ 	.word	0x00008ff0


	//   ....[2]....
        /*00e0*/ 	.word	0x00009740


	//----- nvinfo : EIATTR_MBARRIER_INSTR_OFFSETS
	.align		4
.L_45:
        /*00e4*/ 	.byte	0x04, 0x39
        /*00e6*/ 	.short	(.L_47 - .L_46)


	//   ....[0]....
.L_46:
        /*00e8*/ 	.word	0x00000670
        /*00ec*/ 	.word	0x000000ff
        /*00f0*/ 	.word	0x00000000
        /*00f4*/ 	.short	0x0100
        /*00f6*/ 	.byte	0x04
	.zero		1


	//   ....[1]....
        /*00f8*/ 	.word	0x00000680
        /*00fc*/ 	.word	0x000000ff
        /*0100*/ 	.word	0x00000240
        /*0104*/ 	.short	0x0100
        /*0106*/ 	.byte	0x04
	.zero		1


	//   ....[2]....
        /*0108*/ 	.word	0x00000690
        /*010c*/ 	.word	0x000000ff
        /*0110*/ 	.word	0x00000008
        /*0114*/ 	.short	0x0100
        /*0116*/ 	.byte	0x04
	.zero		1


	//   ....[3]....
        /*0118*/ 	.word	0x000006a0
        /*011c*/ 	.word	0x000000ff
        /*0120*/ 	.word	0x00000248
        /*0124*/ 	.short	0x0100
        /*0126*/ 	.byte	0x04
	.zero		1


	//   ....[4]....
        /*0128*/ 	.word	0x000006b0
        /*012c*/ 	.word	0x000000ff
        /*0130*/ 	.word	0x00000010
        /*0134*/ 	.short	0x0100
        /*0136*/ 	.byte	0x04
	.zero		1


	//   ....[5]....
        /*0138*/ 	.word	0x000006c0
        /*013c*/ 	.word	0x000000ff
        /*0140*/ 	.word	0x00000250
        /*0144*/ 	.short	0x0100
        /*0146*/ 	.byte	0x04
	.zero		1


	//   ....[6]....
        /*0148*/ 	.word	0x000006d0
        /*014c*/ 	.word	0x000000ff
        /*0150*/ 	.word	0x00000018
        /*0154*/ 	.short	0x0100
        /*0156*/ 	.byte	0x04
	.zero		1


	//   ....[7]....
        /*0158*/ 	.word	0x000006e0
        /*015c*/ 	.word	0x000000ff
        /*0160*/ 	.word	0x00000258
        /*0164*/ 	.short	0x0100
        /*0166*/ 	.byte	0x04
	.zero		1


	//   ....[8]....
        /*0168*/ 	.word	0x000006f0
        /*016c*/ 	.word	0x000000ff
        /*0170*/ 	.word	0x00000020
        /*0174*/ 	.short	0x0100
        /*0176*/ 	.byte	0x04
	.zero		1


	//   ....[9]....
        /*0178*/ 	.word	0x00000700
        /*017c*/ 	.word	0x000000ff
        /*0180*/ 	.word	0x00000260
        /*0184*/ 	.short	0x0100
        /*0186*/ 	.byte	0x04
	.zero		1


	//   ....[10]....
        /*0188*/ 	.word	0x00000710
        /*018c*/ 	.word	0x000000ff
        /*0190*/ 	.word	0x00000028
        /*0194*/ 	.short	0x0100
        /*0196*/ 	.byte	0x04
	.zero		1


	//   ....[11]....
        /*0198*/ 	.word	0x00000720
        /*019c*/ 	.word	0x000000ff
        /*01a0*/ 	.word	0x00000268
        /*01a4*/ 	.short	0x0100
        /*01a6*/ 	.byte	0x04
	.zero		1


	//   ....[12]....
        /*01a8*/ 	.word	0x00000730
        /*01ac*/ 	.word	0x000000ff
        /*01b0*/ 	.word	0x00000030
        /*01b4*/ 	.short	0x0100
        /*01b6*/ 	.byte	0x04
	.zero		1


	//   ....[13]....
        /*01b8*/ 	.word	0x00000740
        /*01bc*/ 	.word	0x000000ff
        /*01c0*/ 	.word	0x00000270
        /*01c4*/ 	.short	0x0100
        /*01c6*/ 	.byte	0x04
	.zero		1


	//   ....[14]....
        /*01c8*/ 	.word	0x00000750
        /*01cc*/ 	.word	0x000000ff
        /*01d0*/ 	.word	0x00000038
        /*01d4*/ 	.short	0x0100
        /*01d6*/ 	.byte	0x04
	.zero		1


	//   ....[15]....
        /*01d8*/ 	.word	0x00000760
        /*01dc*/ 	.word	0x000000ff
        /*01e0*/ 	.word	0x00000278
        /*01e4*/ 	.short	0x0100
        /*01e6*/ 	.byte	0x04
	.zero		1


	//   ....[16]....
        /*01e8*/ 	.word	0x00000770
        /*01ec*/ 	.word	0x000000ff
        /*01f0*/ 	.word	0x00000040
        /*01f4*/ 	.short	0x0100
        /*01f6*/ 	.byte	0x04
	.zero		1


	//   ....[17]....
        /*01f8*/ 	.word	0x00000780
        /*01fc*/ 	.word	0x000000ff
        /*0200*/ 	.word	0x00000280
        /*0204*/ 	.short	0x0100
        /*0206*/ 	.byte	0x04
	.zero		1


	//   ....[18]....
        /*0208*/ 	.word	0x00000790
        /*020c*/ 	.word	0x000000ff
        /*0210*/ 	.word	0x00000048
        /*0214*/ 	.short	0x0100
        /*0216*/ 	.byte	0x04
	.zero		1


	//   ....[19]....
        /*0218*/ 	.word	0x000007a0
        /*021c*/ 	.word	0x000000ff
        /*0220*/ 	.word	0x00000288
        /*0224*/ 	.short	0x0100
        /*0226*/ 	.byte	0x04
	.zero		1


	//   ....[20]....
        /*0228*/ 	.word	0x000007b0
        /*022c*/ 	.word	0x000000ff
        /*0230*/ 	.word	0x00000050
        /*0234*/ 	.short	0x0100
        /*0236*/ 	.byte	0x04
	.zero		1


	//   ....[21]....
        /*0238*/ 	.word	0x000007c0
        /*023c*/ 	.word	0x000000ff
        /*0240*/ 	.word	0x00000290
        /*0244*/ 	.short	0x0100
        /*0246*/ 	.byte	0x04
	.zero		1


	//   ....[22]....
        /*0248*/ 	.word	0x000007d0
        /*024c*/ 	.word	0x000000ff
        /*0250*/ 	.word	0x00000058
        /*0254*/ 	.short	0x0100
        /*0256*/ 	.byte	0x04
	.zero		1


	//   ....[23]....
        /*0258*/ 	.word	0x000007e0
        /*025c*/ 	.word	0x000000ff
        /*0260*/ 	.word	0x00000298
        /*0264*/ 	.short	0x0100
        /*0266*/ 	.byte	0x04
	.zero		1


	//   ....[24]....
        /*0268*/ 	.word	0x000007f0
        /*026c*/ 	.word	0x000000ff
        /*0270*/ 	.word	0x00000060
        /*0274*/ 	.short	0x0100
        /*0276*/ 	.byte	0x04
	.zero		1


	//   ....[25]....
        /*0278*/ 	.word	0x00000800
        /*027c*/ 	.word	0x000000ff
        /*0280*/ 	.word	0x000002a0
        /*0284*/ 	.short	0x0100
        /*0286*/ 	.byte	0x04
	.zero		1


	//   ....[26]....
        /*0288*/ 	.word	0x00000810
        /*028c*/ 	.word	0x000000ff
        /*0290*/ 	.word	0x00000068
        /*0294*/ 	.short	0x0100
        /*0296*/ 	.byte	0x04
	.zero		1


	//   ....[27]....
        /*0298*/ 	.word	0x00000820
        /*029c*/ 	.word	0x000000ff
        /*02a0*/ 	.word	0x000002a8
        /*02a4*/ 	.short	0x0100
        /*02a6*/ 	.byte	0x04
	.zero		1


	//   ....[28]....
        /*02a8*/ 	.word	0x00000830
        /*02ac*/ 	.word	0x000000ff
        /*02b0*/ 	.word	0x00000070
        /*02b4*/ 	.short	0x0100
        /*02b6*/ 	.byte	0x04
	.zero		1


	//   ....[29]....
        /*02b8*/ 	.word	0x00000840
        /*02bc*/ 	.word	0x000000ff
        /*02c0*/ 	.word	0x000002b0
        /*02c4*/ 	.short	0x0100
        /*02c6*/ 	.byte	0x04
	.zero		1


	//   ....[30]....
        /*02c8*/ 	.word	0x00000850
        /*02cc*/ 	.word	0x000000ff
        /*02d0*/ 	.word	0x00000078
        /*02d4*/ 	.short	0x0100
        /*02d6*/ 	.byte	0x04
	.zero		1


	//   ....[31]....
        /*02d8*/ 	.word	0x00000860
        /*02dc*/ 	.word	0x000000ff
        /*02e0*/ 	.word	0x000002b8
        /*02e4*/ 	.short	0x0100
        /*02e6*/ 	.byte	0x04
	.zero		1


	//   ....[32]....
        /*02e8*/ 	.word	0x00000870
        /*02ec*/ 	.word	0x000000ff
        /*02f0*/ 	.word	0x00000080
        /*02f4*/ 	.short	0x0100
        /*02f6*/ 	.byte	0x04
	.zero		1


	//   ....[33]....
        /*02f8*/ 	.word	0x00000880
        /*02fc*/ 	.word	0x000000ff
        /*0300*/ 	.word	0x000002c0
        /*0304*/ 	.short	0x0100
        /*0306*/ 	.byte	0x04
	.zero		1


	//   ....[34]....
        /*0308*/ 	.word	0x00000890
        /*030c*/ 	.word	0x000000ff
        /*0310*/ 	.word	0x00000088
        /*0314*/ 	.short	0x0100
        /*0316*/ 	.byte	0x04
	.zero		1


	//   ....[35]....
        /*0318*/ 	.word	0x000008a0
        /*031c*/ 	.word	0x000000ff
        /*0320*/ 	.word	0x000002c8
        /*0324*/ 	.short	0x0100
        /*0326*/ 	.byte	0x04
	.zero		1


	//   ....[36]....
        /*0328*/ 	.word	0x000008b0
        /*032c*/ 	.word	0x000000ff
        /*0330*/ 	.word	0x00000090
        /*0334*/ 	.short	0x0100
        /*0336*/ 	.byte	0x04
	.zero		1


	//   ....[37]....
        /*0338*/ 	.word	0x000008c0
        /*033c*/ 	.word	0x000000ff
        /*0340*/ 	.word	0x000002d0
        /*0344*/ 	.short	0x0100
        /*0346*/ 	.byte	0x04
	.zero		1


	//   ....[38]....
        /*0348*/ 	.word	0x000008d0
        /*034c*/ 	.word	0x000000ff
        /*0350*/ 	.word	0x00000098
        /*0354*/ 	.short	0x0100
        /*0356*/ 	.byte	0x04
	.zero		1


	//   ....[39]....
        /*0358*/ 	.word	0x000008e0
        /*035c*/ 	.word	0x000000ff
        /*0360*/ 	.word	0x000002d8
        /*0364*/ 	.short	0x0100
        /*0366*/ 	.byte	0x04
	.zero		1


	//   ....[40]....
        /*0368*/ 	.word	0x000008f0
        /*036c*/ 	.word	0x000000ff
        /*0370*/ 	.word	0x000000a0
        /*0374*/ 	.short	0x0100
        /*0376*/ 	.byte	0x04
	.zero		1


	//   ....[41]....
        /*0378*/ 	.word	0x00000900
        /*037c*/ 	.word	0x000000ff
        /*0380*/ 	.word	0x000002e0
        /*0384*/ 	.short	0x0100
        /*0386*/ 	.byte	0x04
	.zero		1


	//   ....[42]....
        /*0388*/ 	.word	0x00000910
        /*038c*/ 	.word	0x000000ff
        /*0390*/ 	.word	0x000000a8
        /*0394*/ 	.short	0x0100
        /*0396*/ 	.byte	0x04
	.zero		1


	//   ....[43]....
        /*0398*/ 	.word	0x00000920
        /*039c*/ 	.word	0x000000ff
        /*03a0*/ 	.word	0x000002e8
        /*03a4*/ 	.short	0x0100
        /*03a6*/ 	.byte	0x04
	.zero		1


	//   ....[44]....
        /*03a8*/ 	.word	0x00000930
        /*03ac*/ 	.word	0x000000ff
        /*03b0*/ 	.word	0x000000b0
        /*03b4*/ 	.short	0x0100
        /*03b6*/ 	.byte	0x04
	.zero		1


	//   ....[45]....
        /*03b8*/ 	.word	0x00000940
        /*03bc*/ 	.word	0x000000ff
        /*03c0*/ 	.word	0x000002f0
        /*03c4*/ 	.short	0x0100
        /*03c6*/ 	.byte	0x04
	.zero		1


	//   ....[46]....
        /*03c8*/ 	.word	0x00000950
        /*03cc*/ 	.word	0x000000ff
        /*03d0*/ 	.word	0x000000b8
        /*03d4*/ 	.short	0x0100
        /*03d6*/ 	.byte	0x04
	.zero		1


	//   ....[47]....
        /*03d8*/ 	.word	0x00000960
        /*03dc*/ 	.word	0x000000ff
        /*03e0*/ 	.word	0x000002f8
        /*03e4*/ 	.short	0x0100
        /*03e6*/ 	.byte	0x04
	.zero		1


	//   ....[48]....
        /*03e8*/ 	.word	0x00000970
        /*03ec*/ 	.word	0x000000ff
        /*03f0*/ 	.word	0x000000c0
        /*03f4*/ 	.short	0x0100
        /*03f6*/ 	.byte	0x04
	.zero		1


	//   ....[49]....
        /*03f8*/ 	.word	0x00000980
        /*03fc*/ 	.word	0x000000ff
        /*0400*/ 	.word	0x00000300
        /*0404*/ 	.short	0x0100
        /*0406*/ 	.byte	0x04
	.zero		1


	//   ....[50]....
        /*0408*/ 	.word	0x00000990
        /*040c*/ 	.word	0x000000ff
        /*0410*/ 	.word	0x000000c8
        /*0414*/ 	.short	0x0100
        /*0416*/ 	.byte	0x04
	.zero		1


	//   ....[51]....
        /*0418*/ 	.word	0x000009a0
        /*041c*/ 	.word	0x000000ff
        /*0420*/ 	.word	0x00000308
        /*0424*/ 	.short	0x0100
        /*0426*/ 	.byte	0x04
	.zero		1


	//   ....[52]....
        /*0428*/ 	.word	0x000009b0
        /*042c*/ 	.word	0x000000ff
        /*0430*/ 	.word	0x000000d0
        /*0434*/ 	.short	0x0100
        /*0436*/ 	.byte	0x04
	.zero		1


	//   ....[53]....
        /*0438*/ 	.word	0x000009c0
        /*043c*/ 	.word	0x000000ff
        /*0440*/ 	.word	0x00000310
        /*0444*/ 	.short	0x0100
        /*0446*/ 	.byte	0x04
	.zero		1


	//   ....[54]....
        /*0448*/ 	.word	0x000009d0
        /*044c*/ 	.word	0x000000ff
        /*0450*/ 	.word	0x000000d8
        /*0454*/ 	.short	0x0100
        /*0456*/ 	.byte	0x04
	.zero		1


	//   ....[55]....
        /*0458*/ 	.word	0x000009e0
        /*045c*/ 	.word	0x000000ff
        /*0460*/ 	.word	0x00000318
        /*0464*/ 	.short	0x0100
        /*0466*/ 	.byte	0x04
	.zero		1


	//   ....[56]....
        /*0468*/ 	.word	0x000009f0
        /*046c*/ 	.word	0x000000ff
        /*0470*/ 	.word	0x000000e0
        /*0474*/ 	.short	0x0100
        /*0476*/ 	.byte	0x04
	.zero		1


	//   ....[57]....
        /*0478*/ 	.word	0x00000a00
        /*047c*/ 	.word	0x000000ff
        /*0480*/ 	.word	0x00000320
        /*0484*/ 	.short	0x0100
        /*0486*/ 	.byte	0x04
	.zero		1


	//   ....[58]....
        /*0488*/ 	.word	0x00000a10
        /*048c*/ 	.word	0x000000ff
        /*0490*/ 	.word	0x000000e8
        /*0494*/ 	.short	0x0100
        /*0496*/ 	.byte	0x04
	.zero		1


	//   ....[59]....
        /*0498*/ 	.word	0x00000a20
        /*049c*/ 	.word	0x000000ff
        /*04a0*/ 	.word	0x00000328
        /*04a4*/ 	.short	0x0100
        /*04a6*/ 	.byte	0x04
	.zero		1


	//   ....[60]....
        /*04a8*/ 	.word	0x00000a30
        /*04ac*/ 	.word	0x000000ff
        /*04b0*/ 	.word	0x000000f0
        /*04b4*/ 	.short	0x0100
        /*04b6*/ 	.byte	0x04
	.zero		1


	//   ....[61]....
        /*04b8*/ 	.word	0x00000a40
        /*04bc*/ 	.word	0x000000ff
        /*04c0*/ 	.word	0x00000330
        /*04c4*/ 	.short	0x0100
        /*04c6*/ 	.byte	0x04
	.zero		1


	//   ....[62]....
        /*04c8*/ 	.word	0x00000a50
        /*04cc*/ 	.word	0x000000ff
        /*04d0*/ 	.word	0x000000f8
        /*04d4*/ 	.short	0x0100
        /*04d6*/ 	.byte	0x04
	.zero		1


	//   ....[63]....
        /*04d8*/ 	.word	0x00000a60
        /*04dc*/ 	.word	0x000000ff
        /*04e0*/ 	.word	0x00000338
        /*04e4*/ 	.short	0x0100
        /*04e6*/ 	.byte	0x04
	.zero		1


	//   ....[64]....
        /*04e8*/ 	.word	0x00000a70
        /*04ec*/ 	.word	0x000000ff
        /*04f0*/ 	.word	0x00000100
        /*04f4*/ 	.short	0x0100
        /*04f6*/ 	.byte	0x04
	.zero		1


	//   ....[65]....
        /*04f8*/ 	.word	0x00000a80
        /*04fc*/ 	.word	0x000000ff
        /*0500*/ 	.word	0x00000340
        /*0504*/ 	.short	0x0100
        /*0506*/ 	.byte	0x04
	.zero		1


	//   ....[66]....
        /*0508*/ 	.word	0x00000a90
        /*050c*/ 	.word	0x000000ff
        /*0510*/ 	.word	0x00000108
        /*0514*/ 	.short	0x0100
        /*0516*/ 	.byte	0x04
	.zero		1


	//   ....[67]....
        /*0518*/ 	.word	0x00000aa0
        /*051c*/ 	.word	0x000000ff
        /*0520*/ 	.word	0x00000348
        /*0524*/ 	.short	0x0100
        /*0526*/ 	.byte	0x04
	.zero		1


	//   ....[68]....
        /*0528*/ 	.word	0x00000ab0
        /*052c*/ 	.word	0x000000ff
        /*0530*/ 	.word	0x00000110
        /*0534*/ 	.short	0x0100
        /*0536*/ 	.byte	0x04
	.zero		1


	//   ....[69]....
        /*0538*/ 	.word	0x00000ac0
        /*053c*/ 	.word	0x000000ff
        /*0540*/ 	.word	0x00000350
        /*0544*/ 	.short	0x0100
        /*0546*/ 	.byte	0x04
	.zero		1


	//   ....[70]....
        /*0548*/ 	.word	0x00000ad0
        /*054c*/ 	.word	0x000000ff
        /*0550*/ 	.word	0x00000118
        /*0554*/ 	.short	0x0100
        /*0556*/ 	.byte	0x04
	.zero		1


	//   ....[71]....
        /*0558*/ 	.word	0x00000ae0
        /*055c*/ 	.word	0x000000ff
        /*0560*/ 	.word	0x00000358
        /*0564*/ 	.short	0x0100
        /*0566*/ 	.byte	0x04
	.zero		1


	//   ....[72]....
        /*0568*/ 	.word	0x00000af0
        /*056c*/ 	.word	0x000000ff
        /*0570*/ 	.word	0x00000120
        /*0574*/ 	.short	0x0100
        /*0576*/ 	.byte	0x04
	.zero		1


	//   ....[73]....
        /*0578*/ 	.word	0x00000b00
        /*057c*/ 	.word	0x000000ff
        /*0580*/ 	.word	0x00000360
        /*0584*/ 	.short	0x0100
        /*0586*/ 	.byte	0x04
	.zero		1


	//   ....[74]....
        /*0588*/ 	.word	0x00000b10
        /*058c*/ 	.word	0x000000ff
        /*0590*/ 	.word	0x00000128
        /*0594*/ 	.short	0x0100
        /*0596*/ 	.byte	0x04
	.zero		1


	//   ....[75]....
        /*0598*/ 	.word	0x00000b20
        /*059c*/ 	.word	0x000000ff
        /*05a0*/ 	.word	0x00000368
        /*05a4*/ 	.short	0x0100
        /*05a6*/ 	.byte	0x04
	.zero		1


	//   ....[76]....
        /*05a8*/ 	.word	0x00000b30
        /*05ac*/ 	.word	0x000000ff
        /*05b0*/ 	.word	0x00000130
        /*05b4*/ 	.short	0x0100
        /*05b6*/ 	.byte	0x04
	.zero		1


	//   ....[77]....
        /*05b8*/ 	.word	0x00000b40
        /*05bc*/ 	.word	0x000000ff
        /*05c0*/ 	.word	0x00000370
        /*05c4*/ 	.short	0x0100
        /*05c6*/ 	.byte	0x04
	.zero		1


	//   ....[78]....
        /*05c8*/ 	.word	0x00000b50
        /*05cc*/ 	.word	0x000000ff
        /*05d0*/ 	.word	0x00000138
        /*05d4*/ 	.short	0x0100
        /*05d6*/ 	.byte	0x04
	.zero		1


	//   ....[79]....
        /*05d8*/ 	.word	0x00000b60
        /*05dc*/ 	.word	0x000000ff
        /*05e0*/ 	.word	0x00000378
        /*05e4*/ 	.short	0x0100
        /*05e6*/ 	.byte	0x04
	.zero		1


	//   ....[80]....
        /*05e8*/ 	.word	0x00000b70
        /*05ec*/ 	.word	0x000000ff
        /*05f0*/ 	.word	0x00000140
        /*05f4*/ 	.short	0x0100
        /*05f6*/ 	.byte	0x04
	.zero		1


	//   ....[81]....
        /*05f8*/ 	.word	0x00000b80
        /*05fc*/ 	.word	0x000000ff
        /*0600*/ 	.word	0x00000380
        /*0604*/ 	.short	0x0100
        /*0606*/ 	.byte	0x04
	.zero		1


	//   ....[82]....
        /*0608*/ 	.word	0x00000b90
        /*060c*/ 	.word	0x000000ff
        /*0610*/ 	.word	0x00000148
        /*0614*/ 	.short	0x0100
        /*0616*/ 	.byte	0x04
	.zero		1


	//   ....[83]....
        /*0618*/ 	.word	0x00000ba0
        /*061c*/ 	.word	0x000000ff
        /*0620*/ 	.word	0x00000388
        /*0624*/ 	.short	0x0100
        /*0626*/ 	.byte	0x04
	.zero		1


	//   ....[84]....
        /*0628*/ 	.word	0x00000bb0
        /*062c*/ 	.word	0x000000ff
        /*0630*/ 	.word	0x00000150
        /*0634*/ 	.short	0x0100
        /*0636*/ 	.byte	0x04
	.zero		1


	//   ....[85]....
        /*0638*/ 	.word	0x00000bc0
        /*063c*/ 	.word	0x000000ff
        /*0640*/ 	.word	0x00000390
        /*0644*/ 	.short	0x0100
        /*0646*/ 	.byte	0x04
	.zero		1


	//   ....[86]....
        /*0648*/ 	.word	0x00000bd0
        /*064c*/ 	.word	0x000000ff
        /*0650*/ 	.word	0x00000158
        /*0654*/ 	.short	0x0100
        /*0656*/ 	.byte	0x04
	.zero		1


	//   ....[87]....
        /*0658*/ 	.word	0x00000be0
        /*065c*/ 	.word	0x000000ff
        /*0660*/ 	.word	0x00000398
        /*0664*/ 	.short	0x0100
        /*0666*/ 	.byte	0x04
	.zero		1


	//   ....[88]....
        /*0668*/ 	.word	0x00000bf0
        /*066c*/ 	.word	0x000000ff
        /*0670*/ 	.word	0x00000160
        /*0674*/ 	.short	0x0100
        /*0676*/ 	.byte	0x04
	.zero		1


	//   ....[89]....
        /*0678*/ 	.word	0x00000c00
        /*067c*/ 	.word	0x000000ff
        /*0680*/ 	.word	0x000003a0
        /*0684*/ 	.short	0x0100
        /*0686*/ 	.byte	0x04
	.zero		1


	//   ....[90]....
        /*0688*/ 	.word	0x00000c10
        /*068c*/ 	.word	0x000000ff
        /*0690*/ 	.word	0x00000168
        /*0694*/ 	.short	0x0100
        /*0696*/ 	.byte	0x04
	.zero		1


	//   ....[91]....
        /*0698*/ 	.word	0x00000c20
        /*069c*/ 	.word	0x000000ff
        /*06a0*/ 	.word	0x000003a8
        /*06a4*/ 	.short	0x0100
        /*06a6*/ 	.byte	0x04
	.zero		1


	//   ....[92]....
        /*06a8*/ 	.word	0x00000c30
        /*06ac*/ 	.word	0x000000ff
        /*06b0*/ 	.word	0x00000170
        /*06b4*/ 	.short	0x0100
        /*06b6*/ 	.byte	0x04
	.zero		1


	//   ....[93]....
        /*06b8*/ 	.word	0x00000c40
        /*06bc*/ 	.word	0x000000ff
        /*06c0*/ 	.word	0x000003b0
        /*06c4*/ 	.short	0x0100
        /*06c6*/ 	.byte	0x04
	.zero		1


	//   ....[94]....
        /*06c8*/ 	.word	0x00000c50
        /*06cc*/ 	.word	0x000000ff
        /*06d0*/ 	.word	0x00000178
        /*06d4*/ 	.short	0x0100
        /*06d6*/ 	.byte	0x04
	.zero		1


	//   ....[95]....
        /*06d8*/ 	.word	0x00000c60
        /*06dc*/ 	.word	0x000000ff
        /*06e0*/ 	.word	0x000003b8
        /*06e4*/ 	.short	0x0100
        /*06e6*/ 	.byte	0x04
	.zero		1


	//   ....[96]....
        /*06e8*/ 	.word	0x00000c70
        /*06ec*/ 	.word	0x000000ff
        /*06f0*/ 	.word	0x00000180
        /*06f4*/ 	.short	0x0100
        /*06f6*/ 	.byte	0x04
	.zero		1


	//   ....[97]....
        /*06f8*/ 	.word	0x00000c80
        /*06fc*/ 	.word	0x000000ff
        /*0700*/ 	.word	0x000003c0
        /*0704*/ 	.short	0x0100
        /*0706*/ 	.byte	0x04
	.zero		1


	//   ....[98]....
        /*0708*/ 	.word	0x00000c90
        /*070c*/ 	.word	0x000000ff
        /*0710*/ 	.word	0x00000188
        /*0714*/ 	.short	0x0100
        /*0716*/ 	.byte	0x04
	.zero		1


	//   ....[99]....
        /*0718*/ 	.word	0x00000ca0
        /*071c*/ 	.word	0x000000ff
        /*0720*/ 	.word	0x000003c8
        /*0724*/ 	.short	0x0100
        /*0726*/ 	.byte	0x04
	.zero		1


	//   ....[100]....
        /*0728*/ 	.word	0x00000cb0
        /*072c*/ 	.word	0x000000ff
        /*0730*/ 	.word	0x00000190
        /*0734*/ 	.short	0x0100
        /*0736*/ 	.byte	0x04
	.zero		1


	//   ....[101]....
        /*0738*/ 	.word	0x00000cc0
        /*073c*/ 	.word	0x000000ff
        /*0740*/ 	.word	0x000003d0
        /*0744*/ 	.short	0x0100
        /*0746*/ 	.byte	0x04
	.zero		1


	//   ....[102]....
        /*0748*/ 	.word	0x00000cd0
        /*074c*/ 	.word	0x000000ff
        /*0750*/ 	.word	0x00000198
        /*0754*/ 	.short	0x0100
        /*0756*/ 	.byte	0x04
	.zero		1


	//   ....[103]....
        /*0758*/ 	.word	0x00000ce0
        /*075c*/ 	.word	0x000000ff
        /*0760*/ 	.word	0x000003d8
        /*0764*/ 	.short	0x0100
        /*0766*/ 	.byte	0x04
	.zero		1


	//   ....[104]....
        /*0768*/ 	.word	0x00000cf0
        /*076c*/ 	.word	0x000000ff
        /*0770*/ 	.word	0x000001a0
        /*0774*/ 	.short	0x0100
        /*0776*/ 	.byte	0x04
	.zero		1


	//   ....[105]....
        /*0778*/ 	.word	0x00000d00
        /*077c*/ 	.word	0x000000ff
        /*0780*/ 	.word	0x000003e0
        /*0784*/ 	.short	0x0100
        /*0786*/ 	.byte	0x04
	.zero		1


	//   ....[106]....
        /*0788*/ 	.word	0x00000d10
        /*078c*/ 	.word	0x000000ff
        /*0790*/ 	.word	0x000001a8
        /*0794*/ 	.short	0x0100
        /*0796*/ 	.byte	0x04
	.zero		1


	//   ....[107]....
        /*0798*/ 	.word	0x00000d20
        /*079c*/ 	.word	0x000000ff
        /*07a0*/ 	.word	0x000003e8
        /*07a4*/ 	.short	0x0100
        /*07a6*/ 	.byte	0x04
	.zero		1


	//   ....[108]....
        /*07a8*/ 	.word	0x00000d30
        /*07ac*/ 	.word	0x000000ff
        /*07b0*/ 	.word	0x000001b0
        /*07b4*/ 	.short	0x0100
        /*07b6*/ 	.byte	0x04
	.zero		1


	//   ....[109]....
        /*07b8*/ 	.word	0x00000d40
        /*07bc*/ 	.word	0x000000ff
        /*07c0*/ 	.word	0x000003f0
        /*07c4*/ 	.short	0x0100
        /*07c6*/ 	.byte	0x04
	.zero		1


	//   ....[110]....
        /*07c8*/ 	.word	0x00000d50
        /*07cc*/ 	.word	0x000000ff
        /*07d0*/ 	.word	0x000001b8
        /*07d4*/ 	.short	0x0100
        /*07d6*/ 	.byte	0x04
	.zero		1


	//   ....[111]....
        /*07d8*/ 	.word	0x00000d60
        /*07dc*/ 	.word	0x000000ff
        /*07e0*/ 	.word	0x000003f8
        /*07e4*/ 	.short	0x0100
        /*07e6*/ 	.byte	0x04
	.zero		1


	//   ....[112]....
        /*07e8*/ 	.word	0x00000d70
        /*07ec*/ 	.word	0x000000ff
        /*07f0*/ 	.word	0x000001c0
        /*07f4*/ 	.short	0x0100
        /*07f6*/ 	.byte	0x04
	.zero		1


	//   ....[113]....
        /*07f8*/ 	.word	0x00000d80
        /*07fc*/ 	.word	0x000000ff
        /*0800*/ 	.word	0x00000400
        /*0804*/ 	.short	0x0100
        /*0806*/ 	.byte	0x04
	.zero		1


	//   ....[114]....
        /*0808*/ 	.word	0x00000d90
        /*080c*/ 	.word	0x000000ff
        /*0810*/ 	.word	0x000001c8
        /*0814*/ 	.short	0x0100
        /*0816*/ 	.byte	0x04
	.zero		1


	//   ....[115]....
        /*0818*/ 	.word	0x00000da0
        /*081c*/ 	.word	0x000000ff
        /*0820*/ 	.word	0x00000408
        /*0824*/ 	.short	0x0100
        /*0826*/ 	.byte	0x04
	.zero		1


	//   ....[116]....
        /*0828*/ 	.word	0x00000db0
        /*082c*/ 	.word	0x000000ff
        /*0830*/ 	.word	0x000001d0
        /*0834*/ 	.short	0x0100
        /*0836*/ 	.byte	0x04
	.zero		1


	//   ....[117]....
        /*0838*/ 	.word	0x00000dc0
        /*083c*/ 	.word	0x000000ff
        /*0840*/ 	.word	0x00000410
        /*0844*/ 	.short	0x0100
        /*0846*/ 	.byte	0x04
	.zero		1


	//   ....[118]....
        /*0848*/ 	.word	0x00000dd0
        /*084c*/ 	.word	0x000000ff
        /*0850*/ 	.word	0x000001d8
        /*0854*/ 	.short	0x0100
        /*0856*/ 	.byte	0x04
	.zero		1


	//   ....[119]....
        /*0858*/ 	.word	0x00000de0
        /*085c*/ 	.word	0x000000ff
        /*0860*/ 	.word	0x00000418
        /*0864*/ 	.short	0x0100
        /*0866*/ 	.byte	0x04
	.zero		1


	//   ....[120]....
        /*0868*/ 	.word	0x00000df0
        /*086c*/ 	.word	0x000000ff
        /*0870*/ 	.word	0x000001e0
        /*0874*/ 	.short	0x0100
        /*0876*/ 	.byte	0x04
	.zero		1


	//   ....[121]....
        /*0878*/ 	.word	0x00000e00
        /*087c*/ 	.word	0x000000ff
        /*0880*/ 	.word	0x00000420
        /*0884*/ 	.short	0x0100
        /*0886*/ 	.byte	0x04
	.zero		1


	//   ....[122]....
        /*0888*/ 	.word	0x00000e10
        /*088c*/ 	.word	0x000000ff
        /*0890*/ 	.word	0x000001e8
        /*0894*/ 	.short	0x0100
        /*0896*/ 	.byte	0x04
	.zero		1


	//   ....[123]....
        /*0898*/ 	.word	0x00000e20
        /*089c*/ 	.word	0x000000ff
        /*08a0*/ 	.word	0x00000428
        /*08a4*/ 	.short	0x0100
        /*08a6*/ 	.byte	0x04
	.zero		1


	//   ....[124]....
        /*08a8*/ 	.word	0x00000e30
        /*08ac*/ 	.word	0x000000ff
        /*08b0*/ 	.word	0x000001f0
        /*08b4*/ 	.short	0x0100
        /*08b6*/ 	.byte	0x04
	.zero		1


	//   ....[125]....
        /*08b8*/ 	.word	0x00000e40
        /*08bc*/ 	.word	0x000000ff
        /*08c0*/ 	.word	0x00000430
        /*08c4*/ 	.short	0x0100
        /*08c6*/ 	.byte	0x04
	.zero		1


	//   ....[126]....
        /*08c8*/ 	.word	0x00000e50
        /*08cc*/ 	.word	0x000000ff
        /*08d0*/ 	.word	0x000001f8
        /*08d4*/ 	.short	0x0100
        /*08d6*/ 	.byte	0x04
	.zero		1


	//   ....[127]....
        /*08d8*/ 	.word	0x00000e60
        /*08dc*/ 	.word	0x000000ff
        /*08e0*/ 	.word	0x00000438
        /*08e4*/ 	.short	0x0100
        /*08e6*/ 	.byte	0x04
	.zero		1


	//   ....[128]....
        /*08e8*/ 	.word	0x00000e70
        /*08ec*/ 	.word	0x000000ff
        /*08f0*/ 	.word	0x00000200
        /*08f4*/ 	.short	0x0100
        /*08f6*/ 	.byte	0x04
	.zero		1


	//   ....[129]....
        /*08f8*/ 	.word	0x00000e80
        /*08fc*/ 	.word	0x000000ff
        /*0900*/ 	.word	0x00000440
        /*0904*/ 	.short	0x0100
        /*0906*/ 	.byte	0x04
	.zero		1


	//   ....[130]....
        /*0908*/ 	.word	0x00000e90
        /*090c*/ 	.word	0x000000ff
        /*0910*/ 	.word	0x00000208
        /*0914*/ 	.short	0x0100
        /*0916*/ 	.byte	0x04
	.zero		1


	//   ....[131]....
        /*0918*/ 	.word	0x00000ea0
        /*091c*/ 	.word	0x000000ff
        /*0920*/ 	.word	0x00000448
        /*0924*/ 	.short	0x0100
        /*0926*/ 	.byte	0x04
	.zero		1


	//   ....[132]....
        /*0928*/ 	.word	0x00000eb0
        /*092c*/ 	.word	0x000000ff
        /*0930*/ 	.word	0x00000210
        /*0934*/ 	.short	0x0100
        /*0936*/ 	.byte	0x04
	.zero		1


	//   ....[133]....
        /*0938*/ 	.word	0x00000ec0
        /*093c*/ 	.word	0x000000ff
        /*0940*/ 	.word	0x00000450
        /*0944*/ 	.short	0x0100
        /*0946*/ 	.byte	0x04
	.zero		1


	//   ....[134]....
        /*0948*/ 	.word	0x00000ed0
        /*094c*/ 	.word	0x000000ff
        /*0950*/ 	.word	0x00000218
        /*0954*/ 	.short	0x0100
        /*0956*/ 	.byte	0x04
	.zero		1


	//   ....[135]....
        /*0958*/ 	.word	0x00000ee0
        /*095c*/ 	.word	0x000000ff
        /*0960*/ 	.word	0x00000458
        /*0964*/ 	.short	0x0100
        /*0966*/ 	.byte	0x04
	.zero		1


	//   ....[136]....
        /*0968*/ 	.word	0x00000ef0
        /*096c*/ 	.word	0x000000ff
        /*0970*/ 	.word	0x00000220
        /*0974*/ 	.short	0x0100
        /*0976*/ 	.byte	0x04
	.zero		1


	//   ....[137]....
        /*0978*/ 	.word	0x00000f00
        /*097c*/ 	.word	0x000000ff
        /*0980*/ 	.word	0x00000460
        /*0984*/ 	.short	0x0100
        /*0986*/ 	.byte	0x04
	.zero		1


	//   ....[138]....
        /*0988*/ 	.word	0x00000f10
        /*098c*/ 	.word	0x000000ff
        /*0990*/ 	.word	0x00000228
        /*0994*/ 	.short	0x0100
        /*0996*/ 	.byte	0x04
	.zero		1


	//   ....[139]....
        /*0998*/ 	.word	0x00000f20
        /*099c*/ 	.word	0x000000ff
        /*09a0*/ 	.word	0x00000468
        /*09a4*/ 	.short	0x0100
        /*09a6*/ 	.byte	0x04
	.zero		1


	//   ....[140]....
        /*09a8*/ 	.word	0x00000f30
        /*09ac*/ 	.word	0x000000ff
        /*09b0*/ 	.word	0x00000230
        /*09b4*/ 	.short	0x0100
        /*09b6*/ 	.byte	0x04
	.zero		1


	//   ....[141]....
        /*09b8*/ 	.word	0x00000f40
        /*09bc*/ 	.word	0x000000ff
        /*09c0*/ 	.word	0x00000470
        /*09c4*/ 	.short	0x0100
        /*09c6*/ 	.byte	0x04
	.zero		1


	//   ....[142]....
        /*09c8*/ 	.word	0x00000f50
        /*09cc*/ 	.word	0x000000ff
        /*09d0*/ 	.word	0x00000238
        /*09d4*/ 	.short	0x0100
        /*09d6*/ 	.byte	0x04
	.zero		1


	//   ....[143]....
        /*09d8*/ 	.word	0x00000f60
        /*09dc*/ 	.word	0x000000ff
        /*09e0*/ 	.word	0x00000478
        /*09e4*/ 	.short	0x0100
        /*09e6*/ 	.byte	0x04
	.zero		1


	//   ....[144]....
        /*09e8*/ 	.word	0x000010a0
        /*09ec*/ 	.word	0x000000ff
        /*09f0*/ 	.word	0x00000480
        /*09f4*/ 	.short	0x0100
        /*09f6*/ 	.byte	0x04
	.zero		1


	//   ....[145]....
        /*09f8*/ 	.word	0x000010b0
        /*09fc*/ 	.word	0x000000ff
        /*0a00*/ 	.word	0x00000488
        /*0a04*/ 	.short	0x0100
        /*0a06*/ 	.byte	0x04
	.zero		1


	//   ....[146]....
        /*0a08*/ 	.word	0x000011a0
        /*0a0c*/ 	.word	0x000000ff
        /*0a10*/ 	.word	0x00000490
        /*0a14*/ 	.short	0x0100
        /*0a16*/ 	.byte	0x04
	.zero		1


	//   ....[147]....
        /*0a18*/ 	.word	0x000011b0
        /*0a1c*/ 	.word	0x000000ff
        /*0a20*/ 	.word	0x00000498
        /*0a24*/ 	.short	0x0100
        /*0a26*/ 	.byte	0x04
	.zero		1


	//   ....[148]....
        /*0a28*/ 	.word	0x000012f0
        /*0a2c*/ 	.word	0x000000ff
        /*0a30*/ 	.word	0x000004a0
        /*0a34*/ 	.short	0x0100
        /*0a36*/ 	.byte	0x06
	.zero		1


	//   ....[149]....
        /*0a38*/ 	.word	0x00001300
        /*0a3c*/ 	.word	0x000000ff
        /*0a40*/ 	.word	0x000004a8
        /*0a44*/ 	.short	0x0100
        /*0a46*/ 	.byte	0x06
	.zero		1


	//   ....[150]....
        /*0a48*/ 	.word	0x00001440
        /*0a4c*/ 	.word	0x000000ff
        /*0a50*/ 	.word	0x000004b0
        /*0a54*/ 	.short	0x0100
        /*0a56*/ 	.byte	0x04
	.zero		1


	//   ....[151]....
        /*0a58*/ 	.word	0x00001450
        /*0a5c*/ 	.word	0x000000ff
        /*0a60*/ 	.word	0x000004c0
        /*0a64*/ 	.short	0x0100
        /*0a66*/ 	.byte	0x04
	.zero		1


	//   ....[152]....
        /*0a68*/ 	.word	0x00001460
        /*0a6c*/ 	.word	0x000000ff
        /*0a70*/ 	.word	0x000004b8
        /*0a74*/ 	.short	0x0100
        /*0a76*/ 	.byte	0x04
	.zero		1


	//   ....[153]....
        /*0a78*/ 	.word	0x00001470
        /*0a7c*/ 	.word	0x000000ff
        /*0a80*/ 	.word	0x000004c8
        /*0a84*/ 	.short	0x0100
        /*0a86*/ 	.byte	0x04
	.zero		1


	//   ....[154]....
        /*0a88*/ 	.word	0x00001570
        /*0a8c*/ 	.word	0x000000ff
        /*0a90*/ 	.word	0x000004d0
        /*0a94*/ 	.short	0x0100
        /*0a96*/ 	.byte	0x06
	.zero		1


	//   ....[155]....
        /*0a98*/ 	.word	0x000020b0
        /*0a9c*/ 	.word	0x000000ff
        /*0aa0*/ 	.word	0x00000240
        /*0aa4*/ 	.short	0x010a
        /*0aa6*/ 	.byte	0x04
	.zero		1


	//   ....[156]....
        /*0aa8*/ 	.word	0x00002400
        /*0aac*/ 	.word	0x000000ff
        /*0ab0*/ 	.word	0x00000240
        /*0ab4*/ 	.short	0x010a
        /*0ab6*/ 	.byte	0x09
	.zero		1


	//   ....[157]....
        /*0ab8*/ 	.word	0x000025b0
        /*0abc*/ 	.word	0x000000ff
        /*0ac0*/ 	.word	0x00000240
        /*0ac4*/ 	.short	0x010a
        /*0ac6*/ 	.byte	0x08
	.zero		1


	//   ....[158]....
        /*0ac8*/ 	.word	0x000027e0
        /*0acc*/ 	.word	0x000000ff
        /*0ad0*/ 	.word	0x00000498
        /*0ad4*/ 	.short	0x0101
        /*0ad6*/ 	.byte	0x1e
	.zero		1


	//   ....[159]....
        /*0ad8*/ 	.word	0x00002810
        /*0adc*/ 	.word	0x000000ff
        /*0ae0*/ 	.word	0x00000240
        /*0ae4*/ 	.short	0x010a
        /*0ae6*/ 	.byte	0x04
	.zero		1


	//   ....[160]....
        /*0ae8*/ 	.word	0x00002af0
        /*0aec*/ 	.word	0x000000ff
        /*0af0*/ 	.word	0x00000240
        /*0af4*/ 	.short	0x010a
        /*0af6*/ 	.byte	0x09
	.zero		1


	//   ....[161]....
        /*0af8*/ 	.word	0x00002ca0
        /*0afc*/ 	.word	0x000000ff
        /*0b00*/ 	.word	0x00000240
        /*0b04*/ 	.short	0x010a
        /*0b06*/ 	.byte	0x08
	.zero		1


	//   ....[162]....
        /*0b08*/ 	.word	0x00002ee0
        /*0b0c*/ 	.word	0x000000ff
        /*0b10*/ 	.word	0x000004a0
        /*0b14*/ 	.short	0x010a
        /*0b16*/ 	.byte	0x1e
	.zero		1


	//   ....[163]....
        /*0b18*/ 	.word	0x00002fa0
        /*0b1c*/ 	.word	0x000000ff
        /*0b20*/ 	.word	0x00000000
        /*0b24*/ 	.short	0x0101
        /*0b26*/ 	.byte	0x04
	.zero		1


	//   ....[164]....
        /*0b28*/ 	.word	0x00003590
        /*0b2c*/ 	.word	0x000000ff
        /*0b30*/ 	.word	0x00000000
        /*0b34*/ 	.short	0x010a
        /*0b36*/ 	.byte	0x04
	.zero		1


	//   ....[165]....
        /*0b38*/ 	.word	0x00003630
        /*0b3c*/ 	.word	0x000000ff
        /*0b40*/ 	.word	0x00000000
        /*0b44*/ 	.short	0x010a
        /*0b46*/ 	.byte	0x05
	.zero		1


	//   ....[166]....
        /*0b48*/ 	.word	0x000036d0
        /*0b4c*/ 	.word	0x000000ff
        /*0b50*/ 	.word	0x00000000
        /*0b54*/ 	.short	0x010a
        /*0b56*/ 	.byte	0x05
	.zero		1


	//   ....[167]....
        /*0b58*/ 	.word	0x00003770
        /*0b5c*/ 	.word	0x000000ff
        /*0b60*/ 	.word	0x00000000
        /*0b64*/ 	.short	0x010a
        /*0b66*/ 	.byte	0x05
	.zero		1


	//   ....[168]....
        /*0b68*/ 	.word	0x00003810
        /*0b6c*/ 	.word	0x000000ff
        /*0b70*/ 	.word	0x00000000
        /*0b74*/ 	.short	0x010a
        /*0b76*/ 	.byte	0x05
	.zero		1


	//   ....[169]....
        /*0b78*/ 	.word	0x000038b0
        /*0b7c*/ 	.word	0x000000ff
        /*0b80*/ 	.word	0x00000000
        /*0b84*/ 	.short	0x010a
        /*0b86*/ 	.byte	0x05
	.zero		1


	//   ....[170]....
        /*0b88*/ 	.word	0x00003950
        /*0b8c*/ 	.word	0x000000ff
        /*0b90*/ 	.word	0x00000000
        /*0b94*/ 	.short	0x010a
        /*0b96*/ 	.byte	0x05
	.zero		1


	//   ....[171]....
        /*0b98*/ 	.word	0x000039f0
        /*0b9c*/ 	.word	0x000000ff
        /*0ba0*/ 	.word	0x00000000
        /*0ba4*/ 	.short	0x010a
        /*0ba6*/ 	.byte	0x05
	.zero		1


	//   ....[172]....
        /*0ba8*/ 	.word	0x00003a90
        /*0bac*/ 	.word	0x000000ff
        /*0bb0*/ 	.word	0x00000000
        /*0bb4*/ 	.short	0x010a
        /*0bb6*/ 	.byte	0x05
	.zero		1


	//   ....[173]....
        /*0bb8*/ 	.word	0x00003b30
        /*0bbc*/ 	.word	0x000000ff
        /*0bc0*/ 	.word	0x00000000
        /*0bc4*/ 	.short	0x010a
        /*0bc6*/ 	.byte	0x05
	.zero		1


	//   ....[174]....
        /*0bc8*/ 	.word	0x00003bd0
        /*0bcc*/ 	.word	0x000000ff
        /*0bd0*/ 	.word	0x00000000
        /*0bd4*/ 	.short	0x010a
        /*0bd6*/ 	.byte	0x05
	.zero		1


	//   ....[175]....
        /*0bd8*/ 	.word	0x00003c70
        /*0bdc*/ 	.word	0x000000ff
        /*0be0*/ 	.word	0x00000000
        /*0be4*/ 	.short	0x010a
        /*0be6*/ 	.byte	0x05
	.zero		1


	//   ....[176]....
        /*0be8*/ 	.word	0x00003d10
        /*0bec*/ 	.word	0x000000ff
        /*0bf0*/ 	.word	0x00000000
        /*0bf4*/ 	.short	0x010a
        /*0bf6*/ 	.byte	0x05
	.zero		1


	//   ....[177]....
        /*0bf8*/ 	.word	0x00003db0
        /*0bfc*/ 	.word	0x000000ff
        /*0c00*/ 	.word	0x00000000
        /*0c04*/ 	.short	0x010a
        /*0c06*/ 	.byte	0x05
	.zero		1


	//   ....[178]....
        /*0c08*/ 	.word	0x00003e50
        /*0c0c*/ 	.word	0x000000ff
        /*0c10*/ 	.word	0x00000000
        /*0c14*/ 	.short	0x010a
        /*0c16*/ 	.byte	0x05
	.zero		1


	//   ....[179]....
        /*0c18*/ 	.word	0x00003ef0
        /*0c1c*/ 	.word	0x000000ff
        /*0c20*/ 	.word	0x00000000
        /*0c24*/ 	.short	0x010a
        /*0c26*/ 	.byte	0x05
	.zero		1


	//   ....[180]....
        /*0c28*/ 	.word	0x00003f90
        /*0c2c*/ 	.word	0x000000ff
        /*0c30*/ 	.word	0x00000000
        /*0c34*/ 	.short	0x010a
        /*0c36*/ 	.byte	0x05
	.zero		1


	//   ....[181]....
        /*0c38*/ 	.word	0x00004030
        /*0c3c*/ 	.word	0x000000ff
        /*0c40*/ 	.word	0x00000000
        /*0c44*/ 	.short	0x010a
        /*0c46*/ 	.byte	0x05
	.zero		1


	//   ....[182]....
        /*0c48*/ 	.word	0x000040d0
        /*0c4c*/ 	.word	0x000000ff
        /*0c50*/ 	.word	0x00000000
        /*0c54*/ 	.short	0x010a
        /*0c56*/ 	.byte	0x05
	.zero		1


	//   ....[183]....
        /*0c58*/ 	.word	0x00004170
        /*0c5c*/ 	.word	0x000000ff
        /*0c60*/ 	.word	0x00000000
        /*0c64*/ 	.short	0x010a
        /*0c66*/ 	.byte	0x05
	.zero		1


	//   ....[184]....
        /*0c68*/ 	.word	0x00004210
        /*0c6c*/ 	.word	0x000000ff
        /*0c70*/ 	.word	0x00000000
        /*0c74*/ 	.short	0x010a
        /*0c76*/ 	.byte	0x05
	.zero		1


	//   ....[185]....
        /*0c78*/ 	.word	0x000042b0
        /*0c7c*/ 	.word	0x000000ff
        /*0c80*/ 	.word	0x00000000
        /*0c84*/ 	.short	0x010a
        /*0c86*/ 	.byte	0x05
	.zero		1


	//   ....[186]....
        /*0c88*/ 	.word	0x00004350
        /*0c8c*/ 	.word	0x000000ff
        /*0c90*/ 	.word	0x00000000
        /*0c94*/ 	.short	0x010a
        /*0c96*/ 	.byte	0x05
	.zero		1


	//   ....[187]....
        /*0c98*/ 	.word	0x000043f0
        /*0c9c*/ 	.word	0x000000ff
        /*0ca0*/ 	.word	0x00000000
        /*0ca4*/ 	.short	0x010a
        /*0ca6*/ 	.byte	0x05
	.zero		1


	//   ....[188]....
        /*0ca8*/ 	.word	0x00004490
        /*0cac*/ 	.word	0x000000ff
        /*0cb0*/ 	.word	0x00000000
        /*0cb4*/ 	.short	0x010a
        /*0cb6*/ 	.byte	0x05
	.zero		1


	//   ....[189]....
        /*0cb8*/ 	.word	0x00004530
        /*0cbc*/ 	.word	0x000000ff
        /*0cc0*/ 	.word	0x00000000
        /*0cc4*/ 	.short	0x010a
        /*0cc6*/ 	.byte	0x05
	.zero		1


	//   ....[190]....
        /*0cc8*/ 	.word	0x000045d0
        /*0ccc*/ 	.word	0x000000ff
        /*0cd0*/ 	.word	0x00000000
        /*0cd4*/ 	.short	0x010a
        /*0cd6*/ 	.byte	0x05
	.zero		1


	//   ....[191]....
        /*0cd8*/ 	.word	0x00004670
        /*0cdc*/ 	.word	0x000000ff
        /*0ce0*/ 	.word	0x00000000
        /*0ce4*/ 	.short	0x010a
        /*0ce6*/ 	.byte	0x05
	.zero		1


	//   ....[192]....
        /*0ce8*/ 	.word	0x00004710
        /*0cec*/ 	.word	0x000000ff
        /*0cf0*/ 	.word	0x00000000
        /*0cf4*/ 	.short	0x010a
        /*0cf6*/ 	.byte	0x05
	.zero		1


	//   ....[193]....
        /*0cf8*/ 	.word	0x000047b0
        /*0cfc*/ 	.word	0x000000ff
        /*0d00*/ 	.word	0x00000000
        /*0d04*/ 	.short	0x010a
        /*0d06*/ 	.byte	0x05
	.zero		1


	//   ....[194]....
        /*0d08*/ 	.word	0x00004850
        /*0d0c*/ 	.word	0x000000ff
        /*0d10*/ 	.word	0x00000000
        /*0d14*/ 	.short	0x010a
        /*0d16*/ 	.byte	0x05
	.zero		1


	//   ....[195]....
        /*0d18*/ 	.word	0x000048f0
        /*0d1c*/ 	.word	0x000000ff
        /*0d20*/ 	.word	0x00000000
        /*0d24*/ 	.short	0x010a
        /*0d26*/ 	.byte	0x05
	.zero		1


	//   ....[196]....
        /*0d28*/ 	.word	0x00004990
        /*0d2c*/ 	.word	0x000000ff
        /*0d30*/ 	.word	0x00000000
        /*0d34*/ 	.short	0x010a
        /*0d36*/ 	.byte	0x05
	.zero		1


	//   ....[197]....
        /*0d38*/ 	.word	0x00004a30
        /*0d3c*/ 	.word	0x000000ff
        /*0d40*/ 	.word	0x00000000
        /*0d44*/ 	.short	0x010a
        /*0d46*/ 	.byte	0x05
	.zero		1


	//   ....[198]....
        /*0d48*/ 	.word	0x00004ad0
        /*0d4c*/ 	.word	0x000000ff
        /*0d50*/ 	.word	0x00000000
        /*0d54*/ 	.short	0x010a
        /*0d56*/ 	.byte	0x05
	.zero		1


	//   ....[199]....
        /*0d58*/ 	.word	0x00004b70
        /*0d5c*/ 	.word	0x000000ff
        /*0d60*/ 	.word	0x00000000
        /*0d64*/ 	.short	0x010a
        /*0d66*/ 	.byte	0x05
	.zero		1


	//   ....[200]....
        /*0d68*/ 	.word	0x00004c10
        /*0d6c*/ 	.word	0x000000ff
        /*0d70*/ 	.word	0x00000000
        /*0d74*/ 	.short	0x010a
        /*0d76*/ 	.byte	0x05
	.zero		1


	//   ....[201]....
        /*0d78*/ 	.word	0x00004cb0
        /*0d7c*/ 	.word	0x000000ff
        /*0d80*/ 	.word	0x00000000
        /*0d84*/ 	.short	0x010a
        /*0d86*/ 	.byte	0x05
	.zero		1


	//   ....[202]....
        /*0d88*/ 	.word	0x00004d50
        /*0d8c*/ 	.word	0x000000ff
        /*0d90*/ 	.word	0x00000000
        /*0d94*/ 	.short	0x010a
        /*0d96*/ 	.byte	0x05
	.zero		1


	//   ....[203]....
        /*0d98*/ 	.word	0x00004df0
        /*0d9c*/ 	.word	0x000000ff
        /*0da0*/ 	.word	0x00000000
        /*0da4*/ 	.short	0x010a
        /*0da6*/ 	.byte	0x05
	.zero		1


	//   ....[204]....
        /*0da8*/ 	.word	0x00004e90
        /*0dac*/ 	.word	0x000000ff
        /*0db0*/ 	.word	0x00000000
        /*0db4*/ 	.short	0x010a
        /*0db6*/ 	.byte	0x05
	.zero		1


	//   ....[205]....
        /*0db8*/ 	.word	0x00004f30
        /*0dbc*/ 	.word	0x000000ff
        /*0dc0*/ 	.word	0x00000000
        /*0dc4*/ 	.short	0x010a
        /*0dc6*/ 	.byte	0x05
	.zero		1


	//   ....[206]....
        /*0dc8*/ 	.word	0x00004fd0
        /*0dcc*/ 	.word	0x000000ff
        /*0dd0*/ 	.word	0x00000000
        /*0dd4*/ 	.short	0x010a
        /*0dd6*/ 	.byte	0x05
	.zero		1


	//   ....[207]....
        /*0dd8*/ 	.word	0x00005070
        /*0ddc*/ 	.word	0x000000ff
        /*0de0*/ 	.word	0x00000000
        /*0de4*/ 	.short	0x010a
        /*0de6*/ 	.byte	0x05
	.zero		1


	//   ....[208]....
        /*0de8*/ 	.word	0x00005110
        /*0dec*/ 	.word	0x000000ff
        /*0df0*/ 	.word	0x00000000
        /*0df4*/ 	.short	0x010a
        /*0df6*/ 	.byte	0x05
	.zero		1


	//   ....[209]....
        /*0df8*/ 	.word	0x000051b0
        /*0dfc*/ 	.word	0x000000ff
        /*0e00*/ 	.word	0x00000000
        /*0e04*/ 	.short	0x010a
        /*0e06*/ 	.byte	0x05
	.zero		1


	//   ....[210]....
        /*0e08*/ 	.word	0x00005250
        /*0e0c*/ 	.word	0x000000ff
        /*0e10*/ 	.word	0x00000000
        /*0e14*/ 	.short	0x010a
        /*0e16*/ 	.byte	0x05
	.zero		1


	//   ....[211]....
        /*0e18*/ 	.word	0x000052f0
        /*0e1c*/ 	.word	0x000000ff
        /*0e20*/ 	.word	0x00000000
        /*0e24*/ 	.short	0x010a
        /*0e26*/ 	.byte	0x05
	.zero		1


	//   ....[212]....
        /*0e28*/ 	.word	0x00005390
        /*0e2c*/ 	.word	0x000000ff
        /*0e30*/ 	.word	0x00000000
        /*0e34*/ 	.short	0x010a
        /*0e36*/ 	.byte	0x05
	.zero		1


	//   ....[213]....
        /*0e38*/ 	.word	0x00005430
        /*0e3c*/ 	.word	0x000000ff
        /*0e40*/ 	.word	0x00000000
        /*0e44*/ 	.short	0x010a
        /*0e46*/ 	.byte	0x05
	.zero		1


	//   ....[214]....
        /*0e48*/ 	.word	0x000054d0
        /*0e4c*/ 	.word	0x000000ff
        /*0e50*/ 	.word	0x00000000
        /*0e54*/ 	.short	0x010a
        /*0e56*/ 	.byte	0x05
	.zero		1


	//   ....[215]....
        /*0e58*/ 	.word	0x00005570
        /*0e5c*/ 	.word	0x000000ff
        /*0e60*/ 	.word	0x00000000
        /*0e64*/ 	.short	0x010a
        /*0e66*/ 	.byte	0x05
	.zero		1


	//   ....[216]....
        /*0e68*/ 	.word	0x00005610
        /*0e6c*/ 	.word	0x000000ff
        /*0e70*/ 	.word	0x00000000
        /*0e74*/ 	.short	0x010a
        /*0e76*/ 	.byte	0x05
	.zero		1


	//   ....[217]....
        /*0e78*/ 	.word	0x000056b0
        /*0e7c*/ 	.word	0x000000ff
        /*0e80*/ 	.word	0x00000000
        /*0e84*/ 	.short	0x010a
        /*0e86*/ 	.byte	0x05
	.zero		1


	//   ....[218]....
        /*0e88*/ 	.word	0x00005750
        /*0e8c*/ 	.word	0x000000ff
        /*0e90*/ 	.word	0x00000000
        /*0e94*/ 	.short	0x010a
        /*0e96*/ 	.byte	0x05
	.zero		1


	//   ....[219]....
        /*0e98*/ 	.word	0x000057f0
        /*0e9c*/ 	.word	0x000000ff
        /*0ea0*/ 	.word	0x00000000
        /*0ea4*/ 	.short	0x010a
        /*0ea6*/ 	.byte	0x05
	.zero		1


	//   ....[220]....
        /*0ea8*/ 	.word	0x00005890
        /*0eac*/ 	.word	0x000000ff
        /*0eb0*/ 	.word	0x00000000
        /*0eb4*/ 	.short	0x010a
        /*0eb6*/ 	.byte	0x05
	.zero		1


	//   ....[221]....
        /*0eb8*/ 	.word	0x00005930
        /*0ebc*/ 	.word	0x000000ff
        /*0ec0*/ 	.word	0x00000000
        /*0ec4*/ 	.short	0x010a
        /*0ec6*/ 	.byte	0x05
	.zero		1


	//   ....[222]....
        /*0ec8*/ 	.word	0x000059d0
        /*0ecc*/ 	.word	0x000000ff
        /*0ed0*/ 	.word	0x00000000
        /*0ed4*/ 	.short	0x010a
        /*0ed6*/ 	.byte	0x05
	.zero		1


	//   ....[223]....
        /*0ed8*/ 	.word	0x00005a70
        /*0edc*/ 	.word	0x000000ff
        /*0ee0*/ 	.word	0x00000000
        /*0ee4*/ 	.short	0x010a
        /*0ee6*/ 	.byte	0x05
	.zero		1


	//   ....[224]....
        /*0ee8*/ 	.word	0x00005b10
        /*0eec*/ 	.word	0x000000ff
        /*0ef0*/ 	.word	0x00000000
        /*0ef4*/ 	.short	0x010a
        /*0ef6*/ 	.byte	0x05
	.zero		1


	//   ....[225]....
        /*0ef8*/ 	.word	0x00005bb0
        /*0efc*/ 	.word	0x000000ff
        /*0f00*/ 	.word	0x00000000
        /*0f04*/ 	.short	0x010a
        /*0f06*/ 	.byte	0x05
	.zero		1


	//   ....[226]....
        /*0f08*/ 	.word	0x00005c50
        /*0f0c*/ 	.word	0x000000ff
        /*0f10*/ 	.word	0x00000000
        /*0f14*/ 	.short	0x010a
        /*0f16*/ 	.byte	0x05
	.zero		1


	//   ....[227]....
        /*0f18*/ 	.word	0x00005cf0
        /*0f1c*/ 	.word	0x000000ff
        /*0f20*/ 	.word	0x00000000
        /*0f24*/ 	.short	0x010a
        /*0f26*/ 	.byte	0x05
	.zero		1


	//   ....[228]....
        /*0f28*/ 	.word	0x00005d90
        /*0f2c*/ 	.word	0x000000ff
        /*0f30*/ 	.word	0x00000000
        /*0f34*/ 	.short	0x010a
        /*0f36*/ 	.byte	0x05
	.zero		1


	//   ....[229]....
        /*0f38*/ 	.word	0x00005e30
        /*0f3c*/ 	.word	0x000000ff
        /*0f40*/ 	.word	0x00000000
        /*0f44*/ 	.short	0x010a
        /*0f46*/ 	.byte	0x05
	.zero		1


	//   ....[230]....
        /*0f48*/ 	.word	0x00005ed0
        /*0f4c*/ 	.word	0x000000ff
        /*0f50*/ 	.word	0x00000000
        /*0f54*/ 	.short	0x010a
        /*0f56*/ 	.byte	0x05
	.zero		1


	//   ....[231]....
        /*0f58*/ 	.word	0x00005f70
        /*0f5c*/ 	.word	0x000000ff
        /*0f60*/ 	.word	0x00000000
        /*0f64*/ 	.short	0x010a
        /*0f66*/ 	.byte	0x05
	.zero		1


	//   ....[232]....
        /*0f68*/ 	.word	0x00006010
        /*0f6c*/ 	.word	0x000000ff
        /*0f70*/ 	.word	0x00000000
        /*0f74*/ 	.short	0x010a
        /*0f76*/ 	.byte	0x05
	.zero		1


	//   ....[233]....
        /*0f78*/ 	.word	0x000060b0
        /*0f7c*/ 	.word	0x000000ff
        /*0f80*/ 	.word	0x00000000
        /*0f84*/ 	.short	0x010a
        /*0f86*/ 	.byte	0x05
	.zero		1


	//   ....[234]....
        /*0f88*/ 	.word	0x00006150
        /*0f8c*/ 	.word	0x000000ff
        /*0f90*/ 	.word	0x00000000
        /*0f94*/ 	.short	0x010a
        /*0f96*/ 	.byte	0x05
	.zero		1


	//   ....[235]....
        /*0f98*/ 	.word	0x00006200
        /*0f9c*/ 	.word	0x00000000
        /*0fa0*/ 	.word	0x00000000
        /*0fa4*/ 	.short	0x010a
        /*0fa6*/ 	.byte	0xff
	.zero		1


	//   ....[236]....
        /*0fa8*/ 	.word	0x00006350
        /*0fac*/ 	.word	0x000000ff
        /*0fb0*/ 	.word	0x000004a8
        /*0fb4*/ 	.short	0x010a
        /*0fb6*/ 	.byte	0x04
	.zero		1


	//   ....[237]....
        /*0fb8*/ 	.word	0x000063f0
        /*0fbc*/ 	.word	0x000000ff
        /*0fc0*/ 	.word	0x000004a0
        /*0fc4*/ 	.short	0x010a
        /*0fc6*/ 	.byte	0x04
	.zero		1


	//   ....[238]....
        /*0fc8*/ 	.word	0x00006490
        /*0fcc*/ 	.word	0x000000ff
        /*0fd0*/ 	.word	0x00000000
        /*0fd4*/ 	.short	0x0101
        /*0fd6*/ 	.byte	0x05
	.zero		1


	//   ....[239]....
        /*0fd8*/ 	.word	0x000064d0
        /*0fdc*/ 	.word	0x000000ff
        /*0fe0*/ 	.word	0x000004a8
        /*0fe4*/ 	.short	0x0106
        /*0fe6*/ 	.byte	0x04
	.zero		1


	//   ....[240]....
        /*0fe8*/ 	.word	0x00006510
        /*0fec*/ 	.word	0x00000000
        /*0ff0*/ 	.word	0x000004a8
        /*0ff4*/ 	.short	0x010a
        /*0ff6*/ 	.byte	0xff
	.zero		1


	//   ....[241]....
        /*0ff8*/ 	.word	0x00006760
        /*0ffc*/ 	.word	0x000000ff
        /*1000*/ 	.word	0x00000008
        /*1004*/ 	.short	0x010a
        /*1006*/ 	.byte	0x05
	.zero		1


	//   ....[242]....
        /*1008*/ 	.word	0x00006780
        /*100c*/ 	.word	0x000000ff
        /*1010*/ 	.word	0x00000008
        /*1014*/ 	.short	0x010a
        /*1016*/ 	.byte	0x05
	.zero		1


	//   ....[243]....
        /*1018*/ 	.word	0x00006910
        /*101c*/ 	.word	0x000000ff
        /*1020*/ 	.word	0x00000008
        /*1024*/ 	.short	0x010a
        /*1026*/ 	.byte	0x05
	.zero		1


	//   ....[244]....
        /*1028*/ 	.word	0x00006930
        /*102c*/ 	.word	0x000000ff
        /*1030*/ 	.word	0x00000008
        /*1034*/ 	.short	0x010a
        /*1036*/ 	.byte	0x05
	.zero		1


	//   ....[245]....
        /*1038*/ 	.word	0x000069f0
        /*103c*/ 	.word	0x000000ff
        /*1040*/ 	.word	0x00000000
        /*1044*/ 	.short	0x0101
        /*1046*/ 	.byte	0x04
	.zero		1


	//   ....[246]....
        /*1048*/ 	.word	0x00006d20
        /*104c*/ 	.word	0x000000ff
        /*1050*/ 	.word	0x000004a0
        /*1054*/ 	.short	0x010a
        /*1056*/ 	.byte	0x0e
	.zero		1


	//   ....[247]....
        /*1058*/ 	.word	0x00006dc0
        /*105c*/ 	.word	0x000000ff
        /*1060*/ 	.word	0x00000000
        /*1064*/ 	.short	0x0101
        /*1066*/ 	.byte	0x16
	.zero		1


	//   ....[248]....
        /*1068*/ 	.word	0x00006e00
        /*106c*/ 	.word	0x000000ff
        /*1070*/ 	.word	0x000004c0
        /*1074*/ 	.short	0x010a
        /*1076*/ 	.byte	0x13
	.zero		1


	//   ....[249]....
        /*1078*/ 	.word	0x00006ea0
        /*107c*/ 	.word	0x000000ff
        /*1080*/ 	.word	0x00000000
        /*1084*/ 	.short	0x010a
        /*1086*/ 	.byte	0x04
	.zero		1


	//   ....[250]....
        /*1088*/ 	.word	0x00006ef0
        /*108c*/ 	.word	0x000000ff
        /*1090*/ 	.word	0x00000000
        /*1094*/ 	.short	0x010a
        /*1096*/ 	.byte	0x0b
	.zero		1


	//   ....[251]....
        /*1098*/ 	.word	0x00007020
        /*109c*/ 	.word	0x000000ff
        /*10a0*/ 	.word	0x00000000
        /*10a4*/ 	.short	0x010a
        /*10a6*/ 	.byte	0x05
	.zero		1


	//   ....[252]....
        /*10a8*/ 	.word	0x00007220
        /*10ac*/ 	.word	0x000000ff
        /*10b0*/ 	.word	0x00000000
        /*10b4*/ 	.short	0x010a
        /*10b6*/ 	.byte	0x04
	.zero		1


	//   ....[253]....
        /*10b8*/ 	.word	0x000072c0
        /*10bc*/ 	.word	0x00000000
        /*10c0*/ 	.word	0x00000000
        /*10c4*/ 	.short	0x010a
        /*10c6*/ 	.byte	0xff
	.zero		1


	//   ....[254]....
        /*10c8*/ 	.word	0x00007300
        /*10cc*/ 	.word	0x00000000
        /*10d0*/ 	.word	0x00000000
        /*10d4*/ 	.short	0x010a
        /*10d6*/ 	.byte	0xff
	.zero		1


	//   ....[255]....
        /*10d8*/ 	.word	0x00007370
        /*10dc*/ 	.word	0x000000ff
        /*10e0*/ 	.word	0x00000000
        /*10e4*/ 	.short	0x0101
        /*10e6*/ 	.byte	0x04
	.zero		1


	//   ....[0]....
        /*10e8*/ 	.word	0x000073b0
        /*10ec*/ 	.word	0x000000ff
        /*10f0*/ 	.word	0x000004d0
        /*10f4*/ 	.short	0x010a
        /*10f6*/ 	.byte	0x0e
	.zero		1


	//   ....[1]....
        /*10f8*/ 	.word	0x00007410
        /*10fc*/ 	.word	0x000000ff
        /*1100*/ 	.word	0x00000000
        /*1104*/ 	.short	0x0101
        /*1106*/ 	.byte	0x04
	.zero		1


	//   ....[2]....
        /*1108*/ 	.word	0x000078c0
        /*110c*/ 	.word	0x000000ff
        /*1110*/ 	.word	0x000004a0
        /*1114*/ 	.short	0x010a
        /*1116*/ 	.byte	0x1c
	.zero		1


	//   ....[3]....
        /*1118*/ 	.word	0x00007960
        /*111c*/ 	.word	0x000000ff
        /*1120*/ 	.word	0x00000000
        /*1124*/ 	.short	0x0101
        /*1126*/ 	.byte	0x25
	.zero		1


	//   ....[4]....
        /*1128*/ 	.word	0x00007ea0
        /*112c*/ 	.word	0x000000ff
        /*1130*/ 	.word	0x00000498
        /*1134*/ 	.short	0x010a
        /*1136*/ 	.byte	0x1c
	.zero		1


	//   ....[5]....
        /*1138*/ 	.word	0x00008030
        /*113c*/ 	.word	0x000000ff
        /*1140*/ 	.word	0x00000488
        /*1144*/ 	.short	0x010a
        /*1146*/ 	.byte	0x1c
	.zero		1


	//   ....[6]....
        /*1148*/ 	.word	0x000083c0
        /*114c*/ 	.word	0x000000ff
        /*1150*/ 	.word	0x00000480
        /*1154*/ 	.short	0x010b
        /*1156*/ 	.byte	0x1c
	.zero		1


	//   ....[7]....
        /*1158*/ 	.word	0x000083d0
        /*115c*/ 	.word	0x000000ff
        /*1160*/ 	.word	0x00000000
        /*1164*/ 	.short	0x0101
        /*1166*/ 	.byte	0x26
	.zero		1


	//   ....[8]....
        /*1168*/ 	.word	0x00008410
        /*116c*/ 	.word	0x00000000
        /*1170*/ 	.word	0x00000488
        /*1174*/ 	.short	0x010a
        /*1176*/ 	.byte	0xff
	.zero		1


	//   ....[9]....
        /*1178*/ 	.word	0x00008770
        /*117c*/ 	.word	0x000000ff
        /*1180*/ 	.word	0x000004a0
        /*1184*/ 	.short	0x010a
        /*1186*/ 	.byte	0x2c
	.zero		1


	//   ....[10]....
        /*1188*/ 	.word	0x00008840
        /*118c*/ 	.word	0x000000ff
        /*1190*/ 	.word	0x00000000
        /*1194*/ 	.short	0x0101
        /*1196*/ 	.byte	0x04
	.zero		1


	//   ....[11]....
        /*1198*/ 	.word	0x00009360
        /*119c*/ 	.word	0x000000ff
        /*11a0*/ 	.word	0x00000480
        /*11a4*/ 	.short	0x010a
        /*11a6*/ 	.byte	0x2c
	.zero		1


	//   ....[12]....
        /*11a8*/ 	.word	0x00009380
        /*11ac*/ 	.word	0x00000058
        /*11b0*/ 	.word	0x000004b0
        /*11b4*/ 	.short	0x010a
        /*11b6*/ 	.byte	0xff
	.zero		1


	//   ....[13]....
        /*11b8*/ 	.word	0x000094d0
        /*11bc*/ 	.word	0x000000ff
        /*11c0*/ 	.word	0x00000480
        /*11c4*/ 	.short	0x010a
        /*11c6*/ 	.byte	0x2c
	.zero		1


	//   ....[14]....
        /*11c8*/ 	.word	0x000095c0
        /*11cc*/ 	.word	0x000000ff
        /*11d0*/ 	.word	0x00000000
        /*11d4*/ 	.short	0x0101
        /*11d6*/ 	.byte	0x04
	.zero		1


	//   ....[15]....
        /*11d8*/ 	.word	0x00009620
        /*11dc*/ 	.word	0x00000058
        /*11e0*/ 	.word	0x000004b0
        /*11e4*/ 	.short	0x010a
        /*11e6*/ 	.byte	0xff
	.zero		1


	//   ....[16]....
        /*11e8*/ 	.word	0x00009a00
        /*11ec*/ 	.word	0x00000058
        /*11f0*/ 	.word	0x00000000
        /*11f4*/ 	.short	0x0101
        /*11f6*/ 	.byte	0xff
	.zero		1


	//   ....[17]....
        /*11f8*/ 	.word	0x0000a3a0
        /*11fc*/ 	.word	0x00000000
        /*1200*/ 	.word	0x00000240
        /*1204*/ 	.short	0x010a
        /*1206*/ 	.byte	0xff
	.zero		1


	//   ....[18]....
        /*1208*/ 	.word	0x0000a400
        /*120c*/ 	.word	0x00000000
        /*1210*/ 	.word	0x00000240
        /*1214*/ 	.short	0x010a
        /*1216*/ 	.byte	0xff
	.zero		1


	//   ....[19]....
        /*1218*/ 	.word	0x0000a460
        /*121c*/ 	.word	0x00000000
        /*1220*/ 	.word	0x000004a0
        /*1224*/ 	.short	0x010a
        /*1226*/ 	.byte	0xff
	.zero		1


	//   ....[20]....
        /*1228*/ 	.word	0x0000a4c0
        /*122c*/ 	.word	0x00000000
        /*1230*/ 	.word	0x00000000
        /*1234*/ 	.short	0x010a
        /*1236*/ 	.byte	0xff
	.zero		1


	//   ....[21]....
        /*1238*/ 	.word	0x0000a520
        /*123c*/ 	.word	0x00000000
        /*1240*/ 	.word	0x00000000
        /*1244*/ 	.short	0x010a
        /*1246*/ 	.byte	0xff
	.zero		1


	//   ....[22]....
        /*1248*/ 	.word	0x0000a580
        /*124c*/ 	.word	0x00000000
        /*1250*/ 	.word	0x00000000
        /*1254*/ 	.short	0x010a
        /*1256*/ 	.byte	0xff
	.zero		1


	//   ....[23]....
        /*1258*/ 	.word	0x0000a5e0
        /*125c*/ 	.word	0x00000000
        /*1260*/ 	.word	0x00000000
        /*1264*/ 	.short	0x010a
        /*1266*/ 	.byte	0xff
	.zero		1


	//   ....[24]....
        /*1268*/ 	.word	0x0000a640
        /*126c*/ 	.word	0x00000000
        /*1270*/ 	.word	0x00000000
        /*1274*/ 	.short	0x010a
        /*1276*/ 	.byte	0xff
	.zero		1


	//   ....[25]....
        /*1278*/ 	.word	0x0000a6a0
        /*127c*/ 	.word	0x00000000
        /*1280*/ 	.word	0x00000000
        /*1284*/ 	.short	0x010a
        /*1286*/ 	.byte	0xff
	.zero		1


	//   ....[26]....
        /*1288*/ 	.word	0x0000a700
        /*128c*/ 	.word	0x00000000
        /*1290*/ 	.word	0x00000000
        /*1294*/ 	.short	0x010a
        /*1296*/ 	.byte	0xff
	.zero		1


	//   ....[27]....
        /*1298*/ 	.word	0x0000a760
        /*129c*/ 	.word	0x00000000
        /*12a0*/ 	.word	0x00000000
        /*12a4*/ 	.short	0x010a
        /*12a6*/ 	.byte	0xff
	.zero		1


	//   ....[28]....
        /*12a8*/ 	.word	0x0000a7c0
        /*12ac*/ 	.word	0x00000000
        /*12b0*/ 	.word	0x00000000
        /*12b4*/ 	.short	0x010a
        /*12b6*/ 	.byte	0xff
	.zero		1


	//   ....[29]....
        /*12b8*/ 	.word	0x0000a820
        /*12bc*/ 	.word	0x00000000
        /*12c0*/ 	.word	0x00000000
        /*12c4*/ 	.short	0x010a
        /*12c6*/ 	.byte	0xff
	.zero		1


	//   ....[30]....
        /*12c8*/ 	.word	0x0000a880
        /*12cc*/ 	.word	0x00000000
        /*12d0*/ 	.word	0x00000000
        /*12d4*/ 	.short	0x010a
        /*12d6*/ 	.byte	0xff
	.zero		1


	//   ....[31]....
        /*12d8*/ 	.word	0x0000a8e0
        /*12dc*/ 	.word	0x00000000
        /*12e0*/ 	.word	0x00000000
        /*12e4*/ 	.short	0x010a
        /*12e6*/ 	.byte	0xff
	.zero		1


	//   ....[32]....
        /*12e8*/ 	.word	0x0000a940
        /*12ec*/ 	.word	0x00000000
        /*12f0*/ 	.word	0x00000000
        /*12f4*/ 	.short	0x010a
        /*12f6*/ 	.byte	0xff
	.zero		1


	//   ....[33]....
        /*12f8*/ 	.word	0x0000a9a0
        /*12fc*/ 	.word	0x00000000
        /*1300*/ 	.word	0x00000000
        /*1304*/ 	.short	0x010a
        /*1306*/ 	.byte	0xff
	.zero		1


	//   ....[34]....
        /*1308*/ 	.word	0x0000aa00
        /*130c*/ 	.word	0x00000000
        /*1310*/ 	.word	0x00000000
        /*1314*/ 	.short	0x010a
        /*1316*/ 	.byte	0xff
	.zero		1


	//   ....[35]....
        /*1318*/ 	.word	0x0000aa60
        /*131c*/ 	.word	0x00000000
        /*1320*/ 	.word	0x00000000
        /*1324*/ 	.short	0x010a
        /*1326*/ 	.byte	0xff
	.zero		1


	//   ....[36]....
        /*1328*/ 	.word	0x0000aac0
        /*132c*/ 	.word	0x00000000
        /*1330*/ 	.word	0x00000000
        /*1334*/ 	.short	0x010a
        /*1336*/ 	.byte	0xff
	.zero		1


	//   ....[37]....
        /*1338*/ 	.word	0x0000ab20
        /*133c*/ 	.word	0x00000000
        /*1340*/ 	.word	0x00000000
        /*1344*/ 	.short	0x010a
        /*1346*/ 	.byte	0xff
	.zero		1


	//   ....[38]....
        /*1348*/ 	.word	0x0000ab80
        /*134c*/ 	.word	0x00000000
        /*1350*/ 	.word	0x00000000
        /*1354*/ 	.short	0x010a
        /*1356*/ 	.byte	0xff
	.zero		1


	//   ....[39]....
        /*1358*/ 	.word	0x0000abe0
        /*135c*/ 	.word	0x00000000
        /*1360*/ 	.word	0x00000000
        /*1364*/ 	.short	0x010a
        /*1366*/ 	.byte	0xff
	.zero		1


	//   ....[40]....
        /*1368*/ 	.word	0x0000ac40
        /*136c*/ 	.word	0x00000000
        /*1370*/ 	.word	0x00000000
        /*1374*/ 	.short	0x010a
        /*1376*/ 	.byte	0xff
	.zero		1


	//   ....[41]....
        /*1378*/ 	.word	0x0000aca0
        /*137c*/ 	.word	0x00000000
        /*1380*/ 	.word	0x00000000
        /*1384*/ 	.short	0x010a
        /*1386*/ 	.byte	0xff
	.zero		1


	//   ....[42]....
        /*1388*/ 	.word	0x0000ad00
        /*138c*/ 	.word	0x00000000
        /*1390*/ 	.word	0x00000000
        /*1394*/ 	.short	0x010a
        /*1396*/ 	.byte	0xff
	.zero		1


	//   ....[43]....
        /*1398*/ 	.word	0x0000ad60
        /*139c*/ 	.word	0x00000000
        /*13a0*/ 	.word	0x00000000
        /*13a4*/ 	.short	0x010a
        /*13a6*/ 	.byte	0xff
	.zero		1


	//   ....[44]....
        /*13a8*/ 	.word	0x0000adc0
        /*13ac*/ 	.word	0x00000000
        /*13b0*/ 	.word	0x00000000
        /*13b4*/ 	.short	0x010a
        /*13b6*/ 	.byte	0xff
	.zero		1


	//   ....[45]....
        /*13b8*/ 	.word	0x0000ae20
        /*13bc*/ 	.word	0x00000000
        /*13c0*/ 	.word	0x00000000
        /*13c4*/ 	.short	0x010a
        /*13c6*/ 	.byte	0xff
	.zero		1


	//   ....[46]....
        /*13c8*/ 	.word	0x0000ae80
        /*13cc*/ 	.word	0x00000000
        /*13d0*/ 	.word	0x00000000
        /*13d4*/ 	.short	0x010a
        /*13d6*/ 	.byte	0xff
	.zero		1


	//   ....[47]....
        /*13d8*/ 	.word	0x0000aee0
        /*13dc*/ 	.word	0x00000000
        /*13e0*/ 	.word	0x00000000
        /*13e4*/ 	.short	0x010a
        /*13e6*/ 	.byte	0xff
	.zero		1


	//   ....[48]....
        /*13e8*/ 	.word	0x0000af40
        /*13ec*/ 	.word	0x00000000
        /*13f0*/ 	.word	0x00000000
        /*13f4*/ 	.short	0x010a
        /*13f6*/ 	.byte	0xff
	.zero		1


	//   ....[49]....
        /*13f8*/ 	.word	0x0000afa0
        /*13fc*/ 	.word	0x00000000
        /*1400*/ 	.word	0x00000000
        /*1404*/ 	.short	0x010a
        /*1406*/ 	.byte	0xff
	.zero		1


	//   ....[50]....
        /*1408*/ 	.word	0x0000b000
        /*140c*/ 	.word	0x00000000
        /*1410*/ 	.word	0x00000000
        /*1414*/ 	.short	0x010a
        /*1416*/ 	.byte	0xff
	.zero		1


	//   ....[51]....
        /*1418*/ 	.word	0x0000b060
        /*141c*/ 	.word	0x00000000
        /*1420*/ 	.word	0x00000000
        /*1424*/ 	.short	0x010a
        /*1426*/ 	.byte	0xff
	.zero		1


	//   ....[52]....
        /*1428*/ 	.word	0x0000b0c0
        /*142c*/ 	.word	0x00000000
        /*1430*/ 	.word	0x00000000
        /*1434*/ 	.short	0x010a
        /*1436*/ 	.byte	0xff
	.zero		1


	//   ....[53]....
        /*1438*/ 	.word	0x0000b120
        /*143c*/ 	.word	0x00000000
        /*1440*/ 	.word	0x00000000
        /*1444*/ 	.short	0x010a
        /*1446*/ 	.byte	0xff
	.zero		1


	//   ....[54]....
        /*1448*/ 	.word	0x0000b180
        /*144c*/ 	.word	0x00000000
        /*1450*/ 	.word	0x00000000
        /*1454*/ 	.short	0x010a
        /*1456*/ 	.byte	0xff
	.zero		1


	//   ....[55]....
        /*1458*/ 	.word	0x0000b1e0
        /*145c*/ 	.word	0x00000000
        /*1460*/ 	.word	0x00000000
        /*1464*/ 	.short	0x010a
        /*1466*/ 	.byte	0xff
	.zero		1


	//   ....[56]....
        /*1468*/ 	.word	0x0000b240
        /*146c*/ 	.word	0x00000000
        /*1470*/ 	.word	0x00000000
        /*1474*/ 	.short	0x010a
        /*1476*/ 	.byte	0xff
	.zero		1


	//   ....[57]....
        /*1478*/ 	.word	0x0000b2a0
        /*147c*/ 	.word	0x00000000
        /*1480*/ 	.word	0x00000000
        /*1484*/ 	.short	0x010a
        /*1486*/ 	.byte	0xff
	.zero		1


	//   ....[58]....
        /*1488*/ 	.word	0x0000b300
        /*148c*/ 	.word	0x00000000
        /*1490*/ 	.word	0x00000000
        /*1494*/ 	.short	0x010a
        /*1496*/ 	.byte	0xff
	.zero		1


	//   ....[59]....
        /*1498*/ 	.word	0x0000b360
        /*149c*/ 	.word	0x00000000
        /*14a0*/ 	.word	0x00000000
        /*14a4*/ 	.short	0x010a
        /*14a6*/ 	.byte	0xff
	.zero		1


	//   ....[60]....
        /*14a8*/ 	.word	0x0000b3c0
        /*14ac*/ 	.word	0x00000000
        /*14b0*/ 	.word	0x00000000
        /*14b4*/ 	.short	0x010a
        /*14b6*/ 	.byte	0xff
	.zero		1


	//   ....[61]....
        /*14b8*/ 	.word	0x0000b420
        /*14bc*/ 	.word	0x00000000
        /*14c0*/ 	.word	0x00000000
        /*14c4*/ 	.short	0x010a
        /*14c6*/ 	.byte	0xff
	.zero		1


	//   ....[62]....
        /*14c8*/ 	.word	0x0000b480
        /*14cc*/ 	.word	0x00000000
        /*14d0*/ 	.word	0x00000000
        /*14d4*/ 	.short	0x010a
        /*14d6*/ 	.byte	0xff
	.zero		1


	//   ....[63]....
        /*14d8*/ 	.word	0x0000b4e0
        /*14dc*/ 	.word	0x00000000
        /*14e0*/ 	.word	0x00000000
        /*14e4*/ 	.short	0x010a
        /*14e6*/ 	.byte	0xff
	.zero		1


	//   ....[64]....
        /*14e8*/ 	.word	0x0000b540
        /*14ec*/ 	.word	0x00000000
        /*14f0*/ 	.word	0x00000000
        /*14f4*/ 	.short	0x010a
        /*14f6*/ 	.byte	0xff
	.zero		1


	//   ....[65]....
        /*14f8*/ 	.word	0x0000b5a0
        /*14fc*/ 	.word	0x00000000
        /*1500*/ 	.word	0x00000000
        /*1504*/ 	.short	0x010a
        /*1506*/ 	.byte	0xff
	.zero		1


	//   ....[66]....
        /*1508*/ 	.word	0x0000b600
        /*150c*/ 	.word	0x00000000
        /*1510*/ 	.word	0x00000000
        /*1514*/ 	.short	0x010a
        /*1516*/ 	.byte	0xff
	.zero		1


	//   ....[67]....
        /*1518*/ 	.word	0x0000b660
        /*151c*/ 	.word	0x00000000
        /*1520*/ 	.word	0x00000000
        /*1524*/ 	.short	0x010a
        /*1526*/ 	.byte	0xff
	.zero		1


	//   ....[68]....
        /*1528*/ 	.word	0x0000b6c0
        /*152c*/ 	.word	0x00000000
        /*1530*/ 	.word	0x00000000
        /*1534*/ 	.short	0x010a
        /*1536*/ 	.byte	0xff
	.zero		1


	//   ....[69]....
        /*1538*/ 	.word	0x0000b720
        /*153c*/ 	.word	0x00000000
        /*1540*/ 	.word	0x00000000
        /*1544*/ 	.short	0x010a
        /*1546*/ 	.byte	0xff
	.zero		1


	//   ....[70]....
        /*1548*/ 	.word	0x0000b780
        /*154c*/ 	.word	0x00000000
        /*1550*/ 	.word	0x00000000
        /*1554*/ 	.short	0x010a
        /*1556*/ 	.byte	0xff
	.zero		1


	//   ....[71]....
        /*1558*/ 	.word	0x0000b7e0
        /*155c*/ 	.word	0x00000000
        /*1560*/ 	.word	0x00000000
        /*1564*/ 	.short	0x010a
        /*1566*/ 	.byte	0xff
	.zero		1


	//   ....[72]....
        /*1568*/ 	.word	0x0000b840
        /*156c*/ 	.word	0x00000000
        /*1570*/ 	.word	0x00000000
        /*1574*/ 	.short	0x010a
        /*1576*/ 	.byte	0xff
	.zero		1


	//   ....[73]....
        /*1578*/ 	.word	0x0000b8a0
        /*157c*/ 	.word	0x00000000
        /*1580*/ 	.word	0x00000000
        /*1584*/ 	.short	0x010a
        /*1586*/ 	.byte	0xff
	.zero		1


	//   ....[74]....
        /*1588*/ 	.word	0x0000b900
        /*158c*/ 	.word	0x00000000
        /*1590*/ 	.word	0x00000000
        /*1594*/ 	.short	0x010a
        /*1596*/ 	.byte	0xff
	.zero		1


	//   ....[75]....
        /*1598*/ 	.word	0x0000b960
        /*159c*/ 	.word	0x00000000
        /*15a0*/ 	.word	0x00000000
        /*15a4*/ 	.short	0x010a
        /*15a6*/ 	.byte	0xff
	.zero		1


	//   ....[76]....
        /*15a8*/ 	.word	0x0000b9c0
        /*15ac*/ 	.word	0x00000000
        /*15b0*/ 	.word	0x00000000
        /*15b4*/ 	.short	0x010a
        /*15b6*/ 	.byte	0xff
	.zero		1


	//   ....[77]....
        /*15b8*/ 	.word	0x0000ba20
        /*15bc*/ 	.word	0x00000000
        /*15c0*/ 	.word	0x00000000
        /*15c4*/ 	.short	0x010a
        /*15c6*/ 	.byte	0xff
	.zero		1


	//   ....[78]....
        /*15c8*/ 	.word	0x0000ba80
        /*15cc*/ 	.word	0x00000000
        /*15d0*/ 	.word	0x00000000
        /*15d4*/ 	.short	0x010a
        /*15d6*/ 	.byte	0xff
	.zero		1


	//   ....[79]....
        /*15d8*/ 	.word	0x0000bae0
        /*15dc*/ 	.word	0x00000000
        /*15e0*/ 	.word	0x00000000
        /*15e4*/ 	.short	0x010a
        /*15e6*/ 	.byte	0xff
	.zero		1


	//   ....[80]....
        /*15e8*/ 	.word	0x0000bb40
        /*15ec*/ 	.word	0x00000000
        /*15f0*/ 	.word	0x00000000
        /*15f4*/ 	.short	0x010a
        /*15f6*/ 	.byte	0xff
	.zero		1


	//   ....[81]....
        /*15f8*/ 	.word	0x0000bba0
        /*15fc*/ 	.word	0x00000000
        /*1600*/ 	.word	0x00000000
        /*1604*/ 	.short	0x010a
        /*1606*/ 	.byte	0xff
	.zero		1


	//   ....[82]....
        /*1608*/ 	.word	0x0000bc00
        /*160c*/ 	.word	0x00000000
        /*1610*/ 	.word	0x00000000
        /*1614*/ 	.short	0x010a
        /*1616*/ 	.byte	0xff
	.zero		1


	//   ....[83]....
        /*1618*/ 	.word	0x0000bc60
        /*161c*/ 	.word	0x00000000
        /*1620*/ 	.word	0x00000000
        /*1624*/ 	.short	0x010a
        /*1626*/ 	.byte	0xff
	.zero		1


	//   ....[84]....
        /*1628*/ 	.word	0x0000bcc0
        /*162c*/ 	.word	0x00000000
        /*1630*/ 	.word	0x00000000
        /*1634*/ 	.short	0x010a
        /*1636*/ 	.byte	0xff
	.zero		1


	//   ....[85]....
        /*1638*/ 	.word	0x0000bd20
        /*163c*/ 	.word	0x00000000
        /*1640*/ 	.word	0x00000000
        /*1644*/ 	.short	0x010a
        /*1646*/ 	.byte	0xff
	.zero		1


	//   ....[86]....
        /*1648*/ 	.word	0x0000bd80
        /*164c*/ 	.word	0x00000000
        /*1650*/ 	.word	0x00000000
        /*1654*/ 	.short	0x010a
        /*1656*/ 	.byte	0xff
	.zero		1


	//   ....[87]....
        /*1658*/ 	.word	0x0000bde0
        /*165c*/ 	.word	0x00000000
        /*1660*/ 	.word	0x00000000
        /*1664*/ 	.short	0x010a
        /*1666*/ 	.byte	0xff
	.zero		1


	//   ....[88]....
        /*1668*/ 	.word	0x0000be40
        /*166c*/ 	.word	0x00000000
        /*1670*/ 	.word	0x00000000
        /*1674*/ 	.short	0x010a
        /*1676*/ 	.byte	0xff
	.zero		1


	//   ....[89]....
        /*1678*/ 	.word	0x0000bea0
        /*167c*/ 	.word	0x00000000
        /*1680*/ 	.word	0x00000000
        /*1684*/ 	.short	0x010a
        /*1686*/ 	.byte	0xff
	.zero		1


	//   ....[90]....
        /*1688*/ 	.word	0x0000bf00
        /*168c*/ 	.word	0x00000000
        /*1690*/ 	.word	0x00000000
        /*1694*/ 	.short	0x010a
        /*1696*/ 	.byte	0xff
	.zero		1


	//   ....[91]....
        /*1698*/ 	.word	0x0000bf60
        /*169c*/ 	.word	0x00000004
        /*16a0*/ 	.word	0x000004a8
        /*16a4*/ 	.short	0x010a
        /*16a6*/ 	.byte	0xff
	.zero		1


	//   ....[92]....
        /*16a8*/ 	.word	0x0000bfc0
        /*16ac*/ 	.word	0x00000004
        /*16b0*/ 	.word	0x000004a0
        /*16b4*/ 	.short	0x010a
        /*16b6*/ 	.byte	0xff
	.zero		1


	//   ....[93]....
        /*16b8*/ 	.word	0x0000c020
        /*16bc*/ 	.word	0x00000005
        /*16c0*/ 	.word	0x00000008
        /*16c4*/ 	.short	0x010a
        /*16c6*/ 	.byte	0xff
	.zero		1


	//   ....[94]....
        /*16c8*/ 	.word	0x0000c110
        /*16cc*/ 	.word	0x00000003
        /*16d0*/ 	.word	0x00000008
        /*16d4*/ 	.short	0x010a
        /*16d6*/ 	.byte	0xff
	.zero		1


	//   ....[95]....
        /*16d8*/ 	.word	0x0000c170
        /*16dc*/ 	.word	0x00000004
        /*16e0*/ 	.word	0x000004a0
        /*16e4*/ 	.short	0x010a
        /*16e6*/ 	.byte	0xff
	.zero		1


	//   ....[96]....
        /*16e8*/ 	.word	0x0000c1d0
        /*16ec*/ 	.word	0x00000004
        /*16f0*/ 	.word	0x000004c0
        /*16f4*/ 	.short	0x010a
        /*16f6*/ 	.byte	0xff
	.zero		1


	//   ....[97]....
        /*16f8*/ 	.word	0x0000c230
        /*16fc*/ 	.word	0x00000004
        /*1700*/ 	.word	0x00000000
        /*1704*/ 	.short	0x010a
        /*1706*/ 	.byte	0xff
	.zero		1


	//   ....[98]....
        /*1708*/ 	.word	0x0000c290
        /*170c*/ 	.word	0x00000000
        /*1710*/ 	.word	0x00000000
        /*1714*/ 	.short	0x010a
        /*1716*/ 	.byte	0xff
	.zero		1


	//   ....[99]....
        /*1718*/ 	.word	0x0000c2f0
        /*171c*/ 	.word	0x00000000
        /*1720*/ 	.word	0x000004d0
        /*1724*/ 	.short	0x010a
        /*1726*/ 	.byte	0xff
	.zero		1


	//   ....[100]....
        /*1728*/ 	.word	0x0000c350
        /*172c*/ 	.word	0x00000000
        /*1730*/ 	.word	0x000004a0
        /*1734*/ 	.short	0x010a
        /*1736*/ 	.byte	0xff
	.zero		1


	//   ....[101]....
        /*1738*/ 	.word	0x0000c3b0
        /*173c*/ 	.word	0x00000000
        /*1740*/ 	.word	0x00000498
        /*1744*/ 	.short	0x010a
        /*1746*/ 	.byte	0xff
	.zero		1


	//   ....[102]....
        /*1748*/ 	.word	0x0000c410
        /*174c*/ 	.word	0x00000000
        /*1750*/ 	.word	0x00000488
        /*1754*/ 	.short	0x010a
        /*1756*/ 	.byte	0xff
	.zero		1


	//   ....[103]....
        /*1758*/ 	.word	0x0000c470
        /*175c*/ 	.word	0x00000000
        /*1760*/ 	.word	0x000004a0
        /*1764*/ 	.short	0x010a
        /*1766*/ 	.byte	0xff
	.zero		1


	//   ....[104]....
        /*1768*/ 	.word	0x0000c4d0
        /*176c*/ 	.word	0x00000003
        /*1770*/ 	.word	0x00000480
        /*1774*/ 	.short	0x010a
        /*1776*/ 	.byte	0xff
	.zero		1


	//   ....[105]....
        /*1778*/ 	.word	0x0000c520
        /*177c*/ 	.word	0x00000058
        /*1780*/ 	.word	0x000004b0
        /*1784*/ 	.short	0x010a
        /*1786*/ 	.byte	0xff
	.zero		1


	//----- nvinfo : EIATTR_NUM_MBARRIERS
	.align		4
.L_47:
        /*1788*/ 	.byte	0x03, 0x38
        /*178a*/ 	.short	0x009b


	//----- nvinfo : EIATTR_EXIT_INSTR_OFFSETS
	.align		4
        /*178c*/ 	.byte	0x04, 0x1c
        /*178e*/ 	.short	(.L_49 - .L_48)


	//   ....[0]....
.L_48:
        /*1790*/ 	.word	0x00006230


	//   ....[1]....
        /*1794*/ 	.word	0x000064e0


	//   ....[2]....
        /*1798*/ 	.word	0x00006540


	//   ....[3]....
        /*179c*/ 	.word	0x00007640


	//   ....[4]....
        /*17a0*/ 	.word	0x00008440


	//   ....[5]....
        /*17a4*/ 	.word	0x00008480


	//   ....[6]....
        /*17a8*/ 	.word	0x0000a380


	//----- nvinfo : EIATTR_MAX_THREADS
	.align		4
.L_49:
        /*17ac*/ 	.byte	0x04, 0x05
        /*17ae*/ 	.short	(.L_51 - .L_50)
.L_50:
        /*17b0*/ 	.word	0x00000100
        /*17b4*/ 	.word	0x00000001
        /*17b8*/ 	.word	0x00000001


	//----- nvinfo : EIATTR_CRS_STACK_SIZE
	.align		4
.L_51:
        /*17bc*/ 	.byte	0x04, 0x1e
        /*17be*/ 	.short	(.L_53 - .L_52)
.L_52:
        /*17c0*/ 	.word	0x00000000


	//----- nvinfo : EIATTR_CBANK_PARAM_SIZE
	.align		4
.L_53:
        /*17c4*/ 	.byte	0x03, 0x19
        /*17c6*/ 	.short	0x0900


	//----- nvinfo : EIATTR_PARAM_CBANK
	.align		4
        /*17c8*/ 	.byte	0x04, 0x0a
        /*17ca*/ 	.short	(.L_55 - .L_54)
	.align		4
.L_54:
        /*17cc*/ 	.word	index@(.nv.constant0._ZN7cutlass13device_kernelINS_4conv6kernel13ConvUniversalINS1_16ConvProblemShapeILNS1_8OperatorE1ELi3EEENS1_10collective14CollectiveConvINS1_47MainloopSm100TmaUmmaWarpSpecializedImplicitGemmILS5_1ELi72ELi3ELi1ELi2EN4cute5tupleIJNSA_1CILi2EEENSC_ILi1EEESE_EEEEENSB_IJNSC_ILi128EEENSC_ILi64EEENSB_IJNSC_ILi32EEEEEEEEENS_12float_e4m3_tESM_NSA_8TiledMMAINSA_8MMA_AtomIJNSA_10MMA_TraitsINSA_25SM100_MMA_F8F6F4_2x1SM_SSEJSM_SM_fSH_SI_NSA_17integral_constantINSA_4UMMA5MajorELST_0EEENSR_IST_LST_1EEENSR_INSS_7ScaleInELSW_0EEESX_EEEEEENSA_6LayoutINSB_IJSE_SE_SE_EEENSB_IJNSC_ILi0EEES12_S12_EEEEENSB_IJNSA_10UnderscoreES15_S15_EEEEENS7_6detail27Sm100ImplicitGemmTileTraitsINSA_25SM100_TMA_2SM_LOAD_IM2COLENSA_14ComposedLayoutINSA_7SwizzleILi1ELi4ELi3EEENSA_18smem_ptr_flag_bitsILi8EEENS10_INSB_IJNSC_ILi8EEESJ_EEENSB_IJSJ_SE_EEEEEEEvEENS19_INSA_18SM100_TMA_2SM_LOADENS1B_IS1D_S1F_NS10_INSB_IJSJ_S1G_EEENSB_IJSE_SJ_EEEEEEEvEEEENS_8epilogue10collective18CollectiveEpilogueINS1T_23Sm100TmaWarpSpecializedILi1ELi1ELi32ELb0ELb0EEEJNSB_IJSI_SI_SK_EEENSB_IJNS10_ISI_SE_EES1Z_EEESM_NSB_IJNSB_IJllllEEESE_S12_EEESM_S22_NS1T_6fusion15FusionCallbacksIS1X_NS23_17LinearCombinationISM_fSM_fLNS_15FloatRoundStyleE2EEES1Y_S20_JEEENSA_5SM1004TMEM4LOAD26SM100_TMEM_LOAD_32dp32b32xENSA_20SM90_TMA_LOAD_IM2COLENS1B_INS1C_ILi2ELi4ELi3EEES1F_NS10_INSB_IJS1G_SI_EEENSB_IJSI_SE_EEEEEEENSA_39AutoVectorizingCopyWithAssumedAlignmentILi128EEENSA_21SM90_TMA_STORE_IM2COLES2I_S2K_S2K_EEEvvEEEEvNT_6ParamsE)
        /*17d0*/ 	.short	0x0380
        /*17d2*/ 	.short	0x0900


	//----- nvinfo : EIATTR_SW_WAR
	.align		4
.L_55:
        /*17d4*/ 	.byte	0x04, 0x36
        /*17d6*/ 	.short	(.L_57 - .L_56)
.L_56:
        /*17d8*/ 	.word	0x00000008
.L_57:


//--------------------- .nv.callgraph             --------------------------
	.section	.nv.callgraph,"",@"SHT_CUDA_CALLGRAPH"
	.align	4
	.sectionentsize	8
	.align		4
        /*0000*/ 	.word	0x00000000
	.align		4
        /*0004*/ 	.word	0xffffffff
	.align		4
        /*0008*/ 	.word	index@(_ZN7cutlass13device_kernelINS_4conv6kernel13ConvUniversalINS1_16ConvProblemShapeILNS1_8OperatorE1ELi3EEENS1_10collective14CollectiveConvINS1_47MainloopSm100TmaUmmaWarpSpecializedImplicitGemmILS5_1ELi72ELi3ELi1ELi2EN4cute5tupleIJNSA_1CILi2EEENSC_ILi1EEESE_EEEEENSB_IJNSC_ILi128EEENSC_ILi64EEENSB_IJNSC_ILi32EEEEEEEEENS_12float_e4m3_tESM_NSA_8TiledMMAINSA_8MMA_AtomIJNSA_10MMA_TraitsINSA_25SM100_MMA_F8F6F4_2x1SM_SSEJSM_SM_fSH_SI_NSA_17integral_constantINSA_4UMMA5MajorELST_0EEENSR_IST_LST_1EEENSR_INSS_7ScaleInELSW_0EEESX_EEEEEENSA_6LayoutINSB_IJSE_SE_SE_EEENSB_IJNSC_ILi0EEES12_S12_EEEEENSB_IJNSA_10UnderscoreES15_S15_EEEEENS7_6detail27Sm100ImplicitGemmTileTraitsINSA_25SM100_TMA_2SM_LOAD_IM2COLENSA_14ComposedLayoutINSA_7SwizzleILi1ELi4ELi3EEENSA_18smem_ptr_flag_bitsILi8EEENS10_INSB_IJNSC_ILi8EEESJ_EEENSB_IJSJ_SE_EEEEEEEvEENS19_INSA_18SM100_TMA_2SM_LOADENS1B_IS1D_S1F_NS10_INSB_IJSJ_S1G_EEENSB_IJSE_SJ_EEEEEEEvEEEENS_8epilogue10collective18CollectiveEpilogueINS1T_23Sm100TmaWarpSpecializedILi1ELi1ELi32ELb0ELb0EEEJNSB_IJSI_SI_SK_EEENSB_IJNS10_ISI_SE_EES1Z_EEESM_NSB_IJNSB_IJllllEEESE_S12_EEESM_S22_NS1T_6fusion15FusionCallbacksIS1X_NS23_17LinearCombinationISM_fSM_fLNS_15FloatRoundStyleE2EEES1Y_S20_JEEENSA_5SM1004TMEM4LOAD26SM100_TMEM_LOAD_32dp32b32xENSA_20SM90_TMA_LOAD_IM2COLENS1B_INS1C_ILi2ELi4ELi3EEES1F_NS10_INSB_IJS1G_SI_EEENSB_IJSI_SE_EEEEEEENSA_39AutoVectorizingCopyWithAssumedAlignmentILi128EEENSA_21SM90_TMA_STORE_IM2COLES2I_S2K_S2K_EEEvvEEEEvNT_6ParamsE)
	.align		4
        /*000c*/ 	.word	index@(__assertfail)
	.align		4
        /*0010*/ 	.word	0x00000000
	.align		4
        /*0014*/ 	.word	0xfffffffe
	.align		4
        /*0018*/ 	.word	0x00000000
	.align		4
        /*001c*/ 	.word	0xfffffffd
	.align		4
        /*0020*/ 	.word	0x00000000
	.align		4
        /*0024*/ 	.word	0xfffffffc


//--------------------- .nv.constant4             --------------------------
	.section	.nv.constant4,"a",@progbits
	.align	8
	.align		8
.nv.constant4:
        /*0000*/ 	.dword	__assertfail
	.align		8
        /*0008*/ 	.dword	__unnamed_1
	.align		8
        /*0010*/ 	.dword	__unnamed_2
	.align		8
        /*0018*/ 	.dword	_ZN39_INTERNAL_13dd1303_4_k_cu_41e282d6_34144cuda3std3__45__cpo5beginE
	.align		8
        /*0020*/ 	.dword	_ZN39_INTERNAL_13dd1303_4_k_cu_41e282d6_34144cuda3std3__45__cpo3endE
	.align		8
        /*0028*/ 	.dword	_ZN39_INTERNAL_13dd1303_4_k_cu_41e282d6_34144cuda3std3__45__cpo6cbeginE
	.align		8
        /*0030*/ 	.dword	_ZN39_INTERNAL_13dd1303_4_k_cu_41e282d6_34144cuda3std3__45__cpo4cendE
	.align		8
        /*0038*/ 	.dword	_ZN39_INTERNAL_13dd1303_4_k_cu_41e282d6_34144cuda3std3__441_GLOBAL__N__13dd1303_4_k_cu_41e282d6_34146ignoreE
	.align		8
        /*0040*/ 	.dword	_ZN39_INTERNAL_13dd1303_4_k_cu_41e282d6_34144cuda3std3__419piecewise_constructE
	.align		8
        /*0048*/ 	.dword	_ZN39_INTERNAL_13dd1303_4_k_cu_41e282d6_34144cuda3std3__48in_placeE
	.align		8
        /*0050*/ 	.dword	_ZN39_INTERNAL_13dd1303_4_k_cu_41e282d6_34144cuda3std6ranges3__45__cpo4swapE
	.align		8
        /*0058*/ 	.dword	_ZN39_INTERNAL_13dd1303_4_k_cu_41e282d6_34144cuda3std6ranges3__45__cpo9iter_moveE
	.align		8
        /*0060*/ 	.dword	_ZN39_INTERNAL_13dd1303_4_k_cu_41e282d6_34144cute7productE
	.align		8
        /*0068*/ 	.dword	_ZN39_INTERNAL_13dd1303_4_k_cu_41e282d6_34144cute1_E
	.align		8
        /*0070*/ 	.dword	$str$27
	.align		8
        /*0078*/ 	.dword	$str$28
	.align		8
        /*0080*/ 	.dword	$str$29
	.align		8
        /*0088*/ 	.dword	$str$30


//--------------------- .text._ZN7cutlass13device_kernelINS_4conv6kernel13ConvUniversalINS1_16ConvProblemShapeILNS1_8OperatorE1ELi3EEENS1_10collective14CollectiveConvINS1_47MainloopSm100TmaUmmaWarpSpecializedImplicitGemmILS5_1ELi72ELi3ELi1ELi2EN4cute5tupleIJNSA_1CILi2EEENSC_ILi1EEESE_EEEEENSB_IJNSC_ILi128EEENSC_ILi64EEENSB_IJNSC_ILi32EEEEEEEEENS_12float_e4m3_tESM_NSA_8TiledMMAINSA_8MMA_AtomIJNSA_10MMA_TraitsINSA_25SM100_MMA_F8F6F4_2x1SM_SSEJSM_SM_fSH_SI_NSA_17integral_constantINSA_4UMMA5MajorELST_0EEENSR_IST_LST_1EEENSR_INSS_7ScaleInELSW_0EEESX_EEEEEENSA_6LayoutINSB_IJSE_SE_SE_EEENSB_IJNSC_ILi0EEES12_S12_EEEEENSB_IJNSA_10UnderscoreES15_S15_EEEEENS7_6detail27Sm100ImplicitGemmTileTraitsINSA_25SM100_TMA_2SM_LOAD_IM2COLENSA_14ComposedLayoutINSA_7SwizzleILi1ELi4ELi3EEENSA_18smem_ptr_flag_bitsILi8EEENS10_INSB_IJNSC_ILi8EEESJ_EEENSB_IJSJ_SE_EEEEEEEvEENS19_INSA_18SM100_TMA_2SM_LOADENS1B_IS1D_S1F_NS10_INSB_IJSJ_S1G_EEENSB_IJSE_SJ_EEEEEEEvEEEENS_8epilogue10collective18CollectiveEpilogueINS1T_23Sm100TmaWarpSpecializedILi1ELi1ELi32ELb0ELb0EEEJNSB_IJSI_SI_SK_EEENSB_IJNS10_ISI_SE_EES1Z_EEESM_NSB_IJNSB_IJllllEEESE_S12_EEESM_S22_NS1T_6fusion15FusionCallbacksIS1X_NS23_17LinearCombinationISM_fSM_fLNS_15FloatRoundStyleE2EEES1Y_S20_JEEENSA_5SM1004TMEM4LOAD26SM100_TMEM_LOAD_32dp32b32xENSA_20SM90_TMA_LOAD_IM2COLENS1B_INS1C_ILi2ELi4ELi3EEES1F_NS10_INSB_IJS1G_SI_EEENSB_IJSI_SE_EEEEEEENSA_39AutoVectorizingCopyWithAssumedAlignmentILi128EEENSA_21SM90_TMA_STORE_IM2COLES2I_S2K_S2K_EEEvvEEEEvNT_6ParamsE --------------------------
	.section	.text._ZN7cutlass13device_kernelINS_4conv6kernel13ConvUniversalINS1_16ConvProblemShapeILNS1_8OperatorE1ELi3EEENS1_10collective14CollectiveConvINS1_47MainloopSm100TmaUmmaWarpSpecializedImplicitGemmILS5_1ELi72ELi3ELi1ELi2EN4cute5tupleIJNSA_1CILi2EEENSC_ILi1EEESE_EEEEENSB_IJNSC_ILi128EEENSC_ILi64EEENSB_IJNSC_ILi32EEEEEEEEENS_12float_e4m3_tESM_NSA_8TiledMMAINSA_8MMA_AtomIJNSA_10MMA_TraitsINSA_25SM100_MMA_F8F6F4_2x1SM_SSEJSM_SM_fSH_SI_NSA_17integral_constantINSA_4UMMA5MajorELST_0EEENSR_IST_LST_1EEENSR_INSS_7ScaleInELSW_0EEESX_EEEEEENSA_6LayoutINSB_IJSE_SE_SE_EEENSB_IJNSC_ILi0EEES12_S12_EEEEENSB_IJNSA_10UnderscoreES15_S15_EEEEENS7_6detail27Sm100ImplicitGemmTileTraitsINSA_25SM100_TMA_2SM_LOAD_IM2COLENSA_14ComposedLayoutINSA_7SwizzleILi1ELi4ELi3EEENSA_18smem_ptr_flag_bitsILi8EEENS10_INSB_IJNSC_ILi8EEESJ_EEENSB_IJSJ_SE_EEEEEEEvEENS19_INSA_18SM100_TMA_2SM_LOADENS1B_IS1D_S1F_NS10_INSB_IJSJ_S1G_EEENSB_IJSE_SJ_EEEEEEEvEEEENS_8epilogue10collective18CollectiveEpilogueINS1T_23Sm100TmaWarpSpecializedILi1ELi1ELi32ELb0ELb0EEEJNSB_IJSI_SI_SK_EEENSB_IJNS10_ISI_SE_EES1Z_EEESM_NSB_IJNSB_IJllllEEESE_S12_EEESM_S22_NS1T_6fusion15FusionCallbacksIS1X_NS23_17LinearCombinationISM_fSM_fLNS_15FloatRoundStyleE2EEES1Y_S20_JEEENSA_5SM1004TMEM4LOAD26SM100_TMEM_LOAD_32dp32b32xENSA_20SM90_TMA_LOAD_IM2COLENS1B_INS1C_ILi2ELi4ELi3EEES1F_NS10_INSB_IJS1G_SI_EEENSB_IJSI_SE_EEEEEEENSA_39AutoVectorizingCopyWithAssumedAlignmentILi128EEENSA_21SM90_TMA_STORE_IM2COLES2I_S2K_S2K_EEEvvEEEEvNT_6ParamsE,"ax",@progbits
	.align	128
.text._ZN7cutlass13device_kernelINS_4conv6kernel13ConvUniversalINS1_16ConvProblemShapeILNS1_8OperatorE1ELi3EEENS1_10collective14CollectiveConvINS1_47MainloopSm100TmaUmmaWarpSpecializedImplicitGemmILS5_1ELi72ELi3ELi1ELi2EN4cute5tupleIJNSA_1CILi2EEENSC_ILi1EEESE_EEEEENSB_IJNSC_ILi128EEENSC_ILi64EEENSB_IJNSC_ILi32EEEEEEEEENS_12float_e4m3_tESM_NSA_8TiledMMAINSA_8MMA_AtomIJNSA_10MMA_TraitsINSA_25SM100_MMA_F8F6F4_2x1SM_SSEJSM_SM_fSH_SI_NSA_17integral_constantINSA_4UMMA5MajorELST_0EEENSR_IST_LST_1EEENSR_INSS_7ScaleInELSW_0EEESX_EEEEEENSA_6LayoutINSB_IJSE_SE_SE_EEENSB_IJNSC_ILi0EEES12_S12_EEEEENSB_IJNSA_10UnderscoreES15_S15_EEEEENS7_6detail27Sm100ImplicitGemmTileTraitsINSA_25SM100_TMA_2SM_LOAD_IM2COLENSA_14ComposedLayoutINSA_7SwizzleILi1ELi4ELi3EEENSA_18smem_ptr_flag_bitsILi8EEENS10_INSB_IJNSC_ILi8EEESJ_EEENSB_IJSJ_SE_EEEEEEEvEENS19_INSA_18SM100_TMA_2SM_LOADENS1B_IS1D_S1F_NS10_INSB_IJSJ_S1G_EEENSB_IJSE_SJ_EEEEEEEvEEEENS_8epilogue10collective18CollectiveEpilogueINS1T_23Sm100TmaWarpSpecializedILi1ELi1ELi32ELb0ELb0EEEJNSB_IJSI_SI_SK_EEENSB_IJNS10_ISI_SE_EES1Z_EEESM_NSB_IJNSB_IJllllEEESE_S12_EEESM_S22_NS1T_6fusion15FusionCallbacksIS1X_NS23_17LinearCombinationISM_fSM_fLNS_15FloatRoundStyleE2EEES1Y_S20_JEEENSA_5SM1004TMEM4LOAD26SM100_TMEM_LOAD_32dp32b32xENSA_20SM90_TMA_LOAD_IM2COLENS1B_INS1C_ILi2ELi4ELi3EEES1F_NS10_INSB_IJS1G_SI_EEENSB_IJSI_SE_EEEEEEENSA_39AutoVectorizingCopyWithAssumedAlignmentILi128EEENSA_21SM90_TMA_STORE_IM2COLES2I_S2K_S2K_EEEvvEEEEvNT_6ParamsE:
        .type           _ZN7cutlass13device_kernelINS_4conv6kernel13ConvUniversalINS1_16ConvProblemShapeILNS1_8OperatorE1ELi3EEENS1_10collective14CollectiveConvINS1_47MainloopSm100TmaUmmaWarpSpecializedImplicitGemmILS5_1ELi72ELi3ELi1ELi2EN4cute5tupleIJNSA_1CILi2EEENSC_ILi1EEESE_EEEEENSB_IJNSC_ILi128EEENSC_ILi64EEENSB_IJNSC_ILi32EEEEEEEEENS_12float_e4m3_tESM_NSA_8TiledMMAINSA_8MMA_AtomIJNSA_10MMA_TraitsINSA_25SM100_MMA_F8F6F4_2x1SM_SSEJSM_SM_fSH_SI_NSA_17integral_constantINSA_4UMMA5MajorELST_0EEENSR_IST_LST_1EEENSR_INSS_7ScaleInELSW_0EEESX_EEEEEENSA_6LayoutINSB_IJSE_SE_SE_EEENSB_IJNSC_ILi0EEES12_S12_EEEEENSB_IJNSA_10UnderscoreES15_S15_EEEEENS7_6detail27Sm100ImplicitGemmTileTraitsINSA_25SM100_TMA_2SM_LOAD_IM2COLENSA_14ComposedLayoutINSA_7SwizzleILi1ELi4ELi3EEENSA_18smem_ptr_flag_bitsILi8EEENS10_INSB_IJNSC_ILi8EEESJ_EEENSB_IJSJ_SE_EEEEEEEvEENS19_INSA_18SM100_TMA_2SM_LOADENS1B_IS1D_S1F_NS10_INSB_IJSJ_S1G_EEENSB_IJSE_SJ_EEEEEEEvEEEENS_8epilogue10collective18CollectiveEpilogueINS1T_23Sm100TmaWarpSpecializedILi1ELi1ELi32ELb0ELb0EEEJNSB_IJSI_SI_SK_EEENSB_IJNS10_ISI_SE_EES1Z_EEESM_NSB_IJNSB_IJllllEEESE_S12_EEESM_S22_NS1T_6fusion15FusionCallbacksIS1X_NS23_17LinearCombinationISM_fSM_fLNS_15FloatRoundStyleE2EEES1Y_S20_JEEENSA_5SM1004TMEM4LOAD26SM100_TMEM_LOAD_32dp32b32xENSA_20SM90_TMA_LOAD_IM2COLENS1B_INS1C_ILi2ELi4ELi3EEES1F_NS10_INSB_IJS1G_SI_EEENSB_IJSI_SE_EEEEEEENSA_39AutoVectorizingCopyWithAssumedAlignmentILi128EEENSA_21SM90_TMA_STORE_IM2COLES2I_S2K_S2K_EEEvvEEEEvNT_6ParamsE,@function
        .size           _ZN7cutlass13device_kernelINS_4conv6kernel13ConvUniversalINS1_16ConvProblemShapeILNS1_8OperatorE1ELi3EEENS1_10collective14CollectiveConvINS1_47MainloopSm100TmaUmmaWarpSpecializedImplicitGemmILS5_1ELi72ELi3ELi1ELi2EN4cute5tupleIJNSA_1CILi2EEENSC_ILi1EEESE_EEEEENSB_IJNSC_ILi128EEENSC_ILi64EEENSB_IJNSC_ILi32EEEEEEEEENS_12float_e4m3_tESM_NSA_8TiledMMAINSA_8MMA_AtomIJNSA_10MMA_TraitsINSA_25SM100_MMA_F8F6F4_2x1SM_SSEJSM_SM_fSH_SI_NSA_17integral_constantINSA_4UMMA5MajorELST_0EEENSR_IST_LST_1EEENSR_INSS_7ScaleInELSW_0EEESX_EEEEEENSA_6LayoutINSB_IJSE_SE_SE_EEENSB_IJNSC_ILi0EEES12_S12_EEEEENSB_IJNSA_10UnderscoreES15_S15_EEEEENS7_6detail27Sm100ImplicitGemmTileTraitsINSA_25SM100_TMA_2SM_LOAD_IM2COLENSA_14ComposedLayoutINSA_7SwizzleILi1ELi4ELi3EEENSA_18smem_ptr_flag_bitsILi8EEENS10_INSB_IJNSC_ILi8EEESJ_EEENSB_IJSJ_SE_EEEEEEEvEENS19_INSA_18SM100_TMA_2SM_LOADENS1B_IS1D_S1F_NS10_INSB_IJSJ_S1G_EEENSB_IJSE_SJ_EEEEEEEvEEEENS_8epilogue10collective18CollectiveEpilogueINS1T_23Sm100TmaWarpSpecializedILi1ELi1ELi32ELb0ELb0EEEJNSB_IJSI_SI_SK_EEENSB_IJNS10_ISI_SE_EES1Z_EEESM_NSB_IJNSB_IJllllEEESE_S12_EEESM_S22_NS1T_6fusion15FusionCallbacksIS1X_NS23_17LinearCombinationISM_fSM_fLNS_15FloatRoundStyleE2EEES1Y_S20_JEEENSA_5SM1004TMEM4LOAD26SM100_TMEM_LOAD_32dp32b32xENSA_20SM90_TMA_LOAD_IM2COLENS1B_INS1C_ILi2ELi4ELi3EEES1F_NS10_INSB_IJS1G_SI_EEENSB_IJSI_SE_EEEEEEENSA_39AutoVectorizingCopyWithAssumedAlignmentILi128EEENSA_21SM90_TMA_STORE_IM2COLES2I_S2K_S2K_EEEvvEEEEvNT_6ParamsE,(.L_x_344 - _ZN7cutlass13device_kernelINS_4conv6kernel13ConvUniversalINS1_16ConvProblemShapeILNS1_8OperatorE1ELi3EEENS1_10collective14CollectiveConvINS1_47MainloopSm100TmaUmmaWarpSpecializedImplicitGemmILS5_1ELi72ELi3ELi1ELi2EN4cute5tupleIJNSA_1CILi2EEENSC_ILi1EEESE_EEEEENSB_IJNSC_ILi128EEENSC_ILi64EEENSB_IJNSC_ILi32EEEEEEEEENS_12float_e4m3_tESM_NSA_8TiledMMAINSA_8MMA_AtomIJNSA_10MMA_TraitsINSA_25SM100_MMA_F8F6F4_2x1SM_SSEJSM_SM_fSH_SI_NSA_17integral_constantINSA_4UMMA5MajorELST_0EEENSR_IST_LST_1EEENSR_INSS_7ScaleInELSW_0EEESX_EEEEEENSA_6LayoutINSB_IJSE_SE_SE_EEENSB_IJNSC_ILi0EEES12_S12_EEEEENSB_IJNSA_10UnderscoreES15_S15_EEEEENS7_6detail27Sm100ImplicitGemmTileTraitsINSA_25SM100_TMA_2SM_LOAD_IM2COLENSA_14ComposedLayoutINSA_7SwizzleILi1ELi4ELi3EEENSA_18smem_ptr_flag_bitsILi8EEENS10_INSB_IJNSC_ILi8EEESJ_EEENSB_IJSJ_SE_EEEEEEEvEENS19_INSA_18SM100_TMA_2SM_LOADENS1B_IS1D_S1F_NS10_INSB_IJSJ_S1G_EEENSB_IJSE_SJ_EEEEEEEvEEEENS_8epilogue10collective18CollectiveEpilogueINS1T_23Sm100TmaWarpSpecializedILi1ELi1ELi32ELb0ELb0EEEJNSB_IJSI_SI_SK_EEENSB_IJNS10_ISI_SE_EES1Z_EEESM_NSB_IJNSB_IJllllEEESE_S12_EEESM_S22_NS1T_6fusion15FusionCallbacksIS1X_NS23_17LinearCombinationISM_fSM_fLNS_15FloatRoundStyleE2EEES1Y_S20_JEEENSA_5SM1004TMEM4LOAD26SM100_TMEM_LOAD_32dp32b32xENSA_20SM90_TMA_LOAD_IM2COLENS1B_INS1C_ILi2ELi4ELi3EEES1F_NS10_INSB_IJS1G_SI_EEENSB_IJSI_SE_EEEEEEENSA_39AutoVectorizingCopyWithAssumedAlignmentILi128EEENSA_21SM90_TMA_STORE_IM2COLES2I_S2K_S2K_EEEvvEEEEvNT_6ParamsE)
        .other          _ZN7cutlass13device_kernelINS_4conv6kernel13ConvUniversalINS1_16ConvProblemShapeILNS1_8OperatorE1ELi3EEENS1_10collective14CollectiveConvINS1_47MainloopSm100TmaUmmaWarpSpecializedImplicitGemmILS5_1ELi72ELi3ELi1ELi2EN4cute5tupleIJNSA_1CILi2EEENSC_ILi1EEESE_EEEEENSB_IJNSC_ILi128EEENSC_ILi64EEENSB_IJNSC_ILi32EEEEEEEEENS_12float_e4m3_tESM_NSA_8TiledMMAINSA_8MMA_AtomIJNSA_10MMA_TraitsINSA_25SM100_MMA_F8F6F4_2x1SM_SSEJSM_SM_fSH_SI_NSA_17integral_constantINSA_4UMMA5MajorELST_0EEENSR_IST_LST_1EEENSR_INSS_7ScaleInELSW_0EEESX_EEEEEENSA_6LayoutINSB_IJSE_SE_SE_EEENSB_IJNSC_ILi0EEES12_S12_EEEEENSB_IJNSA_10UnderscoreES15_S15_EEEEENS7_6detail27Sm100ImplicitGemmTileTraitsINSA_25SM100_TMA_2SM_LOAD_IM2COLENSA_14ComposedLayoutINSA_7SwizzleILi1ELi4ELi3EEENSA_18smem_ptr_flag_bitsILi8EEENS10_INSB_IJNSC_ILi8EEESJ_EEENSB_IJSJ_SE_EEEEEEEvEENS19_INSA_18SM100_TMA_2SM_LOADENS1B_IS1D_S1F_NS10_INSB_IJSJ_S1G_EEENSB_IJSE_SJ_EEEEEEEvEEEENS_8epilogue10collective18CollectiveEpilogueINS1T_23Sm100TmaWarpSpecializedILi1ELi1ELi32ELb0ELb0EEEJNSB_IJSI_SI_SK_EEENSB_IJNS10_ISI_SE_EES1Z_EEESM_NSB_IJNSB_IJllllEEESE_S12_EEESM_S22_NS1T_6fusion15FusionCallbacksIS1X_NS23_17LinearCombinationISM_fSM_fLNS_15FloatRoundStyleE2EEES1Y_S20_JEEENSA_5SM1004TMEM4LOAD26SM100_TMEM_LOAD_32dp32b32xENSA_20SM90_TMA_LOAD_IM2COLENS1B_INS1C_ILi2ELi4ELi3EEES1F_NS10_INSB_IJS1G_SI_EEENSB_IJSI_SE_EEEEEEENSA_39AutoVectorizingCopyWithAssumedAlignmentILi128EEENSA_21SM90_TMA_STORE_IM2COLES2I_S2K_S2K_EEEvvEEEEvNT_6ParamsE,@"STO_CUDA_ENTRY STV_DEFAULT"
_ZN7cutlass13device_kernelINS_4conv6kernel13ConvUniversalINS1_16ConvProblemShapeILNS1_8OperatorE1ELi3EEENS1_10collective14CollectiveConvINS1_47MainloopSm100TmaUmmaWarpSpecializedImplicitGemmILS5_1ELi72ELi3ELi1ELi2EN4cute5tupleIJNSA_1CILi2EEENSC_ILi1EEESE_EEEEENSB_IJNSC_ILi128EEENSC_ILi64EEENSB_IJNSC_ILi32EEEEEEEEENS_12float_e4m3_tESM_NSA_8TiledMMAINSA_8MMA_AtomIJNSA_10MMA_TraitsINSA_25SM100_MMA_F8F6F4_2x1SM_SSEJSM_SM_fSH_SI_NSA_17integral_constantINSA_4UMMA5MajorELST_0EEENSR_IST_LST_1EEENSR_INSS_7ScaleInELSW_0EEESX_EEEEEENSA_6LayoutINSB_IJSE_SE_SE_EEENSB_IJNSC_ILi0EEES12_S12_EEEEENSB_IJNSA_10UnderscoreES15_S15_EEEEENS7_6detail27Sm100ImplicitGemmTileTraitsINSA_25SM100_TMA_2SM_LOAD_IM2COLENSA_14ComposedLayoutINSA_7SwizzleILi1ELi4ELi3EEENSA_18smem_ptr_flag_bitsILi8EEENS10_INSB_IJNSC_ILi8EEESJ_EEENSB_IJSJ_SE_EEEEEEEvEENS19_INSA_18SM100_TMA_2SM_LOADENS1B_IS1D_S1F_NS10_INSB_IJSJ_S1G_EEENSB_IJSE_SJ_EEEEEEEvEEEENS_8epilogue10collective18CollectiveEpilogueINS1T_23Sm100TmaWarpSpecializedILi1ELi1ELi32ELb0ELb0EEEJNSB_IJSI_SI_SK_EEENSB_IJNS10_ISI_SE_EES1Z_EEESM_NSB_IJNSB_IJllllEEESE_S12_EEESM_S22_NS1T_6fusion15FusionCallbacksIS1X_NS23_17LinearCombinationISM_fSM_fLNS_15FloatRoundStyleE2EEES1Y_S20_JEEENSA_5SM1004TMEM4LOAD26SM100_TMEM_LOAD_32dp32b32xENSA_20SM90_TMA_LOAD_IM2COLENS1B_INS1C_ILi2ELi4ELi3EEES1F_NS10_INSB_IJS1G_SI_EEENSB_IJSI_SE_EEEEEEENSA_39AutoVectorizingCopyWithAssumedAlignmentILi128EEENSA_21SM90_TMA_STORE_IM2COLES2I_S2K_S2K_EEEvvEEEEvNT_6ParamsE:
[----:B------:R-:W1:Y:S01]  /*0000*/  LDC R1, c[0x0][0x37c] ;  /* 0x0000df00ff017b82 */ /* 0x000e620000000800 */
[----:B------:R-:W2:Y:S01]  /*0010*/  S2R R69, SR_TID.X ;  /* 0x0000000000457919 */ /* 0x000ea20000002100 */
[----:B------:R-:W3:Y:S06]  /*0020*/  LDCU.64 UR8, c[0x0][0x990] ;  /* 0x00013200ff0877ac */ /* 0x000eec0008000a00 */
[----:B------:R-:W4:Y:S01]  /*0030*/  S2UR UR4, SR_CgaCtaId ;  /* 0x00000000000479c3 */ /* 0x000f220000008800 */
[----:B-1----:R-:W-:Y:S01]  /*0040*/  VIADD R1, R1, 0xfffffff8 ;  /* 0xfffffff801017836 */ /* 0x002fe20000000000 */
[----:B------:R-:W-:-:S02]  /*0050*/  PRMT R79, RZ, 0x7610, R79 ;  /* 0x00007610ff4f7816 */ /* 0x000fc4000000004f */
[----:B------:R-:W-:Y:S02]  /*0060*/  ELECT P1, URZ, PT ;  /* 0x0000000000ff782f */ /* 0x000fe40003820000 */
[----:B------:R-:W-:Y:S01]  /*0070*/  R2UR UR43, R1 ;  /* 0x00000000012b72ca */ /* 0x000fe200000e0000 */
[----:B---3--:R-:W-:-:S04]  /*0080*/  UISETP.NE.U32.AND UP0, UPT, UR8, URZ, UPT ;  /* 0x000000ff0800728c */ /* 0x008fc8000bf05070 */
[----:B------:R-:W-:Y:S02]  /*0090*/  UISETP.NE.AND.EX UP0, UPT, UR9, URZ, UPT, UP0 ;  /* 0x000000ff0900728c */ /* 0x000fe4000bf05300 */
[----:B----4-:R-:W-:Y:S02]  /*00a0*/  ULOP3.LUT UR26, UR4, 0x1, URZ, 0xc0, !UPT ;  /* 0x00000001041a7892 */ /* 0x010fe4000f8ec0ff */
[----:B------:R-:W-:Y:S01]  /*00b0*/  ULOP3.LUT UR25, UR4, 0x1, URZ, 0x3c, !UPT ;  /* 0x0000000104197892 */ /* 0x000fe2000f8e3cff */
[----:B--2---:R-:W-:-:S05]  /*00c0*/  SHF.R.U32.HI R80, RZ, 0x5, R69 ;  /* 0x00000005ff507819 */ /* 0x004fca0000011645 */
[----:B------:R-:W1:Y:S02]  /*00d0*/  SHFL.IDX PT, R0, R80, RZ, 0x1f ;  /* 0x00001fff50007589 */ /* 0x000e6400000e0000 */
[----:B-1----:R-:W-:Y:S01]  /*00e0*/  R2UR UR18, R0 ;  /* 0x00000000001272ca */ /* 0x002fe200000e0000 */
[----:B------:R-:W-:-:S14]  /*00f0*/  BRA.U UP0, `(.L_x_0) ;  /* 0x0000000100307547 */ /* 0x000fdc000b800000 */
[----:B------:R-:W1:Y:S02]  /*0100*/  LDCU.64 UR4, c[0x0][0x988] ;  /* 0x00013100ff0477ac */ /* 0x000e640008000a00 */
[----:B-1----:R-:W-:-:S04]  /*0110*/  UISETP.NE.U32.AND UP0, UPT, UR4, URZ, UPT ;  /* 0x000000ff0400728c */ /* 0x002fc8000bf05070 */
[----:B------:R-:W-:-:S09]  /*0120*/  UISETP.NE.AND.EX UP0, UPT, UR5, URZ, UPT, UP0 ;  /* 0x000000ff0500728c */ /* 0x000fd2000bf05300 */
[----:B------:R-:W-:Y:S05]  /*0130*/  BRA.U !UP0, `(.L_x_1) ;  /* 0x0000000108147547 */ /* 0x000fea000b800000 */
[----:B------:R-:W1:Y:S01]  /*0140*/  LDC.64 R2, c[0x0][0x988] ;  /* 0x00026200ff027b82 */ /* 0x000e620000000a00 */
[----:B------:R-:W1:Y:S02]  /*0150*/  LDCU.64 UR4, c[0x0][0x358] ;  /* 0x00006b00ff0477ac */ /* 0x000e640008000a00 */
[----:B-1----:R1:W5:Y:S01]  /*0160*/  LDG.E R39, desc[UR4][R2.64] ;  /* 0x0000000402277981 */ /* 0x002362000c1e1900 */
[----:B------:R-:W-:Y:S01]  /*0170*/  HFMA2 R79, -RZ, RZ, 0, 5.9604644775390625e-08 ;  /* 0x00000001ff4f7431 */ /* 0x000fe200000001ff */
[----:B------:R-:W-:Y:S05]  /*0180*/  BRA `(.L_x_0) ;  /* 0x00000000000c7947 */ /* 0x000fea0003800000 */
.L_x_1:
[----:B------:R-:W1:Y:S01]  /*0190*/  LDCU UR4, c[0x0][0x980] ;  /* 0x00013000ff0477ac */ /* 0x000e620008000800 */
[----:B------:R-:W-:Y:S01]  /*01a0*/  HFMA2 R79, -RZ, RZ, 0, 5.9604644775390625e-08 ;  /* 0x00000001ff4f7431 */ /* 0x000fe200000001ff */
[----:B-1----:R-:W-:-:S07]  /*01b0*/  MOV R39, UR4 ;  /* 0x0000000400277c02 */ /* 0x002fce0008000f00 */
.L_x_0:
[----:B------:R-:W2:Y:S02]  /*01c0*/  LDCU.64 UR4, c[0x0][0x9b0] ;  /* 0x00013600ff0477ac */ /* 0x000ea40008000a00 */
[----:B--2---:R-:W-:-:S04]  /*01d0*/  UISETP.NE.U32.AND UP0, UPT, UR4, URZ, UPT ;  /* 0x000000ff0400728c */ /* 0x004fc8000bf05070 */
[----:B------:R-:W-:-:S09]  /*01e0*/  UISETP.NE.AND.EX UP0, UPT, UR5, URZ, UPT, UP0 ;  /* 0x000000ff0500728c */ /* 0x000fd2000bf05300 */
[----:B------:R-:W-:Y:S05]  /*01f0*/  BRA.U UP0, `(.L_x_2) ;  /* 0x0000000100287547 */ /* 0x000fea000b800000 */
[----:B------:R-:W2:Y:S02]  /*0200*/  LDCU.64 UR4, c[0x0][0x9a8] ;  /* 0x00013500ff0477ac */ /* 0x000ea40008000a00 */
[----:B--2---:R-:W-:-:S04]  /*0210*/  UISETP.NE.U32.AND UP0, UPT, UR4, URZ, UPT ;  /* 0x000000ff0400728c */ /* 0x004fc8000bf05070 */
[----:B------:R-:W-:-:S09]  /*0220*/  UISETP.NE.AND.EX UP0, UPT, UR5, URZ, UPT, UP0 ;  /* 0x000000ff0500728c */ /* 0x000fd2000bf05300 */
[----:B------:R-:W-:Y:S05]  /*0230*/  BRA.U !UP0, `(.L_x_3) ;  /* 0x0000000108107547 */ /* 0x000fea000b800000 */
[----:B-1----:R-:W1:Y:S01]  /*0240*/  LDC.64 R2, c[0x0][0x9a8] ;  /* 0x00026a00ff027b82 */ /* 0x002e620000000a00 */
[----:B------:R-:W1:Y:S02]  /*0250*/  LDCU.64 UR4, c[0x0][0x358] ;  /* 0x00006b00ff0477ac */ /* 0x000e640008000a00 */
[----:B-1----:R2:W5:Y:S01]  /*0260*/  LDG.E R38, desc[UR4][R2.64] ;  /* 0x0000000402267981 */ /* 0x002562000c1e1900 */
[----:B------:R-:W-:Y:S05]  /*0270*/  BRA `(.L_x_2) ;  /* 0x0000000000087947 */ /* 0x000fea0003800000 */
.L_x_3:
[----:B------:R-:W2:Y:S02]  /*0280*/  LDCU UR4, c[0x0][0x9a0] ;  /* 0x00013400ff0477ac */ /* 0x000ea40008000800 */
[----:B--2---:R-:W-:Y:S02]  /*0290*/  MOV R38, UR4 ;  /* 0x0000000400267c02 */ /* 0x004fe40008000f00 */
.L_x_2:
[----:B------:R-:W-:Y:S01]  /*02a0*/  IMAD.U32 R0, RZ, RZ, UR18 ;  /* 0x00000012ff007e24 */ /* 0x000fe2000f8e00ff */
[----:B------:R-:W-:Y:S04]  /*02b0*/  BSSY.RECONVERGENT B0, `(.L_x_4) ;  /* 0x000000c000007945 */ /* 0x000fe80003800200 */
[C---:B------:R-:W-:Y:S02]  /*02c0*/  ISETP.NE.OR P2, PT, R0.reuse, 0x1, !P1 ;  /* 0x000000010000780c */ /* 0x040fe40004f45670 */
[----:B------:R-:W-:-:S11]  /*02d0*/  ISETP.NE.OR P0, PT, R0, 0x3, !P1 ;  /* 0x000000030000780c */ /* 0x000fd60004f05670 */
[----:B------:R-:W-:Y:S05]  /*02e0*/  @P2 BRA `(.L_x_5) ;  /* 0x0000000000202947 */ /* 0x000fea0003800000 */
[----:B------:R-:W3:Y:S02]  /*02f0*/  LDCU.64 UR4, c[0x0][0x348] ;  /* 0x00006900ff0477ac */ /* 0x000ee40008000a00 */
[----:B---3--:R-:W-:Y:S02]  /*0300*/  UIADD3 UR6, UP1, UPT, UR4, 0x80, URZ ;  /* 0x0000008004067890 */ /* 0x008fe4000ff3e0ff */
[----:B------:R-:W-:Y:S02]  /*0310*/  UIADD3 UR4, UP0, UPT, UR4, 0x200, URZ ;  /* 0x0000020004047890 */ /* 0x000fe4000ff1e0ff */
[----:B------:R-:W-:Y:S02]  /*0320*/  UIADD3.X UR7, UPT, UPT, URZ, UR5, URZ, UP1, !UPT ;  /* 0x00000005ff077290 */ /* 0x000fe40008ffe4ff */
[----:B------:R-:W-:-:S07]  /*0330*/  UIADD3.X UR5, UPT, UPT, URZ, UR5, URZ, UP0, !UPT ;  /* 0x00000005ff057290 */ /* 0x000fce00087fe4ff */
[----:B------:R3:W-:Y:S02]  /*0340*/  UTMACCTL.PF [UR6] ;  /* 0x00000000060079b9 */ /* 0x0007e40008040000 */
[----:B------:R3:W-:Y:S02]  /*0350*/  UTMACCTL.PF [UR4] ;  /* 0x00000000040079b9 */ /* 0x0007e40008040000 */
[----:B---3--:R-:W-:Y:S01]  /*0360*/  NOP ;  /* 0x0000000000007918 */ /* 0x008fe20000000000 */
.L_x_5:
[----:B------:R-:W-:Y:S05]  /*0370*/  BSYNC.RECONVERGENT B0 ;  /* 0x0000000000007941 */ /* 0x000fea0003800200 */
.L_x_4:
[----:B------:R-:W-:Y:S04]  /*0380*/  BSSY.RECONVERGENT B0, `(.L_x_6) ;  /* 0x000000a000007945 */ /* 0x000fe80003800200 */
        /* <DEDUP_REMOVED lines=9> */
.L_x_7:
[----:B------:R-:W-:Y:S05]  /*0420*/  BSYNC.RECONVERGENT B0 ;  /* 0x0000000000007941 */ /* 0x000fea0003800200 */
.L_x_6:
[----:B------:R-:W3:Y:S01]  /*0430*/  LDCU.64 UR4, c[0x0][0x988] ;  /* 0x00013100ff0477ac */ /* 0x000ee20008000a00 */
[----:B------:R-:W-:Y:S02]  /*0440*/  UISETP.EQ.U32.AND UP1, UPT, UR8, URZ, UPT ;  /* 0x000000ff0800728c */ /* 0x000fe4000bf22070 */
[----:B------:R-:W-:Y:S02]  /*0450*/  UPLOP3.LUT UP3, UPT, UPT, UPT, UPT, 0x80, 0x8 ;  /* 0x000000000008789c */ /* 0x000fe40003f6f070 */
[----:B---3--:R-:W-:-:S04]  /*0460*/  UISETP.NE.U32.AND UP0, UPT, UR4, URZ, UPT ;  /* 0x000000ff0400728c */ /* 0x008fc8000bf05070 */
[----:B------:R-:W-:-:S04]  /*0470*/  UISETP.NE.AND.EX UP2, UPT, UR5, URZ, UPT, UP0 ;  /* 0x000000ff0500728c */ /* 0x000fc8000bf45300 */
[----:B------:R-:W-:-:S04]  /*0480*/  UISETP.EQ.OR.EX UP4, UPT, UR9, URZ, !UP2, UP1 ;  /* 0x000000ff0900728c */ /* 0x000fc8000d782710 */
[----:B------:R-:W-:-:S06]  /*0490*/  UP2UR UR4, UPR, URZ, 0x10 ;  /* 0x00000010ff047883 */ /* 0x000fcc0008000000 */
[----:B------:R-:W-:Y:S01]  /*04a0*/  MOV R82, UR4 ;  /* 0x0000000400527c02 */ /* 0x000fe20008000f00 */
[----:B------:R-:W-:Y:S06]  /*04b0*/  BRA.U !UP4, `(.L_x_8) ;  /* 0x000000010c207547 */ /* 0x000fec000b800000 */
[----:B------:R-:W-:Y:S01]  /*04c0*/  UISETP.NE.U32.AND UP1, UPT, UR8, URZ, UPT ;  /* 0x000000ff0800728c */ /* 0x000fe2000bf25070 */
[----:B-----5:R-:W-:Y:S01]  /*04d0*/  FSETP.NEU.AND P0, PT, R39, RZ, PT ;  /* 0x000000ff2700720b */ /* 0x020fe20003f0d000 */
[----:B------:R-:W-:Y:S02]  /*04e0*/  USEL UR4, URZ, 0xffffffff, UP2 ;  /* 0xffffffffff047887 */ /* 0x000fe40009000000 */
[----:B------:R-:W-:-:S10]  /*04f0*/  UISETP.NE.AND.EX UP1, UPT, UR9, URZ, UPT, UP1 ;  /* 0x000000ff0900728c */ /* 0x000fd4000bf25310 */
[----:B------:R-:W-:Y:S01]  /*0500*/  VOTEU.ANY UP0, P0 ;  /* 0x0000000000ff7886 */ /* 0x000fe20000000100 */
[----:B------:R-:W-:-:S04]  /*0510*/  @!UP1 USEL UR4, URZ, 0xffffffff, UP0 ;  /* 0xffffffffff049887 */ /* 0x000fc80008000000 */
[----:B------:R-:W-:-:S04]  /*0520*/  ULOP3.LUT UR4, UR4, 0x1, URZ, 0xc0, !UPT ;  /* 0x0000000104047892 */ /* 0x000fc8000f8ec0ff */
[----:B------:R-:W-:-:S11]  /*0530*/  UISETP.NE.U32.AND UP3, UPT, UR4, 0x1, UPT ;  /* 0x000000010400788c */ /* 0x000fd6000bf65070 */
.L_x_8:
[----:B------:R-:W3:Y:S01]  /*0540*/  SHFL.IDX PT, R0, R80, RZ, 0x1f ;  /* 0x00001fff50007589 */ /* 0x000ee200000e0000 */
[----:B------:R-:W-:Y:S02]  /*0550*/  UISETP.NE.AND UP5, UPT, UR18, 0x2, UPT ;  /* 0x000000021200788c */ /* 0x000fe4000bfa5270 */
[----:B------:R-:W-:Y:S02]  /*0560*/  UISETP.NE.AND UP0, UPT, UR18, 0x2, UPT ;  /* 0x000000021200788c */ /* 0x000fe4000bf05270 */
[----:B------:R-:W-:Y:S02]  /*0570*/  UISETP.NE.OR UP1, UPT, UR26, URZ, UP5 ;  /* 0x000000ff1a00728c */ /* 0x000fe4000af25670 */
[----:B------:R-:W-:-:S04]  /*0580*/  USEL UR42, URZ, 0x1, UP0 ;  /* 0x00000001ff2a7887 */ /* 0x000fc80008000000 */
[----:B------:R-:W-:Y:S02]  /*0590*/  PLOP3.LUT P3, PT, P1, PT, UP1, 0xae, 0xea ;  /* 0x0000000000ea781c */ /* 0x000fe40000f6f51e */
[----:B---3--:R-:W-:-:S13]  /*05a0*/  ISETP.NE.AND P0, PT, R0, RZ, PT ;  /* 0x000000ff0000720c */ /* 0x008fda0003f05270 */
[----:B------:R-:W-:Y:S05]  /*05b0*/  @P0 BRA `(.L_x_9) ;  /* 0x0000000800740947 */ /* 0x000fea0003800000 */
[----:B------:R-:W-:Y:S01]  /*05c0*/  ELECT P0, URZ, PT ;  /* 0x0000000000ff782f */ /* 0x000fe20003800000 */
[----:B------:R-:W-:-:S12]  /*05d0*/  BSSY.RECONVERGENT B0, `(.L_x_9) ;  /* 0x000009b000007945 */ /* 0x000fd80003800200 */
[----:B------:R-:W-:Y:S05]  /*05e0*/  @!P0 BRA `(.L_x_10) ;  /* 0x0000000800648947 */ /* 0x000fea0003800000 */
[----:B------:R-:W3:Y:S01]  /*05f0*/  S2UR UR5, SR_CgaCtaId ;  /* 0x00000000000579c3 */ /* 0x000ee20000008800 */
[----:B------:R-:W-:Y:S01]  /*0600*/  UMOV UR4, 0x400 ;  /* 0x0000040000047882 */ /* 0x000fe20000000000 */
[----:B------:R-:W-:Y:S02]  /*0610*/  UMOV UR6, 0x1 ;  /* 0x0000000100067882 */ /* 0x000fe40000000000 */
[----:B------:R-:W-:-:S04]  /*0620*/  UIADD3 UR6, UPT, UPT, -UR6, 0x100000, URZ ;  /* 0x0010000006067890 */ /* 0x000fc8000fffe1ff */
[----:B------:R-:W-:Y:S02]  /*0630*/  USHF.L.U32 UR7, UR6, 0xb, URZ ;  /* 0x0000000b06077899 */ /* 0x000fe400080006ff */
[----:B------:R-:W-:Y:S02]  /*0640*/  USHF.L.U32 UR6, UR6, 0x1, URZ ;  /* 0x0000000106067899 */ /* 0x000fe400080006ff */
[----:B---3--:R-:W-:Y:S01]  /*0650*/  ULEA UR4, UR5, UR4, 0x18 ;  /* 0x0000000405047291 */ /* 0x008fe2000f8ec0ff */
[----:B------:R-:W3:Y:S11]  /*0660*/  FENCE.VIEW.ASYNC.S ;  /* 0x00000000000073c6 */ /* 0x000ef60000000000 */
[----:B---3--:R3:W4:Y:S01]  /*0670*/  SYNCS.EXCH.64 URZ, [UR4], UR6 ;  /* 0x0000000604ff75b2 */ /* 0x0087220008000100 */
[----:B------:R3:W1:Y:S01]  /*0680*/  SYNCS.EXCH.64 URZ, [UR4+0x240], UR6 ;  /* 0x0002400604ff75b2 */ /* 0x0006620008000100 */
        /* <DEDUP_REMOVED lines=141> */
[----:B------:R3:W1:Y:S02]  /*0f60*/  SYNCS.EXCH.64 URZ, [UR4+0x478], UR6 ;  /* 0x0004780604ff75b2 */ /* 0x0006640008000100 */
[----:B---34-:R-:W-:Y:S01]  /*0f70*/  NOP ;  /* 0x0000000000007918 */ /* 0x018fe20000000000 */
.L_x_10:
[----:B------:R-:W-:Y:S05]  /*0f80*/  BSYNC.RECONVERGENT B0 ;  /* 0x0000000000007941 */ /* 0x000fea0003800200 */
.L_x_9:
[----:B------:R-:W3:Y:S01]  /*0f90*/  SHFL.IDX PT, R0, R80, RZ, 0x1f ;  /* 0x00001fff50007589 */ /* 0x000ee200000e0000 */
[----:B------:R-:W-:Y:S01]  /*0fa0*/  NOP ;  /* 0x0000000000007918 */ /* 0x000fe20000000000 */
[----:B---3--:R-:W-:-:S13]  /*0fb0*/  ISETP.NE.AND P0, PT, R0, 0x1, PT ;  /* 0x000000010000780c */ /* 0x008fda0003f05270 */
[----:B------:R-:W-:Y:S05]  /*0fc0*/  @P0 BRA `(.L_x_11) ;  /* 0x0000000000400947 */ /* 0x000fea0003800000 */
[----:B------:R-:W3:Y:S01]  /*0fd0*/  S2UR UR5, SR_CgaCtaId ;  /* 0x00000000000579c3 */ /* 0x000ee20000008800 */
[----:B------:R-:W-:Y:S01]  /*0fe0*/  UMOV UR4, 0x400 ;  /* 0x0000040000047882 */ /* 0x000fe20000000000 */
[----:B------:R-:W-:Y:S01]  /*0ff0*/  UMOV UR8, 0x20 ;  /* 0x0000002000087882 */ /* 0x000fe20000000000 */
[----:B------:R-:W-:Y:S01]  /*1000*/  UMOV UR6, 0x80 ;  /* 0x0000008000067882 */ /* 0x000fe20000000000 */
[----:B------:R-:W-:-:S04]  /*1010*/  UIADD3 UR8, UPT, UPT, -UR8, 0x100000, URZ ;  /* 0x0010000008087890 */ /* 0x000fc8000fffe1ff */
[----:B------:R-:W-:Y:S02]  /*1020*/  USHF.L.U32 UR9, UR8, 0xb, URZ ;  /* 0x0000000b08097899 */ /* 0x000fe400080006ff */
[----:B------:R-:W-:Y:S02]  /*1030*/  USHF.L.U32 UR8, UR8, 0x1, URZ ;  /* 0x0000000108087899 */ /* 0x000fe400080006ff */
[----:B------:R-:W-:-:S04]  /*1040*/  UIADD3 UR6, UPT, UPT, -UR6, 0x100000, URZ ;  /* 0x0010000006067890 */ /* 0x000fc8000fffe1ff */
[----:B------:R-:W-:Y:S02]  /*1050*/  USHF.L.U32 UR7, UR6, 0xb, URZ ;  /* 0x0000000b06077899 */ /* 0x000fe400080006ff */
[----:B------:R-:W-:Y:S01]  /*1060*/  USHF.L.U32 UR6, UR6, 0x1, URZ ;  /* 0x0000000106067899 */ /* 0x000fe200080006ff */
[----:B------:R-:W-:Y:S01]  /*1070*/  ELECT P0, URZ, PT ;  /* 0x0000000000ff782f */ /* 0x000fe20003800000 */
[----:B---3--:R-:W-:Y:S01]  /*1080*/  ULEA UR4, UR5, UR4, 0x18 ;  /* 0x0000000405047291 */ /* 0x008fe2000f8ec0ff */
[----:B------:R-:W3:Y:S11]  /*1090*/  FENCE.VIEW.ASYNC.S ;  /* 0x00000000000073c6 */ /* 0x000ef60000000000 */
[----:B---3--:R3:W4:Y:S01]  /*10a0*/  SYNCS.EXCH.64 URZ, [UR4+0x480], UR8 ;  /* 0x0004800804ff75b2 */ /* 0x0087220008000100 */
[----:B------:R3:W1:Y:S01]  /*10b0*/  SYNCS.EXCH.64 URZ, [UR4+0x488], UR6 ;  /* 0x0004880604ff75b2 */ /* 0x0006620008000100 */
[----:B------:R-:W-:Y:S01]  /*10c0*/  NOP ;  /* 0x0000000000007918 */ /* 0x000fe20000000000 */
.L_x_11:
[----:B------:R-:W2:Y:S01]  /*10d0*/  SHFL.IDX PT, R0, R80, RZ, 0x1f ;  /* 0x00001fff50007589 */ /* 0x000ea200000e0000 */
[----:B------:R-:W-:Y:S01]  /*10e0*/  NOP ;  /* 0x0000000000007918 */ /* 0x000fe20000000000 */
[----:B--2---:R-:W-:-:S13]  /*10f0*/  ISETP.NE.AND P0, PT, R0, 0x3, PT ;  /* 0x000000030000780c */ /* 0x004fda0003f05270 */
[----:B------:R-:W-:Y:S05]  /*1100*/  @P0 BRA `(.L_x_12) ;  /* 0x0000000000300947 */ /* 0x000fea0003800000 */
[----:B------:R-:W2:Y:S01]  /*1110*/  S2UR UR5, SR_CgaCtaId ;  /* 0x00000000000579c3 */ /* 0x000ea20000008800 */
[----:B---3--:R-:W-:Y:S01]  /*1120*/  UMOV UR4, 0x400 ;  /* 0x0000040000047882 */ /* 0x008fe20000000000 */
[----:B------:R-:W-:Y:S01]  /*1130*/  UMOV UR6, 0x20 ;  /* 0x0000002000067882 */ /* 0x000fe20000000000 */
[----:B------:R-:W-:Y:S01]  /*1140*/  ELECT P0, URZ, PT ;  /* 0x0000000000ff782f */ /* 0x000fe20003800000 */
[----:B------:R-:W-:-:S04]  /*1150*/  UIADD3 UR6, UPT, UPT, -UR6, 0x100000, URZ ;  /* 0x0010000006067890 */ /* 0x000fc8000fffe1ff */
[----:B------:R-:W-:Y:S02]  /*1160*/  USHF.L.U32 UR7, UR6, 0xb, URZ ;  /* 0x0000000b06077899 */ /* 0x000fe400080006ff */
[----:B------:R-:W-:Y:S02]  /*1170*/  USHF.L.U32 UR6, UR6, 0x1, URZ ;  /* 0x0000000106067899 */ /* 0x000fe400080006ff */
[----:B--2---:R-:W-:Y:S01]  /*1180*/  ULEA UR4, UR5, UR4, 0x18 ;  /* 0x0000000405047291 */ /* 0x004fe2000f8ec0ff */
[----:B------:R-:W2:Y:S11]  /*1190*/  FENCE.VIEW.ASYNC.S ;  /* 0x00000000000073c6 */ /* 0x000eb60000000000 */
[----:B--2---:R2:W3:Y:S01]  /*11a0*/  SYNCS.EXCH.64 URZ, [UR4+0x490], UR6 ;  /* 0x0004900604ff75b2 */ /* 0x0044e20008000100 */
[----:B------:R2:W1:Y:S01]  /*11b0*/  SYNCS.EXCH.64 URZ, [UR4+0x498], UR6 ;  /* 0x0004980604ff75b2 */ /* 0x0004620008000100 */
[----:B------:R-:W-:Y:S01]  /*11c0*/  NOP ;  /* 0x0000000000007918 */ /* 0x000fe20000000000 */
.L_x_12:
[----:B------:R-:W4:Y:S01]  /*11d0*/  SHFL.IDX PT, R0, R80, RZ, 0x1f ;  /* 0x00001fff50007589 */ /* 0x000f2200000e0000 */
[----:B------:R-:W-:Y:S01]  /*11e0*/  NOP ;  /* 0x0000000000007918 */ /* 0x000fe20000000000 */
[----:B----4-:R-:W-:-:S13]  /*11f0*/  ISETP.NE.AND P0, PT, R0, 0x4, PT ;  /* 0x000000040000780c */ /* 0x010fda0003f05270 */
[----:B------:R-:W-:Y:S05]  /*1200*/  @P0 BRA `(.L_x_13) ;  /* 0x0000000000440947 */ /* 0x000fea0003800000 */
[----:B------:R-:W4:Y:S01]  /*1210*/  S2UR UR5, SR_CgaCtaId ;  /* 0x00000000000579c3 */ /* 0x000f220000008800 */
[----:B--23--:R-:W-:Y:S01]  /*1220*/  UMOV UR4, 0x1e0 ;  /* 0x000001e000047882 */ /* 0x00cfe20000000000 */
[----:B------:R-:W-:Y:S01]  /*1230*/  UMOV UR6, 0x400 ;  /* 0x0000040000067882 */ /* 0x000fe20000000000 */
[----:B------:R-:W-:Y:S01]  /*1240*/  USEL UR4, UR4, 0x1a0, UP3 ;  /* 0x000001a004047887 */ /* 0x000fe20009800000 */
[----:B------:R-:W-:Y:S01]  /*1250*/  UMOV UR8, 0x1 ;  /* 0x0000000100087882 */ /* 0x000fe20000000000 */
[----:B------:R-:W-:Y:S01]  /*1260*/  ELECT P0, URZ, PT ;  /* 0x0000000000ff782f */ /* 0x000fe20003800000 */
[----:B------:R-:W-:-:S04]  /*1270*/  UIADD3 UR8, UPT, UPT, -UR8, 0x100000, URZ ;  /* 0x0010000008087890 */ /* 0x000fc8000fffe1ff */
[----:B------:R-:W-:Y:S02]  /*1280*/  USHF.L.U32 UR9, UR8, 0xb, URZ ;  /* 0x0000000b08097899 */ /* 0x000fe400080006ff */
[----:B------:R-:W-:Y:S02]  /*1290*/  USHF.L.U32 UR8, UR8, 0x1, URZ ;  /* 0x0000000108087899 */ /* 0x000fe400080006ff */
[----:B----4-:R-:W-:Y:S02]  /*12a0*/  ULEA UR6, UR5, UR6, 0x18 ;  /* 0x0000000605067291 */ /* 0x010fe4000f8ec0ff */
[----:B------:R-:W-:-:S04]  /*12b0*/  UIADD3 UR4, UPT, UPT, -UR4, 0x100000, URZ ;  /* 0x0010000004047890 */ /* 0x000fc8000fffe1ff */
[----:B------:R-:W-:Y:S02]  /*12c0*/  USHF.L.U32 UR5, UR4, 0xb, URZ ;  /* 0x0000000b04057899 */ /* 0x000fe400080006ff */
[----:B------:R-:W-:Y:S01]  /*12d0*/  USHF.L.U32 UR4, UR4, 0x1, URZ ;  /* 0x0000000104047899 */ /* 0x000fe200080006ff */
[----:B------:R-:W2:Y:S03]  /*12e0*/  FENCE.VIEW.ASYNC.S ;  /* 0x00000000000073c6 */ /* 0x000ea60000000000 */
[----:B--2---:R4:W2:Y:S08]  /*12f0*/  SYNCS.EXCH.64 URZ, [UR6+0x4a0], UR8 ;  /* 0x0004a00806ff75b2 */ /* 0x0048b00008000100 */
[----:B------:R4:W3:Y:S02]  /*1300*/  SYNCS.EXCH.64 URZ, [UR6+0x4a8], UR4 ;  /* 0x0004a80406ff75b2 */ /* 0x0008e40008000100 */
[----:B----4-:R-:W-:Y:S01]  /*1310*/  NOP ;  /* 0x0000000000007918 */ /* 0x010fe20000000000 */
.L_x_13:
[----:B------:R-:W4:Y:S01]  /*1320*/  SHFL.IDX PT, R0, R80, RZ, 0x1f ;  /* 0x00001fff50007589 */ /* 0x000f2200000e0000 */
[----:B------:R-:W-:Y:S01]  /*1330*/  ISETP.NE.OR P1, PT, RZ, UR18, !P1 ;  /* 0x00000012ff007c0c */ /* 0x000fe2000cf25670 */
[----:B------:R-:W-:Y:S01]  /*1340*/  NOP ;  /* 0x0000000000007918 */ /* 0x000fe20000000000 */
[----:B----4-:R-:W-:-:S13]  /*1350*/  ISETP.NE.AND P0, PT, R0, 0x5, PT ;  /* 0x000000050000780c */ /* 0x010fda0003f05270 */
[----:B------:R-:W-:Y:S05]  /*1360*/  @P0 BRA `(.L_x_14) ;  /* 0x0000000000480947 */ /* 0x000fea0003800000 */
[----:B------:R-:W4:Y:S01]  /*1370*/  S2UR UR5, SR_CgaCtaId ;  /* 0x00000000000579c3 */ /* 0x000f220000008800 */
[----:B--23--:R-:W-:Y:S01]  /*1380*/  UMOV UR4, 0x400 ;  /* 0x0000040000047882 */ /* 0x00cfe20000000000 */
        /* <DEDUP_REMOVED lines=9> */
[----:B----4-:R-:W-:Y:S01]  /*1420*/  ULEA UR4, UR5, UR4, 0x18 ;  /* 0x0000000405047291 */ /* 0x010fe2000f8ec0ff */
[----:B------:R-:W2:Y:S11]  /*1430*/  FENCE.VIEW.ASYNC.S ;  /* 0x00000000000073c6 */ /* 0x000eb60000000000 */
[----:B--2---:R4:W2:Y:S01]  /*1440*/  SYNCS.EXCH.64 URZ, [UR4+0x4b0], UR6 ;  /* 0x0004b00604ff75b2 */ /* 0x0048a20008000100 */
[----:B------:R4:W3:Y:S01]  /*1450*/  SYNCS.EXCH.64 URZ, [UR4+0x4c0], UR8 ;  /* 0x0004c00804ff75b2 */ /* 0x0008e20008000100 */
[----:B------:R4:W1:Y:S01]  /*1460*/  SYNCS.EXCH.64 URZ, [UR4+0x4b8], UR6 ;  /* 0x0004b80604ff75b2 */ /* 0x0008620008000100 */
[----:B------:R4:W1:Y:S02]  /*1470*/  SYNCS.EXCH.64 URZ, [UR4+0x4c8], UR8 ;  /* 0x0004c80804ff75b2 */ /* 0x0008640008000100 */
[----:B----4-:R-:W-:Y:S01]  /*1480*/  NOP ;  /* 0x0000000000007918 */ /* 0x010fe20000000000 */
.L_x_14:
[----:B--23--:R-:W2:Y:S01]  /*1490*/  S2UR UR7, SR_CgaCtaId ;  /* 0x00000000000779c3 */ /* 0x00cea20000008800 */
[----:B------:R-:W-:Y:S01]  /*14a0*/  VOTEU.ALL UP0, P1 ;  /* 0x0000000000ff7886 */ /* 0x000fe20000800000 */
[----:B------:R-:W-:Y:S01]  /*14b0*/  UMOV UR4, 0x20 ;  /* 0x0000002000047882 */ /* 0x000fe20000000000 */
[----:B------:R-:W-:Y:S01]  /*14c0*/  NOP ;  /* 0x0000000000007918 */ /* 0x000fe20000000000 */
[----:B-1----:R-:W-:Y:S01]  /*14d0*/  LOP3.LUT R3, R69, 0x1f, RZ, 0xc0, !PT ;  /* 0x0000001f45037812 */ /* 0x002fe200078ec0ff */
[----:B------:R-:W-:Y:S01]  /*14e0*/  UISETP.NE.AND UP4, UPT, UR18, URZ, UPT ;  /* 0x000000ff1200728c */ /* 0x000fe2000bf85270 */
[----:B------:R-:W-:Y:S01]  /*14f0*/  @!UP0 UMOV UR6, 0x400 ;  /* 0x0000040000068882 */ /* 0x000fe20000000000 */
[----:B------:R-:W-:-:S04]  /*1500*/  @!UP0 UIADD3 UR4, UPT, UPT, -UR4, 0x100000, URZ ;  /* 0x0010000004048890 */ /* 0x000fc8000fffe1ff */
[----:B------:R-:W-:Y:S02]  /*1510*/  @!UP0 USHF.L.U32 UR5, UR4, 0xb, URZ ;  /* 0x0000000b04058899 */ /* 0x000fe400080006ff */
[----:B------:R-:W-:Y:S02]  /*1520*/  @!UP0 USHF.L.U32 UR4, UR4, 0x1, URZ ;  /* 0x0000000104048899 */ /* 0x000fe400080006ff */
[----:B--2---:R-:W-:Y:S01]  /*1530*/  @!UP0 ULEA UR6, UR7, UR6, 0x18 ;  /* 0x0000000607068291 */ /* 0x004fe2000f8ec0ff */
[----:B------:R-:W1:Y:S01]  /*1540*/  LDCU UR7, c[0x0][0x36c] ;  /* 0x00006d80ff0777ac */ /* 0x000e620008000800 */
[----:B------:R-:W-:Y:S01]  /*1550*/  VOTEU.ALL UP0, P1 ;  /* 0x0000000000ff7886 */ /* 0x000fe20000800000 */
[----:B------:R-:W2:Y:S09]  /*1560*/  FENCE.VIEW.ASYNC.S ;  /* 0x00000000000073c6 */ /* 0x000eb20000000000 */
[----:B--2---:R2:W3:Y:S01]  /*1570*/  @!UP0 SYNCS.EXCH.64 URZ, [UR6+0x4d0], UR4 ;  /* 0x0004d00406ff85b2 */ /* 0x0044e20008000100 */
[----:B-1----:R-:W-:-:S09]  /*1580*/  UISETP.EQ.U32.AND UP6, UPT, UR7, 0x1, UPT ;  /* 0x000000010700788c */ /* 0x002fd2000bfc2070 */
[----:B--2---:R-:W-:Y:S05]  /*1590*/  BRA.U !UP6, `(.L_x_15) ;  /* 0x000000010e087547 */ /* 0x004fea000b800000 */
[----:B---3--:R-:W-:Y:S01]  /*15a0*/  UCGABAR_ARV ;  /* 0x00000000000079c7 */ /* 0x008fe20008000000 */
[----:B------:R-:W-:Y:S05]  /*15b0*/  BRA `(.L_x_16) ;  /* 0x0000000000047947 */ /* 0x000fea0003800000 */
.L_x_15:
[----:B---3--:R-:W-:Y:S01]  /*15c0*/  NOP ;  /* 0x0000000000007918 */ /* 0x008fe20000000000 */
.L_x_16:
[----:B------:R-:W1:Y:S01]  /*15d0*/  S2UR UR20, SR_CTAID.X ;  /* 0x00000000001479c3 */ /* 0x000e620000002500 */
[----:B------:R-:W-:-:S05]  /*15e0*/  CS2R.32 R81, SR_CgaSize ;  /* 0x0000000000517805 */ /* 0x000fca0000008a00 */
[----:B------:R-:W-:-:S05]  /*15f0*/  IMAD R81, R81, -0xa0, RZ ;  /* 0xffffff6051517824 */ /* 0x000fca00078e02ff */
[----:B------:R-:W-:-:S14]  /*1600*/  R2UR UR5, R81 ;  /* 0x00000000510572ca */ /* 0x000fdc00000e0000 */
[----:B------:R-:W2:Y:S01]  /*1610*/  LDCU UR5, c[0x0][UR5+0x2b0] ;  /* 0x00005600050577ac */ /* 0x000ea20008000800 */
[----:B------:R-:W-:-:S05]  /*1620*/  CS2R.32 R81, SR_CgaSize ;  /* 0x0000000000517805 */ /* 0x000fca0000008a00 */
[----:B------:R-:W-:-:S05]  /*1630*/  IMAD R81, R81, -0xa0, RZ ;  /* 0xffffff6051517824 */ /* 0x000fca00078e02ff */
[----:B------:R-:W-:-:S14]  /*1640*/  R2UR UR4, R81 ;  /* 0x00000000510472ca */ /* 0x000fdc00000e0000 */
[----:B------:R-:W3:Y:S01]  /*1650*/  LDCU UR4, c[0x0][UR4+0x2b4] ;  /* 0x00005680040477ac */ /* 0x000ee20008000800 */
[----:B------:R-:W4:Y:S01]  /*1660*/  S2UR UR51, SR_CTAID.Y ;  /* 0x00000000003379c3 */ /* 0x000f220000002600 */
[----:B------:R-:W-:-:S05]  /*1670*/  CS2R.32 R81, SR_CgaSize ;  /* 0x0000000000517805 */ /* 0x000fca0000008a00 */
[----:B------:R-:W-:-:S05]  /*1680*/  IMAD R81, R81, -0xa0, RZ ;  /* 0xffffff6051517824 */ /* 0x000fca00078e02ff */
[----:B------:R-:W-:-:S14]  /*1690*/  R2UR UR7, R81 ;  /* 0x00000000510772ca */ /* 0x000fdc00000e0000 */
[----:B------:R-:W3:Y:S01]  /*16a0*/  LDCU UR7, c[0x0][UR7+0x2a4] ;  /* 0x00005480070777ac */ /* 0x000ee20008000800 */
[----:B------:R-:W-:-:S05]  /*16b0*/  CS2R.32 R81, SR_CgaSize ;  /* 0x0000000000517805 */ /* 0x000fca0000008a00 */
[----:B------:R-:W-:-:S05]  /*16c0*/  IMAD R81, R81, -0xa0, RZ ;  /* 0xffffff6051517824 */ /* 0x000fca00078e02ff */
[----:B------:R-:W-:-:S14]  /*16d0*/  R2UR UR63, R81 ;  /* 0x00000000513f72ca */ /* 0x000fdc00000e0000 */
[----:B------:R-:W3:Y:S01]  /*16e0*/  LDCU UR63, c[0x0][UR63+0x2a0] ;  /* 0x000054003f3f77ac */ /* 0x000ee20008000800 */
[----:B------:R-:W3:Y:S01]  /*16f0*/  LDCU UR19, c[0x0][0xc24] ;  /* 0x00018480ff1377ac */ /* 0x000ee20008000800 */
[----:B------:R-:W3:Y:S01]  /*1700*/  LDCU UR39, c[0x0][0xc24] ;  /* 0x00018480ff2777ac */ /* 0x000ee20008000800 */
[----:B-1----:R-:W-:Y:S01]  /*1710*/  I2FP.F32.U32 R2, UR20 ;  /* 0x0000001400027c45 */ /* 0x002fe20008201000 */
[----:B------:R-:W1:Y:S04]  /*1720*/  LDCU UR23, c[0x0][0xc30] ;  /* 0x00018600ff1777ac */ /* 0x000e680008000800 */
[----:B--2---:R-:W-:Y:S01]  /*1730*/  FMUL R2, R2, UR5 ;  /* 0x0000000502027c20 */ /* 0x004fe20008400000 */
[----:B----4-:R-:W-:-:S05]  /*1740*/  I2FP.F32.U32 R0, UR51 ;  /* 0x0000003300007c45 */ /* 0x010fca0008201000 */
[----:B------:R-:W2:Y:S01]  /*1750*/  F2I.U32.TRUNC.NTZ R2, R2 ;  /* 0x0000000200027305 */ /* 0x000ea2000020f000 */
[----:B---3--:R-:W-:-:S07]  /*1760*/  FMUL R0, R0, UR4 ;  /* 0x0000000400007c20 */ /* 0x008fce0008400000 */
[----:B------:R-:W3:Y:S01]  /*1770*/  F2I.U32.TRUNC.NTZ R0, R0 ;  /* 0x0000000000007305 */ /* 0x000ee2000020f000 */
[----:B--2---:R-:W-:Y:S02]  /*1780*/  R2UR UR4, R2 ;  /* 0x00000000020472ca */ /* 0x004fe400000e0000 */
[----:B------:R-:W-:Y:S02]  /*1790*/  PRMT R2, RZ, 0x7610, R2 ;  /* 0x00007610ff027816 */ /* 0x000fe40000000002 */
[----:B---3--:R-:W-:Y:S02]  /*17a0*/  R2UR UR6, R0 ;  /* 0x00000000000672ca */ /* 0x008fe400000e0000 */
[----:B------:R-:W-:-:S07]  /*17b0*/  PRMT R0, RZ, 0x7610, R0 ;  /* 0x00007610ff007816 */ /* 0x000fce0000000000 */
[----:B------:R-:W-:-:S04]  /*17c0*/  UIADD3 UR5, UPT, UPT, -UR4, URZ, URZ ;  /* 0x000000ff04057290 */ /* 0x000fc8000fffe1ff */
[----:B------:R-:W-:Y:S02]  /*17d0*/  UIMAD UR63, UR63, UR5, UR20 ;  /* 0x000000053f3f72a4 */ /* 0x000fe4000f8e0214 */
[----:B------:R-:W-:-:S04]  /*17e0*/  UIADD3 UR4, UPT, UPT, -UR6, URZ, URZ ;  /* 0x000000ff06047290 */ /* 0x000fc8000fffe1ff */
[----:B------:R-:W-:-:S06]  /*17f0*/  UIMAD UR4, UR7, UR4, UR51 ;  /* 0x00000004070472a4 */ /* 0x000fcc000f8e0233 */
[----:B------:R-:W-:Y:S01]  /*1800*/  IMAD.U32 R81, RZ, RZ, UR4 ;  /* 0x00000004ff517e24 */ /* 0x000fe2000f8e00ff */
[----:B-1----:R-:W-:Y:S06]  /*1810*/  BRA.U UP4, `(.L_x_17) ;  /* 0x00000001042c7547 */ /* 0x002fec000b800000 */
[----:B------:R-:W-:Y:S01]  /*1820*/  R2UR UR4, R81 ;  /* 0x00000000510472ca */ /* 0x000fe200000e0000 */
[----:B------:R-:W-:-:S12]  /*1830*/  UMOV UR7, 0x3 ;  /* 0x0000000300077882 */ /* 0x000fd80000000000 */
[----:B------:R-:W-:Y:S02]  /*1840*/  UISETP.NE.AND UP0, UPT, UR4, URZ, UPT ;  /* 0x000000ff0400728c */ /* 0x000fe4000bf05270 */
[----:B------:R-:W-:Y:S02]  /*1850*/  ULOP3.LUT UR4, UR63, 0xfffffffe, URZ, 0xc0, !UPT ;  /* 0xfffffffe3f047892 */ /* 0x000fe4000f8ec0ff */
[----:B------:R-:W-:Y:S02]  /*1860*/  UISETP.LT.U32.OR UP0, UPT, UR63, 0x2, !UP0 ;  /* 0x000000023f00788c */ /* 0x000fe4000c701470 */
[----:B------:R-:W-:Y:S02]  /*1870*/  USHF.L.U32 UR4, UR7, UR4, URZ ;  /* 0x0000000407047299 */ /* 0x000fe400080006ff */
[----:B------:R-:W-:Y:S02]  /*1880*/  USEL UR6, URZ, 0x1, !UP0 ;  /* 0x00000001ff067887 */ /* 0x000fe4000c000000 */
[----:B------:R-:W-:-:S02]  /*1890*/  USEL UR5, URZ, 0x2, !UP0 ;  /* 0x00000002ff057887 */ /* 0x000fc4000c000000 */
[----:B------:R-:W-:Y:S02]  /*18a0*/  IMAD.U32 R0, RZ, RZ, UR4 ;  /* 0x00000004ff007e24 */ /* 0x000fe4000f8e00ff */
[----:B------:R-:W-:-:S06]  /*18b0*/  UIADD3 UR5, UPT, UPT, UR6, UR5, URZ ;  /* 0x0000000506057290 */ /* 0x000fcc000fffe0ff */
[----:B------:R-:W-:-:S07]  /*18c0*/  MOV R2, UR5 ;  /* 0x0000000500027c02 */ /* 0x000fce0008000f00 */
.L_x_17:
[----:B------:R-:W1:Y:S01]  /*18d0*/  S2UR UR45, SR_CTAID.Z ;  /* 0x00000000002d79c3 */ /* 0x000e620000002700 */
[----:B------:R-:W-:Y:S01]  /*18e0*/  UISETP.GE.AND UP0, UPT, UR19, 0x1, UPT ;  /* 0x000000011300788c */ /* 0x000fe2000bf06270 */
[----:B------:R-:W-:-:S08]  /*18f0*/  UMOV UR49, UR20 ;  /* 0x0000001400317c82 */ /* 0x000fd00008000000 */
[----:B------:R-:W-:Y:S05]  /*1900*/  BRA.U !UP0, `(.L_x_18) ;  /* 0x0000000108d47547 */ /* 0x000fea000b800000 */
[----:B------:R-:W2:Y:S01]  /*1910*/  LDCU.128 UR12, c[0x0][0xc10] ;  /* 0x00018200ff0c77ac */ /* 0x000ea20008000c00 */
[----:B------:R-:W3:Y:S01]  /*1920*/  LDCU UR21, c[0x0][0xc0c] ;  /* 0x00018180ff1577ac */ /* 0x000ee20008000800 */
[----:B------:R-:W4:Y:S01]  /*1930*/  LDCU UR6, c[0x0][0x370] ;  /* 0x00006e00ff0677ac */ /* 0x000f220008000800 */
[----:B------:R-:W1:Y:S01]  /*1940*/  LDCU UR7, c[0x0][0x374] ;  /* 0x00006e80ff0777ac */ /* 0x000e620008000800 */
[----:B------:R-:W1:Y:S01]  /*1950*/  LDCU UR22, c[0x0][0xc20] ;  /* 0x00018400ff1677ac */ /* 0x000e620008000800 */
[----:B--2---:R-:W-:Y:S02]  /*1960*/  UIMAD.WIDE.U32 UR4, UR20, UR12, URZ ;  /* 0x0000000c140472a5 */ /* 0x004fe4000f8e00ff */
[----:B---3--:R-:W-:Y:S01]  /*1970*/  UISETP.NE.AND UP0, UPT, UR21, 0x1, UPT ;  /* 0x000000011500788c */ /* 0x008fe2000bf05270 */
[----:B------:R-:W2:Y:S01]  /*1980*/  LDCU.64 UR8, c[0x0][0xc28] ;  /* 0x00018500ff0877ac */ /* 0x000ea20008000a00 */
[----:B----4-:R-:W-:-:S03]  /*1990*/  UIMAD.WIDE.U32 UR10, UR6, UR12, URZ ;  /* 0x0000000c060a72a5 */ /* 0x010fc6000f8e00ff */
[----:B------:R-:W-:Y:S01]  /*19a0*/  UMOV UR4, UR5 ;  /* 0x0000000500047c82 */ /* 0x000fe20008000000 */
[----:B------:R-:W-:Y:S02]  /*19b0*/  UISETP.NE.AND UP1, UPT, UR19, 0x1, UPT ;  /* 0x000000011300788c */ /* 0x000fe4000bf25270 */
[----:B------:R-:W-:Y:S01]  /*19c0*/  USHF.R.U32.HI UR4, URZ, UR13, UR4 ;  /* 0x0000000dff047299 */ /* 0x000fe20008011604 */
[----:B------:R-:W-:Y:S01]  /*19d0*/  UMOV UR10, UR11 ;  /* 0x0000000b000a7c82 */ /* 0x000fe20008000000 */
[----:B------:R-:W-:Y:S02]  /*19e0*/  UIMAD.WIDE.U32 UR16, UR51, UR15, URZ ;  /* 0x0000000f331072a5 */ /* 0x000fe4000f8e00ff */
[----:B------:R-:W-:Y:S02]  /*19f0*/  USEL UR5, UR20, UR4, !UP0 ;  /* 0x0000000414057287 */ /* 0x000fe4000c000000 */
[----:B------:R-:W-:Y:S02]  /*1a00*/  @UP0 USHF.R.U32.HI UR6, URZ, UR13, UR10 ;  /* 0x0000000dff060299 */ /* 0x000fe4000801160a */
[----:B------:R-:W-:-:S02]  /*1a10*/  UISETP.NE.AND UP0, UPT, UR14, 0x1, UPT ;  /* 0x000000010e00788c */ /* 0x000fc4000bf05270 */
[----:B-1----:R-:W-:Y:S02]  /*1a20*/  UIMAD.WIDE.U32 UR10, UR7, UR15, URZ ;  /* 0x0000000f070a72a5 */ /* 0x002fe4000f8e00ff */
[----:B--2---:R-:W-:Y:S01]  /*1a30*/  UIMAD.WIDE.U32 UR12, UR6, UR8, URZ ;  /* 0x00000008060c72a5 */ /* 0x004fe2000f8e00ff */
[----:B------:R-:W-:Y:S01]  /*1a40*/  UMOV UR4, UR17 ;  /* 0x0000001100047c82 */ /* 0x000fe20008000000 */
[----:B------:R-:W-:-:S03]  /*1a50*/  UIADD3 UR49, UPT, UPT, -UR5, URZ, URZ ;  /* 0x000000ff05317290 */ /* 0x000fc6000fffe1ff */
[----:B------:R-:W-:Y:S01]  /*1a60*/  UMOV UR10, UR11 ;  /* 0x0000000b000a7c82 */ /* 0x000fe20008000000 */
[----:B------:R-:W-:Y:S02]  /*1a70*/  USHF.R.U32.HI UR4, URZ, UR22, UR4 ;  /* 0x00000016ff047299 */ /* 0x000fe40008011604 */
[----:B------:R-:W-:Y:S01]  /*1a80*/  @UP0 USHF.R.U32.HI UR7, URZ, UR22, UR10 ;  /* 0x00000016ff070299 */ /* 0x000fe2000801160a */
[----:B------:R-:W-:Y:S01]  /*1a90*/  UMOV UR12, UR13 ;  /* 0x0000000d000c7c82 */ /* 0x000fe20008000000 */
[----:B------:R-:W-:Y:S02]  /*1aa0*/  USEL UR4, UR51, UR4, !UP0 ;  /* 0x0000000433047287 */ /* 0x000fe4000c000000 */
[----:B------:R-:W-:Y:S02]  /*1ab0*/  UIMAD.WIDE.U32 UR10, UR7, UR8, URZ ;  /* 0x00000008070a72a5 */ /* 0x000fe4000f8e00ff */
[----:B------:R-:W-:Y:S02]  /*1ac0*/  @UP1 USHF.R.U32.HI UR6, URZ, UR9, UR12 ;  /* 0x00000009ff061299 */ /* 0x000fe4000801160c */
[----:B------:R-:W-:-:S02]  /*1ad0*/  UIMAD.WIDE.U32 UR12, UR4, UR8, URZ ;  /* 0x00000008040c72a5 */ /* 0x000fc4000f8e00ff */
[----:B------:R-:W-:Y:S01]  /*1ae0*/  UIMAD UR49, UR21, UR49, UR20 ;  /* 0x00000031153172a4 */ /* 0x000fe2000f8e0214 */
[----:B------:R-:W-:Y:S02]  /*1af0*/  UMOV UR10, UR11 ;  /* 0x0000000b000a7c82 */ /* 0x000fe40008000000 */
[----:B------:R-:W-:Y:S02]  /*1b00*/  @UP1 USHF.R.U32.HI UR7, URZ, UR9, UR10 ;  /* 0x00000009ff071299 */ /* 0x000fe4000801160a */
[----:B------:R-:W-:Y:S02]  /*1b10*/  UIMAD UR10, UR6, UR19, URZ ;  /* 0x00000013060a72a4 */ /* 0x000fe4000f8e02ff */
[----:B------:R-:W-:-:S04]  /*1b20*/  UIMAD UR7, UR7, UR19, URZ ;  /* 0x00000013070772a4 */ /* 0x000fc8000f8e02ff */
[----:B------:R-:W-:-:S03]  /*1b30*/  UISETP.GE.AND UP0, UPT, UR4, UR7, UPT ;  /* 0x000000070400728c */ /* 0x000fc6000bf06270 */
[----:B------:R-:W-:Y:S01]  /*1b40*/  UMOV UR7, UR13 ;  /* 0x0000000d00077c82 */ /* 0x000fe20008000000 */
[----:B------:R-:W-:Y:S02]  /*1b50*/  UISETP.GE.OR UP0, UPT, UR5, UR10, UP0 ;  /* 0x0000000a0500728c */ /* 0x000fe40008706670 */
[----:B------:R-:W-:Y:S02]  /*1b60*/  UIMAD.WIDE.U32 UR10, UR5, UR8, URZ ;  /* 0x00000008050a72a5 */ /* 0x000fe4000f8e00ff */
[----:B------:R-:W-:Y:S02]  /*1b70*/  USHF.R.U32.HI UR7, URZ, UR9, UR7 ;  /* 0x00000009ff077299 */ /* 0x000fe40008011607 */
[----:B------:R-:W-:Y:S02]  /*1b80*/  UIADD3 UR10, UPT, UPT, -UR4, URZ, URZ ;  /* 0x000000ff040a7290 */ /* 0x000fe4000fffe1ff */
[----:B------:R-:W-:Y:S02]  /*1b90*/  USEL UR7, UR4, UR7, !UP1 ;  /* 0x0000000704077287 */ /* 0x000fe4000c800000 */
[----:B------:R-:W-:Y:S01]  /*1ba0*/  UIMAD UR10, UR14, UR10, UR51 ;  /* 0x0000000a0e0a72a4 */ /* 0x000fe2000f8e0233 */
[----:B------:R-:W-:-:S02]  /*1bb0*/  @!UP0 UMOV UR8, UR11 ;  /* 0x0000000b00088c82 */ /* 0x000fc40008000000 */
[----:B------:R-:W-:Y:S02]  /*1bc0*/  @!UP0 USHF.R.U32.HI UR8, URZ, UR9, UR8 ;  /* 0x00000009ff088299 */ /* 0x000fe40008011608 */
[----:B------:R-:W-:Y:S02]  /*1bd0*/  UIADD3 UR9, UPT, UPT, -UR7, URZ, URZ ;  /* 0x000000ff07097290 */ /* 0x000fe4000fffe1ff */
[----:B------:R-:W-:Y:S02]  /*1be0*/  @!UP0 USEL UR8, UR5, UR8, !UP1 ;  /* 0x0000000805088287 */ /* 0x000fe4000c800000 */
[----:B------:R-:W-:Y:S02]  /*1bf0*/  UIMAD UR9, UR19, UR9, UR4 ;  /* 0x00000009130972a4 */ /* 0x000fe4000f8e0204 */
[----:B------:R-:W-:Y:S02]  /*1c00*/  @!UP0 UIADD3 UR7, UPT, UPT, UR7, -UR8, URZ ;  /* 0x8000000807078290 */ /* 0x000fe4000fffe0ff */
[----:B------:R-:W-:-:S02]  /*1c10*/  @!UP0 UIMAD UR6, UR9, UR6, UR8 ;  /* 0x00000006090682a4 */ /* 0x000fc4000f8e0208 */
[----:B------:R-:W-:-:S04]  /*1c20*/  @!UP0 UIMAD UR4, UR7, UR19, UR5 ;  /* 0x00000013070482a4 */ /* 0x000fc8000f8e0205 */
[----:B------:R-:W-:Y:S01]  /*1c30*/  UIMAD UR51, UR4, UR14, UR10 ;  /* 0x0000000e043372a4 */ /* 0x000fe2000f8e020a */
[----:B------:R-:W-:Y:S02]  /*1c40*/  @!UP0 UMOV UR5, UR6 ;  /* 0x0000000600058c82 */ /* 0x000fe40008000000 */
[----:B------:R-:W-:-:S12]  /*1c50*/  UIMAD UR49, UR5, UR21, UR49 ;  /* 0x00000015053172a4 */ /* 0x000fd8000f8e0231 */
.L_x_18:
[----:B------:R-:W-:-:S09]  /*1c60*/  UISETP.NE.AND UP0, UPT, UR23, 0x1, UPT ;  /* 0x000000011700788c */ /* 0x000fd2000bf05270 */
[----:B------:R-:W-:Y:S05]  /*1c70*/  BRA.U UP0, `(.L_x_19) ;  /* 0x0000000100407547 */ /* 0x000fea000b800000 */
[----:B------:R-:W2:Y:S01]  /*1c80*/  LDCU.128 UR8, c[0x0][0xc10] ;  /* 0x00018200ff0877ac */ /* 0x000ea20008000c00 */
[----:B------:R-:W3:Y:S01]  /*1c90*/  LDCU UR12, c[0x0][0xc0c] ;  /* 0x00018180ff0c77ac */ /* 0x000ee20008000800 */
[----:B------:R-:W4:Y:S01]  /*1ca0*/  LDCU UR13, c[0x0][0xc20] ;  /* 0x00018400ff0d77ac */ /* 0x000f220008000800 */
[----:B--2---:R-:W-:Y:S02]  /*1cb0*/  UIMAD.WIDE.U32 UR4, UR49, UR8, URZ ;  /* 0x00000008310472a5 */ /* 0x004fe4000f8e00ff */
[----:B------:R-:W-:Y:S02]  /*1cc0*/  UIMAD.WIDE.U32 UR6, UR51, UR11, URZ ;  /* 0x0000000b330672a5 */ /* 0x000fe4000f8e00ff */
[----:B---3--:R-:W-:Y:S02]  /*1cd0*/  UISETP.NE.AND UP0, UPT, UR12, 0x1, UPT ;  /* 0x000000010c00788c */ /* 0x008fe4000bf05270 */
[----:B------:R-:W-:-:S03]  /*1ce0*/  USHF.R.U32.HI UR5, URZ, UR9, UR5 ;  /* 0x00000009ff057299 */ /* 0x000fc60008011605 */
[----:B------:R-:W-:Y:S01]  /*1cf0*/  UMOV UR4, UR7 ;  /* 0x0000000700047c82 */ /* 0x000fe20008000000 */
[----:B------:R-:W-:Y:S02]  /*1d00*/  USEL UR5, UR49, UR5, !UP0 ;  /* 0x0000000531057287 */ /* 0x000fe4000c000000 */
[----:B------:R-:W-:Y:S02]  /*1d10*/  UISETP.NE.AND UP0, UPT, UR10, 0x1, UPT ;  /* 0x000000010a00788c */ /* 0x000fe4000bf05270 */
[----:B----4-:R-:W-:-:S04]  /*1d20*/  USHF.R.U32.HI UR4, URZ, UR13, UR4 ;  /* 0x0000000dff047299 */ /* 0x010fc80008011604 */
[----:B------:R-:W-:-:S04]  /*1d30*/  USEL UR4, UR51, UR4, !UP0 ;  /* 0x0000000433047287 */ /* 0x000fc8000c000000 */
[----:B------:R-:W-:Y:S02]  /*1d40*/  UIADD3 UR6, UPT, UPT, -UR4, UR5, URZ ;  /* 0x0000000504067290 */ /* 0x000fe4000fffe1ff */
[----:B------:R-:W-:Y:S02]  /*1d50*/  UIADD3 UR4, UPT, UPT, UR4, -UR5, URZ ;  /* 0x8000000504047290 */ /* 0x000fe4000fffe0ff */
[----:B------:R-:W-:Y:S02]  /*1d60*/  UIMAD UR51, UR6, UR10, UR51 ;  /* 0x0000000a063372a4 */ /* 0x000fe4000f8e0233 */
[----:B------:R-:W-:-:S12]  /*1d70*/  UIMAD UR49, UR4, UR12, UR49 ;  /* 0x0000000c043172a4 */ /* 0x000fd8000f8e0231 */
.L_x_19:
[----:B------:R-:W-:Y:S05]  /*1d80*/  BRA.U !UP6, `(.L_x_20) ;  /* 0x000000010e0c7547 */ /* 0x000fea000b800000 */
[----:B------:R-:W-:Y:S01]  /*1d90*/  UCGABAR_WAIT ;  /* 0x0000000000007dc7 */ /* 0x000fe20008000000 */
[----:B------:R-:W-:Y:S01]  /*1da0*/  CCTL.IVALL ;  /* 0x00000000ff00798f */ /* 0x000fe20002000000 */
[----:B------:R-:W-:Y:S05]  /*1db0*/  BRA `(.L_x_21) ;  /* 0x0000000000047947 */ /* 0x000fea0003800000 */
.L_x_20:
[----:B------:R-:W-:Y:S06]  /*1dc0*/  BAR.SYNC.DEFER_BLOCKING 0x0 ;  /* 0x0000000000007b1d */ /* 0x000fec0000010000 */
.L_x_21:
[----:B------:R-:W-:Y:S05]  /*1dd0*/  BRA.U UP5, `(.L_x_22) ;  /* 0x00000045051c7547 */ /* 0x000fea000b800000 */
[----:B------:R-:W2:Y:S01]  /*1de0*/  LDCU UR5, c[0x0][0x388] ;  /* 0x00007100ff0577ac */ /* 0x000ea20008000800 */
[----:B------:R-:W-:Y:S01]  /*1df0*/  PLOP3.LUT P1, PT, PT, PT, UP3, 0x80, 0x8 ;  /* 0x000000000008781c */ /* 0x000fe20003f2f038 */
[----:B------:R-:W-:Y:S01]  /*1e00*/  IMAD.MOV.U32 R2, RZ, RZ, RZ ;  /* 0x000000ffff027224 */ /* 0x000fe200078e00ff */
[----:B------:R-:W-:Y:S01]  /*1e10*/  ISETP.EQ.OR P2, PT, R3, RZ, P3 ;  /* 0x000000ff0300720c */ /* 0x000fe20001f42670 */
[----:B------:R-:W3:Y:S01]  /*1e20*/  LDCU UR8, c[0x0][0x38c] ;  /* 0x00007180ff0877ac */ /* 0x000ee20008000800 */
[----:B------:R-:W-:Y:S01]  /*1e30*/  PLOP3.LUT P1, PT, P1, PT, PT, 0x8, 0x80 ;  /* 0x000000000080781c */ /* 0x000fe20000f2e170 */
[----:B------:R-:W4:Y:S01]  /*1e40*/  LDCU.64 UR6, c[0x0][0x390] ;  /* 0x00007200ff0677ac */ /* 0x000f220008000a00 */
[----:B------:R-:W-:Y:S01]  /*1e50*/  UISETP.NE.AND UP1, UPT, UR18, URZ, UPT ;  /* 0x000000ff1200728c */ /* 0x000fe2000bf25270 */
[----:B------:R-:W1:Y:S01]  /*1e60*/  LDCU UR54, c[0x0][0x370] ;  /* 0x00006e00ff3677ac */ /* 0x000e620008000800 */
[----:B--2---:R-:W-:Y:S02]  /*1e70*/  UIADD3 UR5, UPT, UPT, UR5, 0x1f, URZ ;  /* 0x0000001f05057890 */ /* 0x004fe4000fffe0ff */
[----:B------:R-:W-:-:S02]  /*1e80*/  USEL UR38, UR42, 0x2, UP1 ;  /* 0x000000022a267887 */ /* 0x000fc40008800000 */
[----:B------:R-:W-:Y:S01]  /*1e90*/  USHF.R.S32.HI UR4, URZ, 0x1f, UR5 ;  /* 0x0000001fff047899 */ /* 0x000fe20008011405 */
[----:B------:R-:W2:Y:S03]  /*1ea0*/  LDCU.64 UR46, c[0x0][0x348] ;  /* 0x00006900ff2e77ac */ /* 0x000ea60008000a00 */
[----:B------:R-:W-:Y:S02]  /*1eb0*/  ULEA.HI UR4, UR4, UR5, URZ, 0x5 ;  /* 0x0000000504047291 */ /* 0x000fe4000f8f28ff */
[----:B------:R-:W-:Y:S02]  /*1ec0*/  USHF.L.U32 UR5, UR20, 0x5, URZ ;  /* 0x0000000514057899 */ /* 0x000fe400080006ff */
[----:B------:R-:W-:Y:S02]  /*1ed0*/  USHF.R.S32.HI UR4, URZ, 0x5, UR4 ;  /* 0x00000005ff047899 */ /* 0x000fe40008011404 */
[----:B------:R-:W-:-:S02]  /*1ee0*/  ULOP3.LUT UR57, UR5, 0x20, URZ, 0xc0, !UPT ;  /* 0x0000002005397892 */ /* 0x000fc4000f8ec0ff */
[----:B---3--:R-:W-:Y:S02]  /*1ef0*/  UIMAD UR4, UR4, UR8, URZ ;  /* 0x00000008040472a4 */ /* 0x008fe4000f8e02ff */
[----:B------:R-:W-:Y:S02]  /*1f00*/  USHF.L.U32 UR58, UR20, 0x6, URZ ;  /* 0x00000006143a7899 */ /* 0x000fe400080006ff */
[----:B----4-:R-:W-:Y:S01]  /*1f10*/  UIMAD UR4, UR4, UR6, URZ ;  /* 0x00000006040472a4 */ /* 0x010fe2000f8e02ff */
[----:B------:R-:W3:Y:S03]  /*1f20*/  LDCU UR53, c[0x0][0x374] ;  /* 0x00006e80ff3577ac */ /* 0x000ee60008000800 */
[----:B------:R-:W-:Y:S01]  /*1f30*/  UIMAD UR55, UR4, UR7, URZ ;  /* 0x00000007043772a4 */ /* 0x000fe2000f8e02ff */
[----:B------:R-:W-:Y:S01]  /*1f40*/  UMOV UR27, 0x1 ;  /* 0x00000001001b7882 */ /* 0x000fe20000000000 */
[----:B------:R-:W-:-:S02]  /*1f50*/  UMOV UR31, URZ ;  /* 0x000000ff001f7c82 */ /* 0x000fc40008000000 */
[----:B------:R-:W-:Y:S02]  /*1f60*/  UISETP.NE.AND UP2, UPT, UR55, URZ, UPT ;  /* 0x000000ff3700728c */ /* 0x000fe4000bf45270 */
[----:B------:R-:W-:Y:S01]  /*1f70*/  UISETP.LT.U32.AND UP0, UPT, UR55, 0x48, UPT ;  /* 0x000000483700788c */ /* 0x000fe2000bf01070 */
[----:B------:R-:W-:Y:S01]  /*1f80*/  UMOV UR36, URZ ;  /* 0x000000ff00247c82 */ /* 0x000fe20008000000 */
[----:B------:R-:W-:Y:S02]  /*1f90*/  UMOV UR42, URZ ;  /* 0x000000ff002a7c82 */ /* 0x000fe40008000000 */
[----:B------:R-:W-:-:S04]  /*1fa0*/  USEL UR4, UR55, 0x48, UP0 ;  /* 0x0000004837047887 */ /* 0x000fc80008000000 */
[----:B------:R-:W-:Y:S02]  /*1fb0*/  UIADD3 UR5, UPT, UPT, UR4, -0x1, URZ ;  /* 0xffffffff04057890 */ /* 0x000fe4000fffe0ff */
[----:B------:R-:W-:Y:S02]  /*1fc0*/  @!UP2 UIADD3 UR5, UPT, UPT, UR4, URZ, URZ ;  /* 0x000000ff0405a290 */ /* 0x000fe4000fffe0ff */
[----:B------:R-:W-:Y:S02]  /*1fd0*/  UIADD3 UR52, UPT, UPT, UR55, -UR4, URZ ;  /* 0x8000000437347290 */ /* 0x000fe4000fffe0ff */
[----:B-123--:R-:W-:-:S12]  /*1fe0*/  UIADD3 UR56, UPT, UPT, UR5, 0x1, URZ ;  /* 0x0000000105387890 */ /* 0x00efd8000fffe0ff */
.L_x_40:
[----:B------:R-:W1:Y:S01]  /*1ff0*/  S2UR UR30, SR_CgaCtaId ;  /* 0x00000000001e79c3 */ /* 0x000e620000008800 */
[----:B------:R-:W-:Y:S01]  /*2000*/  UMOV UR4, 0x400 ;  /* 0x0000040000047882 */ /* 0x000fe20000000000 */
[----:B------:R-:W-:Y:S01]  /*2010*/  MOV R0, UR27 ;  /* 0x0000001b00007c02 */ /* 0x000fe20008000f00 */
[----:B------:R-:W-:Y:S02]  /*2020*/  UISETP.NE.AND UP0, UPT, UR55, URZ, UPT ;  /* 0x000000ff3700728c */ /* 0x000fe4000bf05270 */
[----:B------:R-:W-:Y:S01]  /*2030*/  ULEA UR18, UR51, UR57, 0x6 ;  /* 0x0000003933127291 */ /* 0x000fe2000f8e30ff */
[----:B------:R-:W-:Y:S01]  /*2040*/  SHF.L.U32 R0, R0, 0x1f, RZ ;  /* 0x0000001f00007819 */ /* 0x000fe200000006ff */
[----:B------:R-:W-:Y:S01]  /*2050*/  UMOV UR28, URZ ;  /* 0x000000ff001c7c82 */ /* 0x000fe20008000000 */
[----:B------:R-:W-:Y:S01]  /*2060*/  UMOV UR22, URZ ;  /* 0x000000ff00167c82 */ /* 0x000fe20008000000 */
[----:B------:R-:W-:Y:S01]  /*2070*/  UMOV UR21, URZ ;  /* 0x000000ff00157c82 */ /* 0x000fe20008000000 */
[----:B------:R-:W-:Y:S01]  /*2080*/  UMOV UR20, URZ ;  /* 0x000000ff00147c82 */ /* 0x000fe20008000000 */
[----:B-1----:R-:W-:-:S04]  /*2090*/  ULEA UR30, UR30, UR4, 0x18 ;  /* 0x000000041e1e7291 */ /* 0x002fc8000f8ec0ff */
[----:B------:R-:W-:-:S09]  /*20a0*/  ULEA UR4, UR31, UR30, 0x3 ;  /* 0x0000001e1f047291 */ /* 0x000fd2000f8e18ff */
[----:B------:R1:W2:Y:S01]  /*20b0*/  SYNCS.PHASECHK.TRANS64.TRYWAIT P0, [UR4+0x240], R0 ;  /* 0x00024000ff0075a7 */ /* 0x0002a20008001104 */
[----:B------:R-:W-:-:S04]  /*20c0*/  ULEA.HI UR4, UR49, UR49, URZ, 0x1 ;  /* 0x0000003131047291 */ /* 0x000fc8000f8f08ff */
[----:B------:R-:W-:-:S04]  /*20d0*/  USHF.L.U32 UR4, UR4, 0x6, URZ ;  /* 0x0000000604047899 */ /* 0x000fc800080006ff */
[----:B------:R-:W-:-:S04]  /*20e0*/  ULOP3.LUT UR4, UR4, 0xffffff80, URZ, 0xc0, !UPT ;  /* 0xffffff8004047892 */ /* 0x000fc8000f8ec0ff */
[----:B------:R-:W-:Y:S01]  /*20f0*/  ULOP3.LUT UR43, UR4, 0x40, UR58, 0xf8, !UPT ;  /* 0x00000040042b7892 */ /* 0x000fe2000f8ef83a */
[----:B------:R-:W-:Y:S11]  /*2100*/  BRA.U !UP0, `(.L_x_23) ;  /* 0x0000000508ac7547 */ /* 0x000ff6000b800000 */
[----:B------:R-:W3:Y:S01]  /*2110*/  LDCU.128 UR12, c[0x0][0x480] ;  /* 0x00009000ff0c77ac */ /* 0x000ee20008000c00 */
[----:B------:R-:W4:Y:S01]  /*2120*/  LDCU.128 UR8, c[0x0][0x490] ;  /* 0x00009200ff0877ac */ /* 0x000f220008000c00 */
[----:B------:R-:W1:Y:S01]  /*2130*/  LDCU.64 UR20, c[0x0][0x4c0] ;  /* 0x00009800ff1477ac */ /* 0x000e620008000a00 */
[----:B------:R-:W1:Y:S01]  /*2140*/  LDCU.64 UR16, c[0x0][0x4f0] ;  /* 0x00009e00ff1077ac */ /* 0x000e620008000a00 */
[----:B------:R-:W1:Y:S01]  /*2150*/  LDCU UR19, c[0x0][0x4c8] ;  /* 0x00009900ff1377ac */ /* 0x000e620008000800 */
[----:B---3--:R-:W-:Y:S02]  /*2160*/  UIMAD.WIDE.U32 UR4, UR43, UR13, URZ ;  /* 0x0000000d2b0472a5 */ /* 0x008fe4000f8e00ff */
[----:B------:R-:W-:Y:S02]  /*2170*/  UISETP.NE.AND UP0, UPT, UR12, 0x1, UPT ;  /* 0x000000010c00788c */ /* 0x000fe4000bf05270 */
[----:B------:R-:W-:Y:S01]  /*2180*/  USHF.R.U32.HI UR5, URZ, UR14, UR5 ;  /* 0x0000000eff057299 */ /* 0x000fe20008011605 */
[----:B------:R-:W3:Y:S03]  /*2190*/  LDCU UR49, c[0x0][0x38c] ;  /* 0x00007180ff3177ac */ /* 0x000ee60008000800 */
[----:B------:R-:W-:-:S02]  /*21a0*/  USEL UR5, UR43, UR5, !UP0 ;  /* 0x000000052b057287 */ /* 0x000fc4000c000000 */
[----:B------:R-:W-:Y:S02]  /*21b0*/  UISETP.NE.AND UP0, UPT, UR15, 0x1, UPT ;  /* 0x000000010f00788c */ /* 0x000fe4000bf05270 */
[----:B----4-:R-:W-:Y:S01]  /*21c0*/  UIMAD.WIDE.U32 UR6, UR5, UR8, URZ ;  /* 0x00000008050672a5 */ /* 0x010fe2000f8e00ff */
[----:B------:R-:W4:Y:S01]  /*21d0*/  LDCU UR8, c[0x0][0x4a0] ;  /* 0x00009400ff0877ac */ /* 0x000f220008000800 */
[----:B------:R-:W1:Y:S05]  /*21e0*/  LDCU UR23, c[0x0][0x4cc] ;  /* 0x00009980ff1777ac */ /* 0x000e6a0008000800 */
[----:B------:R-:W-:Y:S01]  /*21f0*/  UMOV UR4, UR7 ;  /* 0x0000000700047c82 */ /* 0x000fe20008000000 */
[----:B------:R-:W1:Y:S01]  /*2200*/  LDCU.64 UR40, c[0x0][0x390] ;  /* 0x00007200ff2877ac */ /* 0x000e620008000a00 */
[----:B------:R-:W-:Y:S01]  /*2210*/  USHF.R.U32.HI UR4, URZ, UR9, UR4 ;  /* 0x00000009ff047299 */ /* 0x000fe20008011604 */
[----:B------:R-:W1:Y:S03]  /*2220*/  LDCU UR9, c[0x0][0x4ec] ;  /* 0x00009d80ff0977ac */ /* 0x000e660008000800 */
[----:B------:R-:W-:-:S02]  /*2230*/  USEL UR4, UR5, UR4, !UP0 ;  /* 0x0000000405047287 */ /* 0x000fc4000c000000 */
[----:B------:R-:W-:Y:S02]  /*2240*/  UISETP.NE.AND UP0, UPT, UR10, 0x1, UPT ;  /* 0x000000010a00788c */ /* 0x000fe4000bf05270 */
[----:B------:R-:W-:Y:S01]  /*2250*/  UIMAD.WIDE.U32 UR6, UR4, UR11, URZ ;  /* 0x0000000b040672a5 */ /* 0x000fe2000f8e00ff */
[----:B------:R-:W1:Y:S01]  /*2260*/  LDCU.64 UR24, c[0x0][0x4d0] ;  /* 0x00009a00ff1877ac */ /* 0x000e620008000a00 */
[----:B------:R-:W-:-:S05]  /*2270*/  UIADD3 UR42, UPT, UPT, UR56, UR36, URZ ;  /* 0x00000024382a7290 */ /* 0x000fca000fffe0ff */
[----:B------:R-:W-:Y:S01]  /*2280*/  UMOV UR6, UR7 ;  /* 0x0000000700067c82 */ /* 0x000fe20008000000 */
[----:B------:R-:W-:Y:S02]  /*2290*/  UIADD3 UR7, UPT, UPT, -UR4, URZ, URZ ;  /* 0x000000ff04077290 */ /* 0x000fe4000fffe1ff */
[----:B----4-:R-:W-:Y:S02]  /*22a0*/  USHF.R.U32.HI UR6, URZ, UR8, UR6 ;  /* 0x00000008ff067299 */ /* 0x010fe40008011606 */
[----:B------:R-:W-:Y:S02]  /*22b0*/  UIADD3 UR8, UPT, UPT, -UR5, URZ, URZ ;  /* 0x000000ff05087290 */ /* 0x000fe4000fffe1ff */
[----:B------:R-:W-:Y:S02]  /*22c0*/  USEL UR14, UR4, UR6, !UP0 ;  /* 0x00000006040e7287 */ /* 0x000fe4000c000000 */
[----:B------:R-:W-:Y:S02]  /*22d0*/  UIMAD UR7, UR15, UR7, UR5 ;  /* 0x000000070f0772a4 */ /* 0x000fe4000f8e0205 */
[----:B------:R-:W-:-:S02]  /*22e0*/  UIADD3 UR6, UPT, UPT, -UR14, URZ, URZ ;  /* 0x000000ff0e067290 */ /* 0x000fc4000fffe1ff */
[----:B------:R-:W-:Y:S02]  /*22f0*/  UIMAD UR8, UR12, UR8, UR43 ;  /* 0x000000080c0872a4 */ /* 0x000fe4000f8e022b */
[----:B------:R-:W-:Y:S02]  /*2300*/  UIMAD UR13, UR10, UR6, UR4 ;  /* 0x000000060a0d72a4 */ /* 0x000fe4000f8e0204 */
[----:B-1----:R-:W-:Y:S02]  /*2310*/  UIMAD UR11, UR8, UR20, UR9 ;  /* 0x00000014080b72a4 */ /* 0x002fe4000f8e0209 */
[----:B------:R-:W-:Y:S01]  /*2320*/  UIMAD UR12, UR7, UR21, UR16 ;  /* 0x00000015070c72a4 */ /* 0x000fe2000f8e0210 */
[----:B------:R-:W1:Y:S02]  /*2330*/  LDCU.64 UR4, c[0x0][0x4f8] ;  /* 0x00009f00ff0477ac */ /* 0x000e640008000a00 */
[----:B------:R-:W4:Y:S01]  /*2340*/  LDCU UR6, c[0x0][0x500] ;  /* 0x0000a000ff0677ac */ /* 0x000f220008000800 */
[----:B------:R-:W-:Y:S01]  /*2350*/  UIMAD UR13, UR13, UR19, UR17 ;  /* 0x000000130d0d72a4 */ /* 0x000fe2000f8e0211 */
[----:B------:R-:W-:Y:S01]  /*2360*/  UMOV UR28, URZ ;  /* 0x000000ff001c7c82 */ /* 0x000fe20008000000 */
[----:B------:R-:W-:Y:S01]  /*2370*/  UMOV UR7, UR31 ;  /* 0x0000001f00077c82 */ /* 0x000fe20008000000 */
[----:B------:R-:W-:Y:S01]  /*2380*/  UMOV UR20, URZ ;  /* 0x000000ff00147c82 */ /* 0x000fe20008000000 */
[----:B------:R-:W-:Y:S01]  /*2390*/  UMOV UR21, URZ ;  /* 0x000000ff00157c82 */ /* 0x000fe20008000000 */
[----:B---3--:R-:W-:-:S07]  /*23a0*/  UMOV UR22, URZ ;  /* 0x000000ff00167c82 */ /* 0x008fce0008000000 */
.L_x_29:
[----:B------:R-:W-:Y:S01]  /*23b0*/  @!P3 MOV R3, 0x1800 ;  /* 0x000018000003b802 */ /* 0x000fe20000000f00 */
[----:B------:R-:W-:Y:S01]  /*23c0*/  ULEA UR9, UR7, UR30, 0x3 ;  /* 0x0000001e07097291 */ /* 0x000fe2000f8e18ff */
[----:B--2---:R-:W-:Y:S11]  /*23d0*/  @P0 BRA `(.L_x_24) ;  /* 0x0000000000100947 */ /* 0x004ff60003800000 */
[----:B------:R-:W-:Y:S04]  /*23e0*/  MOV R4, UR27 ;  /* 0x0000001b00047c02 */ /* 0x000fe80008000f00 */
[----:B------:R-:W-:Y:S04]  /*23f0*/  SHF.L.U32 R4, R4, 0x1f, RZ ;  /* 0x0000001f04047819 */ /* 0x000fe800000006ff */
[----:B------:R-:W2:Y:S02]  /*2400*/  SYNCS.PHASECHK.TRANS64.TRYWAIT P0, [UR9+0x240], R4 ;  /* 0x00024004ff0075a7 */ /* 0x000ea40008001109 */
[----:B--2---:R-:W-:Y:S05]  /*2410*/  @!P0 BRA `(.L_x_25) ;  /* 0x0000007c00dc8947 */ /* 0x004fea0003800000 */
.L_x_24:
[----:B------:R3:W-:Y:S01]  /*2420*/  @!P3 SYNCS.ARRIVE.TRANS64 RZ, [UR9], R3 ;  /* 0x00000003ffffb9a7 */ /* 0x0007e20008000009 */
[----:B------:R-:W-:Y:S04]  /*2430*/  ULOP3.LUT UR8, UR38, 0x2, URZ, 0xfc, !UPT ;  /* 0x0000000226087892 */ /* 0x000fe8000f8efcff */
[----:B------:R-:W-:Y:S09]  /*2440*/  UISETP.NE.AND UP0, UPT, UR8, 0x2, UPT ;  /* 0x000000020800788c */ /* 0x000ff2000bf05270 */
[----:B------:R-:W-:Y:S05]  /*2450*/  BRA.U UP0, `(.L_x_26) ;  /* 0x0000000100047547 */ /* 0x000fea000b800000 */
[----:B-1--4-:R-:W-:Y:S05]  /*2460*/  BPT.TRAP 0x1 ;  /* 0x000000040000795c */ /* 0x012fea0000300000 */
.L_x_26:
[----:B------:R-:W-:Y:S04]  /*2470*/  BSSY.RECONVERGENT B0, `(.L_x_27) ;  /* 0x0000003000007945 */ /* 0x000fe80003800200 */
[----:B------:R-:W-:Y:S05]  /*2480*/  @P2 BRA `(.L_x_28) ;  /* 0x0000000000042947 */ /* 0x000fea0003800000 */
[----:B-1--4-:R-:W-:Y:S05]  /*2490*/  BPT.TRAP 0x1 ;  /* 0x000000040000795c */ /* 0x012fea0000300000 */
.L_x_28:
[----:B-1--4-:R-:W-:Y:S05]  /*24a0*/  BSYNC.RECONVERGENT B0 ;  /* 0x0000000000007941 */ /* 0x012fea0003800200 */
.L_x_27:
[----:B------:R-:W-:Y:S02]  /*24b0*/  UIADD3 UR8, UPT, UPT, UR7, 0x1, URZ ;  /* 0x0000000107087890 */ /* 0x000fe4000fffe0ff */
[----:B------:R-:W-:Y:S02]  /*24c0*/  UIMAD UR15, UR20, UR23, UR4 ;  /* 0x00000017140f72a4 */ /* 0x000fe4000f8e0204 */
[----:B------:R-:W-:Y:S02]  /*24d0*/  UISETP.NE.AND UP0, UPT, UR8, 0x48, UPT ;  /* 0x000000480800788c */ /* 0x000fe4000bf05270 */
[----:B------:R-:W-:Y:S02]  /*24e0*/  ULEA UR17, UR7, UR30, 0xb ;  /* 0x0000001e07117291 */ /* 0x000fe4000f8e58ff */
[----:B------:R-:W-:Y:S02]  /*24f0*/  USEL UR10, URZ, 0x1, UP0 ;  /* 0x00000001ff0a7887 */ /* 0x000fe40008000000 */
[----:B------:R-:W-:Y:S02]  /*2500*/  USEL UR31, UR8, URZ, UP0 ;  /* 0x000000ff081f7287 */ /* 0x000fe40008000000 */
[----:B------:R-:W-:Y:S02]  /*2510*/  ULOP3.LUT UR27, UR27, UR10, URZ, 0x3c, !UPT ;  /* 0x0000000a1b1b7292 */ /* 0x000fe4000f8e3cff */
[----:B------:R-:W-:Y:S02]  /*2520*/  ULEA UR8, UR31, UR30, 0x3 ;  /* 0x0000001e1f087291 */ /* 0x000fe4000f8e18ff */
[----:B------:R-:W-:Y:S02]  /*2530*/  ULEA UR16, UR7, UR30, 0xa ;  /* 0x0000001e07107291 */ /* 0x000fe4000f8e50ff */
[----:B------:R-:W-:Y:S01]  /*2540*/  UIADD3 UR34, UP0, UPT, UR46, 0x80, URZ ;  /* 0x000000802e227890 */ /* 0x000fe2000ff1e0ff */
[----:B--2---:R-:W-:Y:S01]  /*2550*/  MOV R0, UR27 ;  /* 0x0000001b00007c02 */ /* 0x004fe20008000f00 */
[----:B------:R-:W-:Y:S02]  /*2560*/  ULOP3.LUT UR9, UR9, 0xfefffff8, URZ, 0xc0, !UPT ;  /* 0xfefffff809097892 */ /* 0x000fe4000f8ec0ff */
[----:B------:R-:W-:Y:S01]  /*2570*/  USHF.L.U32 UR10, UR28, 0x5, URZ ;  /* 0x000000051c0a7899 */ /* 0x000fe200080006ff */
[----:B------:R-:W-:Y:S01]  /*2580*/  SHF.L.U32 R0, R0, 0x1f, RZ ;  /* 0x0000001f00007819 */ /* 0x000fe200000006ff */
[----:B------:R-:W-:Y:S02]  /*2590*/  UIADD3.X UR35, UPT, UPT, URZ, UR47, URZ, UP0, !UPT ;  /* 0x0000002fff237290 */ /* 0x000fe400087fe4ff */
[----:B------:R-:W-:Y:S01]  /*25a0*/  UIADD3 UR32, UP3, UPT, UR46, 0x200, URZ ;  /* 0x000002002e207890 */ /* 0x000fe2000ff7e0ff */
[----:B------:R1:W2:Y:S01]  /*25b0*/  SYNCS.PHASECHK.TRANS64.TRYWAIT P0, [UR8+0x240], R0 ;  /* 0x00024000ff0075a7 */ /* 0x0002a20008001108 */
[----:B------:R-:W-:Y:S02]  /*25c0*/  UIMAD UR8, UR21, UR24, UR5 ;  /* 0x00000018150872a4 */ /* 0x000fe4000f8e0205 */
[----:B------:R-:W-:Y:S02]  /*25d0*/  UIMAD UR7, UR22, UR25, UR6 ;  /* 0x00000019160772a4 */ /* 0x000fe4000f8e0206 */
[----:B------:R-:W-:Y:S02]  /*25e0*/  ULEA UR15, UR8, UR15, 0x5 ;  /* 0x0000000f080f7291 */ /* 0x000fe4000f8e28ff */
[----:B------:R-:W-:Y:S02]  /*25f0*/  UIADD3 UR8, UPT, UPT, UR17, 0x2800, URZ ;  /* 0x0000280011087890 */ /* 0x000fe4000fffe0ff */
[----:B------:R-:W-:Y:S02]  /*2600*/  ULEA UR7, UR7, UR15, 0xa ;  /* 0x0000000f07077291 */ /* 0x000fe4000f8e50ff */
[----:B------:R-:W-:Y:S02]  /*2610*/  UIADD3.X UR33, UPT, UPT, URZ, UR47, URZ, UP3, !UPT ;  /* 0x0000002fff217290 */ /* 0x000fe40009ffe4ff */
[----:B------:R-:W-:Y:S02]  /*2620*/  UPRMT UR7, UR7, 0x5410, URZ ;  /* 0x0000541007077896 */ /* 0x000fe400080000ff */
[----:B------:R-:W-:Y:S02]  /*2630*/  UIADD3 UR16, UPT, UPT, UR16, 0x26800, URZ ;  /* 0x0002680010107890 */ /* 0x000fe4000fffe0ff */
[----:B------:R-:W-:Y:S02]  /*2640*/  UIADD3 UR37, UPT, UPT, UR20, 0x1, URZ ;  /* 0x0000000114257890 */ /* 0x000fe4000fffe0ff */
[----:B------:R-:W-:Y:S02]  /*2650*/  UIADD3 UR29, UPT, UPT, UR21, 0x1, URZ ;  /* 0x00000001151d7890 */ /* 0x000fe4000fffe0ff */
[----:B------:R-:W-:Y:S02]  /*2660*/  UISETP.NE.AND UP2, UPT, UR37, UR49, UPT ;  /* 0x000000312500728c */ /* 0x000fe4000bf45270 */
[----:B------:R-:W-:Y:S02]  /*2670*/  UIADD3 UR26, UPT, UPT, UR22, 0x1, URZ ;  /* 0x00000001161a7890 */ /* 0x000fe4000fffe0ff */
[----:B------:R-:W-:Y:S01]  /*2680*/  UIADD3 UR36, UPT, UPT, UR36, 0x1, URZ ;  /* 0x0000000124247890 */ /* 0x000fe2000fffe0ff */
[----:B------:R-:W-:Y:S01]  /*2690*/  UMOV UR44, 0x0 ;  /* 0x00000000002c7882 */ /* 0x000fe20000000000 */
[----:B------:R-:W-:Y:S01]  /*26a0*/  UMOV UR45, 0x10000000 ;  /* 0x10000000002d7882 */ /* 0x000fe20000000000 */
[----:B------:R-:W-:Y:S01]  /*26b0*/  UMOV UR17, UR9 ;  /* 0x0000000900117c82 */ /* 0x000fe20008000000 */
[----:B------:R4:W-:Y:S01]  /*26c0*/  UTMALDG.5D.IM2COL.2CTA [UR8], [UR34], UR7, desc[UR44] ;  /* 0x00002c08220073b4 */ /* 0x0009e20008261007 */
[----:B------:R-:W-:Y:S02]  /*26d0*/  UMOV UR19, UR10 ;  /* 0x0000000a00137c82 */ /* 0x000fe40008000000 */
[----:B------:R-:W-:Y:S04]  /*26e0*/  @UP2 UIADD3 UR29, UPT, UPT, UR21, URZ, URZ ;  /* 0x000000ff151d2290 */ /* 0x000fe8000fffe0ff */
[----:B------:R-:W-:Y:S01]  /*26f0*/  UISETP.NE.AND UP1, UPT, UR29, UR40, UPT ;  /* 0x000000281d00728c */ /* 0x000fe2000bf25270 */
[----:B------:R3:W-:Y:S10]  /*2700*/  UTMALDG.5D.2CTA [UR16], [UR32], desc[UR44] ;  /* 0x00002c10200075b4 */ /* 0x0007f40008221000 */
[----:B------:R-:W-:Y:S04]  /*2710*/  @UP1 UIADD3 UR26, UPT, UPT, UR22, URZ, URZ ;  /* 0x000000ff161a1290 */ /* 0x000fe8000fffe0ff */
[----:B------:R-:W-:Y:S02]  /*2720*/  UISETP.NE.AND UP0, UPT, UR26, UR41, UPT ;  /* 0x000000291a00728c */ /* 0x000fe4000bf05270 */
[----:B----4-:R-:W-:Y:S09]  /*2730*/  UIADD3 UR8, UPT, UPT, UR28, 0x1, URZ ;  /* 0x000000011c087890 */ /* 0x010ff2000fffe0ff */
[----:B------:R-:W-:Y:S01]  /*2740*/  @UP0 UIADD3 UR8, UPT, UPT, UR28, URZ, URZ ;  /* 0x000000ff1c080290 */ /* 0x000fe2000fffe0ff */
[----:B------:R-:W-:Y:S01]  /*2750*/  UMOV UR7, UR31 ;  /* 0x0000001f00077c82 */ /* 0x000fe20008000000 */
[----:B---3--:R-:W-:Y:S02]  /*2760*/  USEL UR22, UR26, URZ, UP0 ;  /* 0x000000ff1a167287 */ /* 0x008fe40008000000 */
[----:B------:R-:W-:Y:S02]  /*2770*/  UISETP.NE.AND UP0, UPT, UR36, UR42, UPT ;  /* 0x0000002a2400728c */ /* 0x000fe4000bf05270 */
[----:B------:R-:W-:Y:S02]  /*2780*/  USEL UR20, UR37, URZ, UP2 ;  /* 0x000000ff25147287 */ /* 0x000fe40009000000 */
[----:B------:R-:W-:Y:S01]  /*2790*/  USEL UR21, UR29, URZ, UP1 ;  /* 0x000000ff1d157287 */ /* 0x000fe20008800000 */
[----:B------:R-:W-:Y:S04]  /*27a0*/  UMOV UR28, UR8 ;  /* 0x00000008001c7c82 */ /* 0x000fe80008000000 */
[----:B-1----:R-:W-:Y:S07]  /*27b0*/  BRA.U UP0, `(.L_x_29) ;  /* 0xfffffff900fc7547 */ /* 0x002fee000b83ffff */
.L_x_23:
[----:B------:R-:W-:Y:S01]  /*27c0*/  ULEA UR4, UR31, UR30, 0x3 ;  /* 0x0000001e1f047291 */ /* 0x000fe2000f8e18ff */
[----:B-1----:R-:W-:Y:S01]  /*27d0*/  MOV R0, UR27 ;  /* 0x0000001b00007c02 */ /* 0x002fe20008000f00 */
[----:B------:R-:W-:Y:S01]  /*27e0*/  @!P1 SYNCS.ARRIVE.TRANS64.A1T0 RZ, [UR30+0x498], RZ ;  /* 0x000498ffffff99a7 */ /* 0x000fe2000810001e */
[----:B------:R-:W-:Y:S02]  /*27f0*/  UISETP.GE.AND UP0, UPT, UR52, 0x1, UPT ;  /* 0x000000013400788c */ /* 0x000fe4000bf06270 */
[----:B------:R-:W-:-:S04]  /*2800*/  SHF.L.U32 R0, R0, 0x1f, RZ ;  /* 0x0000001f00007819 */ /* 0x000fc800000006ff */
[----:B--2---:R1:W2:Y:S03]  /*2810*/  SYNCS.PHASECHK.TRANS64.TRYWAIT P0, [UR4+0x240], R0 ;  /* 0x00024000ff0075a7 */ /* 0x0042a60008001104 */
[----:B------:R-:W-:Y:S05]  /*2820*/  BRA.U !UP0, `(.L_x_30) ;  /* 0x0000000508a47547 */ /* 0x000fea000b800000 */
[----:B------:R-:W3:Y:S01]  /*2830*/  LDCU.128 UR8, c[0x0][0x480] ;  /* 0x00009000ff0877ac */ /* 0x000ee20008000c00 */
[----:B------:R-:W4:Y:S01]  /*2840*/  LDCU.128 UR32, c[0x0][0x490] ;  /* 0x00009200ff2077ac */ /* 0x000f220008000c00 */
[----:B------:R-:W1:Y:S01]  /*2850*/  LDCU UR13, c[0x0][0x4c8] ;  /* 0x00009900ff0d77ac */ /* 0x000e620008000800 */
        /* <DEDUP_REMOVED lines=10> */
[----:B------:R-:W1:Y:S05]  /*2900*/  LDCU.64 UR40, c[0x0][0x390] ;  /* 0x00007200ff2877ac */ /* 0x000e6a0008000a00 */
[----:B------:R-:W-:Y:S01]  /*2910*/  UMOV UR4, UR7 ;  /* 0x0000000700047c82 */ /* 0x000fe20008000000 */
[----:B------:R-:W1:Y:S01]  /*2920*/  LDCU.64 UR24, c[0x0][0x4d0] ;  /* 0x00009a00ff1877ac */ /* 0x000e620008000a00 */
[----:B------:R-:W-:Y:S01]  /*2930*/  USHF.R.U32.HI UR4, URZ, UR33, UR4 ;  /* 0x00000021ff047299 */ /* 0x000fe20008011604 */
[----:B------:R-:W4:Y:S03]  /*2940*/  LDCU.64 UR32, c[0x0][0x4c0] ;  /* 0x00009800ff2077ac */ /* 0x000f260008000a00 */
[----:B------:R-:W-:-:S02]  /*2950*/  USEL UR4, UR5, UR4, !UP0 ;  /* 0x0000000405047287 */ /* 0x000fc4000c000000 */
[----:B------:R-:W-:Y:S02]  /*2960*/  UISETP.NE.AND UP0, UPT, UR34, 0x1, UPT ;  /* 0x000000012200788c */ /* 0x000fe4000bf05270 */
[----:B------:R-:W-:Y:S02]  /*2970*/  UIMAD.WIDE.U32 UR6, UR4, UR35, URZ ;  /* 0x00000023040672a5 */ /* 0x000fe4000f8e00ff */
[----:B------:R-:W-:Y:S01]  /*2980*/  UIADD3 UR42, UPT, UPT, UR52, UR42, URZ ;  /* 0x0000002a342a7290 */ /* 0x000fe2000fffe0ff */
[----:B------:R-:W-:-:S04]  /*2990*/  UMOV UR37, UR52 ;  /* 0x0000003400257c82 */ /* 0x000fc80008000000 */
[----:B------:R-:W-:Y:S01]  /*29a0*/  UMOV UR6, UR7 ;  /* 0x0000000700067c82 */ /* 0x000fe20008000000 */
[----:B------:R-:W-:Y:S02]  /*29b0*/  UIADD3 UR7, UPT, UPT, -UR5, URZ, URZ ;  /* 0x000000ff05077290 */ /* 0x000fe4000fffe1ff */
[----:B---3--:R-:W-:Y:S02]  /*29c0*/  USHF.R.U32.HI UR6, URZ, UR9, UR6 ;  /* 0x00000009ff067299 */ /* 0x008fe40008011606 */
[----:B------:R-:W-:Y:S02]  /*29d0*/  UIMAD UR7, UR8, UR7, UR43 ;  /* 0x00000007080772a4 */ /* 0x000fe4000f8e022b */
[----:B------:R-:W-:Y:S02]  /*29e0*/  USEL UR14, UR4, UR6, !UP0 ;  /* 0x00000006040e7287 */ /* 0x000fe4000c000000 */
[----:B------:R-:W-:Y:S02]  /*29f0*/  UIADD3 UR6, UPT, UPT, -UR4, URZ, URZ ;  /* 0x000000ff04067290 */ /* 0x000fe4000fffe1ff */
[----:B------:R-:W-:-:S02]  /*2a00*/  UIADD3 UR9, UPT, UPT, -UR14, URZ, URZ ;  /* 0x000000ff0e097290 */ /* 0x000fc4000fffe1ff */
[----:B------:R-:W-:Y:S02]  /*2a10*/  UIMAD UR12, UR11, UR6, UR5 ;  /* 0x000000060b0c72a4 */ /* 0x000fe4000f8e0205 */
[----:B------:R-:W-:Y:S02]  /*2a20*/  UIMAD UR9, UR34, UR9, UR4 ;  /* 0x00000009220972a4 */ /* 0x000fe4000f8e0204 */
[----:B----4-:R-:W-:Y:S01]  /*2a30*/  UIMAD UR11, UR7, UR32, UR10 ;  /* 0x00000020070b72a4 */ /* 0x010fe2000f8e020a */
[----:B------:R-:W3:Y:S02]  /*2a40*/  LDCU UR43, c[0x0][0x38c] ;  /* 0x00007180ff2b77ac */ /* 0x000ee40008000800 */
[----:B------:R-:W4:Y:S01]  /*2a50*/  LDCU UR6, c[0x0][0x500] ;  /* 0x0000a000ff0677ac */ /* 0x000f220008000800 */
[----:B------:R-:W2:Y:S01]  /*2a60*/  LDCU.64 UR4, c[0x0][0x4f8] ;  /* 0x00009f00ff0477ac */ /* 0x000ea20008000a00 */
[----:B-1----:R-:W-:Y:S02]  /*2a70*/  UIMAD UR12, UR12, UR33, UR16 ;  /* 0x000000210c0c72a4 */ /* 0x002fe4000f8e0210 */
[----:B------:R-:W-:Y:S01]  /*2a80*/  UIMAD UR13, UR9, UR13, UR17 ;  /* 0x0000000d090d72a4 */ /* 0x000fe2000f8e0211 */
[----:B------:R-:W-:-:S11]  /*2a90*/  UMOV UR7, UR31 ;  /* 0x0000001f00077c82 */ /* 0x000fd60008000000 */
.L_x_36:
[----:B------:R-:W-:Y:S01]  /*2aa0*/  @!P3 MOV R3, 0x1800 ;  /* 0x000018000003b802 */ /* 0x000fe20000000f00 */
[----:B------:R-:W-:Y:S01]  /*2ab0*/  ULEA UR9, UR7, UR30, 0x3 ;  /* 0x0000001e07097291 */ /* 0x000fe2000f8e18ff */
[----:B--23--:R-:W-:Y:S11]  /*2ac0*/  @P0 BRA `(.L_x_31) ;  /* 0x0000000000100947 */ /* 0x00cff60003800000 */
[----:B------:R-:W-:Y:S04]  /*2ad0*/  MOV R4, UR27 ;  /* 0x0000001b00047c02 */ /* 0x000fe80008000f00 */
[----:B------:R-:W-:Y:S04]  /*2ae0*/  SHF.L.U32 R4, R4, 0x1f, RZ ;  /* 0x0000001f04047819 */ /* 0x000fe800000006ff */
[----:B------:R-:W1:Y:S02]  /*2af0*/  SYNCS.PHASECHK.TRANS64.TRYWAIT P0, [UR9+0x240], R4 ;  /* 0x00024004ff0075a7 */ /* 0x000e640008001109 */
[----:B-1----:R-:W-:Y:S05]  /*2b00*/  @!P0 BRA `(.L_x_32) ;  /* 0x0000007800388947 */ /* 0x002fea0003800000 */
.L_x_31:
[----:B------:R2:W-:Y:S01]  /*2b10*/  @!P3 SYNCS.ARRIVE.TRANS64 RZ, [UR9], R3 ;  /* 0x00000003ffffb9a7 */ /* 0x0005e20008000009 */
[----:B------:R-:W-:Y:S04]  /*2b20*/  ULOP3.LUT UR8, UR38, 0x2, URZ, 0xfc, !UPT ;  /* 0x0000000226087892 */ /* 0x000fe8000f8efcff */
[----:B------:R-:W-:Y:S09]  /*2b30*/  UISETP.NE.AND UP0, UPT, UR8, 0x2, UPT ;  /* 0x000000020800788c */ /* 0x000ff2000bf05270 */
[----:B------:R-:W-:Y:S05]  /*2b40*/  BRA.U UP0, `(.L_x_33) ;  /* 0x0000000100047547 */ /* 0x000fea000b800000 */
[----:B---34-:R-:W-:Y:S05]  /*2b50*/  BPT.TRAP 0x1 ;  /* 0x000000040000795c */ /* 0x018fea0000300000 */
.L_x_33:
[----:B------:R-:W-:Y:S04]  /*2b60*/  BSSY.RECONVERGENT B0, `(.L_x_34) ;  /* 0x0000003000007945 */ /* 0x000fe80003800200 */
[----:B------:R-:W-:Y:S05]  /*2b70*/  @P2 BRA `(.L_x_35) ;  /* 0x0000000000042947 */ /* 0x000fea0003800000 */
[----:B---34-:R-:W-:Y:S05]  /*2b80*/  BPT.TRAP 0x1 ;  /* 0x000000040000795c */ /* 0x018fea0000300000 */
.L_x_35:
[----:B---34-:R-:W-:Y:S05]  /*2b90*/  BSYNC.RECONVERGENT B0 ;  /* 0x0000000000007941 */ /* 0x018fea0003800200 */
.L_x_34:
        /* <DEDUP_REMOVED lines=8> */
[----:B------:R-:W-:Y:S02]  /*2c20*/  UIMAD UR10, UR21, UR24, UR5 ;  /* 0x00000018150a72a4 */ /* 0x000fe4000f8e0205 */
[----:B------:R-:W-:Y:S01]  /*2c30*/  UIADD3 UR34, UP0, UPT, UR46, 0x80, URZ ;  /* 0x000000802e227890 */ /* 0x000fe2000ff1e0ff */
[----:B-1----:R-:W-:Y:S01]  /*2c40*/  MOV R0, UR27 ;  /* 0x0000001b00007c02 */ /* 0x002fe20008000f00 */
[----:B------:R-:W-:Y:S02]  /*2c50*/  ULEA UR15, UR10, UR15, 0x5 ;  /* 0x0000000f0a0f7291 */ /* 0x000fe4000f8e28ff */
[----:B------:R-:W-:Y:S01]  /*2c60*/  USHF.L.U32 UR19, UR28, 0x5, URZ ;  /* 0x000000051c137899 */ /* 0x000fe200080006ff */
[----:B------:R-:W-:Y:S01]  /*2c70*/  SHF.L.U32 R0, R0, 0x1f, RZ ;  /* 0x0000001f00007819 */ /* 0x000fe200000006ff */
[----:B------:R-:W-:Y:S02]  /*2c80*/  ULOP3.LUT UR9, UR9, 0xfefffff8, URZ, 0xc0, !UPT ;  /* 0xfefffff809097892 */ /* 0x000fe4000f8ec0ff */
[----:B------:R-:W-:Y:S01]  /*2c90*/  UIADD3.X UR35, UPT, UPT, URZ, UR47, URZ, UP0, !UPT ;  /* 0x0000002fff237290 */ /* 0x000fe200087fe4ff */
[----:B------:R1:W3:Y:S01]  /*2ca0*/  SYNCS.PHASECHK.TRANS64.TRYWAIT P0, [UR8+0x240], R0 ;  /* 0x00024000ff0075a7 */ /* 0x0002e20008001108 */
[----:B------:R-:W-:Y:S02]  /*2cb0*/  ULEA UR8, UR7, UR30, 0xb ;  /* 0x0000001e07087291 */ /* 0x000fe4000f8e58ff */
[----:B------:R-:W-:Y:S02]  /*2cc0*/  UIMAD UR7, UR22, UR25, UR6 ;  /* 0x00000019160772a4 */ /* 0x000fe4000f8e0206 */
[----:B------:R-:W-:Y:S02]  /*2cd0*/  UIADD3 UR8, UPT, UPT, UR8, 0x2800, URZ ;  /* 0x0000280008087890 */ /* 0x000fe4000fffe0ff */
[----:B------:R-:W-:Y:S02]  /*2ce0*/  ULEA UR7, UR7, UR15, 0xa ;  /* 0x0000000f07077291 */ /* 0x000fe4000f8e50ff */
[----:B------:R-:W-:Y:S02]  /*2cf0*/  UIADD3 UR32, UP3, UPT, UR46, 0x200, URZ ;  /* 0x000002002e207890 */ /* 0x000fe4000ff7e0ff */
[----:B------:R-:W-:Y:S02]  /*2d00*/  UPRMT UR7, UR7, 0x5410, URZ ;  /* 0x0000541007077896 */ /* 0x000fe400080000ff */
[----:B------:R-:W-:Y:S02]  /*2d10*/  UIADD3.X UR33, UPT, UPT, URZ, UR47, URZ, UP3, !UPT ;  /* 0x0000002fff217290 */ /* 0x000fe40009ffe4ff */
[----:B------:R-:W-:Y:S02]  /*2d20*/  UIADD3 UR16, UPT, UPT, UR16, 0x26800, URZ ;  /* 0x0002680010107890 */ /* 0x000fe4000fffe0ff */
[----:B------:R-:W-:Y:S02]  /*2d30*/  UIADD3 UR36, UPT, UPT, UR20, 0x1, URZ ;  /* 0x0000000114247890 */ /* 0x000fe4000fffe0ff */
[----:B------:R-:W-:Y:S02]  /*2d40*/  UIADD3 UR29, UPT, UPT, UR21, 0x1, URZ ;  /* 0x00000001151d7890 */ /* 0x000fe4000fffe0ff */
[----:B------:R-:W-:Y:S02]  /*2d50*/  UISETP.NE.AND UP2, UPT, UR36, UR43, UPT ;  /* 0x0000002b2400728c */ /* 0x000fe4000bf45270 */
[----:B------:R-:W-:Y:S01]  /*2d60*/  UIADD3 UR26, UPT, UPT, UR22, 0x1, URZ ;  /* 0x00000001161a7890 */ /* 0x000fe2000fffe0ff */
[----:B------:R-:W-:Y:S01]  /*2d70*/  UMOV UR44, 0x0 ;  /* 0x00000000002c7882 */ /* 0x000fe20000000000 */
[----:B------:R-:W-:Y:S01]  /*2d80*/  UMOV UR45, 0x10000000 ;  /* 0x10000000002d7882 */ /* 0x000fe20000000000 */
[----:B------:R-:W-:Y:S01]  /*2d90*/  UMOV UR10, UR19 ;  /* 0x00000013000a7c82 */ /* 0x000fe20008000000 */
[----:B------:R-:W-:Y:S01]  /*2da0*/  UMOV UR17, UR9 ;  /* 0x0000000900117c82 */ /* 0x000fe20008000000 */
[----:B------:R4:W-:Y:S04]  /*2db0*/  UTMALDG.5D.IM2COL.2CTA [UR8], [UR34], UR7, desc[UR44] ;  /* 0x00002c08220073b4 */ /* 0x0009e80008261007 */
[----:B------:R-:W-:Y:S04]  /*2dc0*/  @UP2 UIADD3 UR29, UPT, UPT, UR21, URZ, URZ ;  /* 0x000000ff151d2290 */ /* 0x000fe8000fffe0ff */
[----:B------:R-:W-:Y:S01]  /*2dd0*/  UISETP.NE.AND UP1, UPT, UR29, UR40, UPT ;  /* 0x000000281d00728c */ /* 0x000fe2000bf25270 */
[----:B------:R2:W-:Y:S10]  /*2de0*/  UTMALDG.5D.2CTA [UR16], [UR32], desc[UR44] ;  /* 0x00002c10200075b4 */ /* 0x0005f40008221000 */
[----:B------:R-:W-:Y:S04]  /*2df0*/  @UP1 UIADD3 UR26, UPT, UPT, UR22, URZ, URZ ;  /* 0x000000ff161a1290 */ /* 0x000fe8000fffe0ff */
[----:B------:R-:W-:Y:S02]  /*2e00*/  UISETP.NE.AND UP0, UPT, UR26, UR41, UPT ;  /* 0x000000291a00728c */ /* 0x000fe4000bf05270 */
[----:B----4-:R-:W-:Y:S09]  /*2e10*/  UIADD3 UR8, UPT, UPT, UR28, 0x1, URZ ;  /* 0x000000011c087890 */ /* 0x010ff2000fffe0ff */
[----:B------:R-:W-:Y:S02]  /*2e20*/  @UP0 UIADD3 UR8, UPT, UPT, UR28, URZ, URZ ;  /* 0x000000ff1c080290 */ /* 0x000fe4000fffe0ff */
[----:B------:R-:W-:Y:S02]  /*2e30*/  UIADD3 UR7, UPT, UPT, UR37, -0x1, URZ ;  /* 0xffffffff25077890 */ /* 0x000fe4000fffe0ff */
[----:B--2---:R-:W-:Y:S02]  /*2e40*/  USEL UR22, UR26, URZ, UP0 ;  /* 0x000000ff1a167287 */ /* 0x004fe40008000000 */
[----:B------:R-:W-:Y:S02]  /*2e50*/  UISETP.GT.U32.AND UP0, UPT, UR37, 0x1, UPT ;  /* 0x000000012500788c */ /* 0x000fe4000bf04070 */
[----:B------:R-:W-:Y:S02]  /*2e60*/  USEL UR20, UR36, URZ, UP2 ;  /* 0x000000ff24147287 */ /* 0x000fe40009000000 */
[----:B------:R-:W-:Y:S01]  /*2e70*/  USEL UR21, UR29, URZ, UP1 ;  /* 0x000000ff1d157287 */ /* 0x000fe20008800000 */
[----:B------:R-:W-:Y:S01]  /*2e80*/  UMOV UR37, UR7 ;  /* 0x0000000700257c82 */ /* 0x000fe20008000000 */
[----:B------:R-:W-:Y:S01]  /*2e90*/  UMOV UR7, UR31 ;  /* 0x0000001f00077c82 */ /* 0x000fe20008000000 */
[----:B------:R-:W-:Y:S02]  /*2ea0*/  UMOV UR28, UR8 ;  /* 0x00000008001c7c82 */ /* 0x000fe40008000000 */
[----:B-1----:R-:W-:Y:S07]  /*2eb0*/  BRA.U UP0, `(.L_x_36) ;  /* 0xfffffff900f87547 */ /* 0x002fee000b83ffff */
.L_x_30:
[----:B------:R-:W-:Y:S01]  /*2ec0*/  SHF.L.U32 R3, R2, 0x1f, RZ ;  /* 0x0000001f02037819 */ /* 0x000fe200000006ff */
[----:B------:R-:W-:-:S03]  /*2ed0*/  NOP ;  /* 0x0000000000007918 */ /* 0x000fc60000000000 */
[----:B--23--:R-:W2:Y:S02]  /*2ee0*/  SYNCS.PHASECHK.TRANS64.TRYWAIT P0, [UR30+0x4a0], R3 ;  /* 0x0004a003ff0075a7 */ /* 0x00cea4000800111e */
[----:B--2---:R-:W-:Y:S05]  /*2ef0*/  @!P0 BRA `(.L_x_37) ;  /* 0x0000007400548947 */ /* 0x004fea0003800000 */
.L_x_178:
[----:B------:R-:W2:Y:S01]  /*2f00*/  LDS.128 R4, [UR30+0x4e0] ;  /* 0x0004e01eff047984 */ /* 0x000ea20008000c00 */
[----:B------:R-:W-:Y:S02]  /*2f10*/  UIADD3 UR4, UPT, UPT, UR30, 0x4a8, URZ ;  /* 0x000004a81e047890 */ /* 0x000fe4000fffe0ff */
[----:B------:R-:W-:Y:S01]  /*2f20*/  UISETP.GE.AND UP0, UPT, UR39, 0x1, UPT ;  /* 0x000000012700788c */ /* 0x000fe2000bf06270 */
[----:B------:R-:W-:Y:S01]  /*2f30*/  @!PT LDS RZ, [RZ] ;  /* 0x00000000fffff984 */ /* 0x000fe20000000800 */
[----:B------:R-:W-:Y:S01]  /*2f40*/  @!PT LDS RZ, [RZ] ;  /* 0x00000000fffff984 */ /* 0x000fe20000000800 */
[----:B------:R-:W-:Y:S01]  /*2f50*/  @!PT LDS RZ, [RZ] ;  /* 0x00000000fffff984 */ /* 0x000fe20000000800 */
[----:B------:R-:W-:Y:S01]  /*2f60*/  @!PT LDS RZ, [RZ] ;  /* 0x00000000fffff984 */ /* 0x000fe20000000800 */
[----:B------:R3:W-:Y:S06]  /*2f70*/  MEMBAR.ALL.CTA ;  /* 0x0000000000007992 */ /* 0x0007ec0000008000 */
[----:B---3--:R-:W3:Y:S01]  /*2f80*/  FENCE.VIEW.ASYNC.S ;  /* 0x00000000000073c6 */ /* 0x008ee20000000000 */
[----:B------:R-:W-:-:S09]  /*2f90*/  UPRMT UR4, URZ, 0x654, UR4 ;  /* 0x00000654ff047896 */ /* 0x000fd20008000004 */
[----:B---3--:R-:W-:Y:S01]  /*2fa0*/  SYNCS.ARRIVE.TRANS64.RED.A1T0 RZ, [UR4], RZ ;  /* 0x000000ffffff79a7 */ /* 0x008fe20008100404 */
[----:B--2---:R-:W-:-:S13]  /*2fb0*/  LOP3.LUT P0, RZ, R6, 0x1, RZ, 0xc0, !PT ;  /* 0x0000000106ff7812 */ /* 0x004fda000780c0ff */
[----:B------:R-:W-:Y:S01]  /*2fc0*/  VOTEU.ANY UP1, P0 ;  /* 0x0000000000ff7886 */ /* 0x000fe20000020100 */
[----:B------:R-:W-:-:S13]  /*2fd0*/  PLOP3.LUT P0, PT, PT, PT, UP1, 0x80, 0x8 ;  /* 0x000000000008781c */ /* 0x000fda0003f0f018 */
[----:B-1----:R-:W-:Y:S02]  /*2fe0*/  @P0 MOV R0, R4 ;  /* 0x0000000400000202 */ /* 0x002fe40000000f00 */
[----:B------:R-:W-:Y:S02]  /*2ff0*/  @P0 LOP3.LUT R4, R5, 0xffff, RZ, 0xc0, !PT ;  /* 0x0000ffff05040812 */ /* 0x000fe400078ec0ff */
[----:B------:R-:W-:Y:S02]  /*3000*/  @P0 R2UR UR6, R0 ;  /* 0x00000000000602ca */ /* 0x000fe400000e0000 */
[----:B------:R-:W-:-:S11]  /*3010*/  @P0 R2UR UR5, R4 ;  /* 0x00000000040502ca */ /* 0x000fd600000e0000 */
[----:B------:R-:W-:Y:S02]  /*3020*/  @UP1 UMOV UR50, UR6 ;  /* 0x0000000600321c82 */ /* 0x000fe40008000000 */
[----:B------:R-:W-:Y:S01]  /*3030*/  @UP1 UMOV UR48, UR5 ;  /* 0x0000000500301c82 */ /* 0x000fe20008000000 */
[----:B------:R-:W-:Y:S05]  /*3040*/  BRA.U !UP0, `(.L_x_38) ;  /* 0x0000000108d47547 */ /* 0x000fea000b800000 */
[----:B------:R-:W1:Y:S01]  /*3050*/  LDCU.128 UR16, c[0x0][0xc10] ;  /* 0x00018200ff1077ac */ /* 0x000e620008000c00 */
[----:B------:R-:W2:Y:S01]  /*3060*/  LDCU UR20, c[0x0][0xc20] ;  /* 0x00018400ff1477ac */ /* 0x000ea20008000800 */
[----:B------:R-:W3:Y:S01]  /*3070*/  LDCU UR13, c[0x0][0xc0c] ;  /* 0x00018180ff0d77ac */ /* 0x000ee20008000800 */
[----:B------:R-:W4:Y:S01]  /*3080*/  LDCU.64 UR14, c[0x0][0xc28] ;  /* 0x00018500ff0e77ac */ /* 0x000f220008000a00 */
[----:B------:R-:W-:Y:S02]  /*3090*/  UISETP.NE.AND UP3, UPT, UR39, 0x1, UPT ;  /* 0x000000012700788c */ /* 0x000fe4000bf65270 */
[----:B-1----:R-:W-:Y:S02]  /*30a0*/  UIMAD.WIDE.U32 UR4, UR53, UR19, URZ ;  /* 0x00000013350472a5 */ /* 0x002fe4000f8e00ff */
[----:B------:R-:W-:Y:S02]  /*30b0*/  UIMAD.WIDE.U32 UR6, UR54, UR16, URZ ;  /* 0x00000010360672a5 */ /* 0x000fe4000f8e00ff */
[----:B------:R-:W-:-:S02]  /*30c0*/  UISETP.NE.AND UP0, UPT, UR18, 0x1, UPT ;  /* 0x000000011200788c */ /* 0x000fc4000bf05270 */
[----:B------:R-:W-:Y:S01]  /*30d0*/  UIMAD.WIDE.U32 UR10, UR48, UR19, URZ ;  /* 0x00000013300a72a5 */ /* 0x000fe2000f8e00ff */
[----:B------:R-:W-:Y:S01]  /*30e0*/  UMOV UR4, UR5 ;  /* 0x0000000500047c82 */ /* 0x000fe20008000000 */
[----:B---3--:R-:W-:Y:S02]  /*30f0*/  UISETP.NE.AND UP2, UPT, UR13, 0x1, UPT ;  /* 0x000000010d00788c */ /* 0x008fe4000bf45270 */
[----:B--2---:R-:W-:Y:S02]  /*3100*/  USHF.R.U32.HI UR5, URZ, UR20, UR4 ;  /* 0x00000014ff057299 */ /* 0x004fe40008011604 */
[----:B------:R-:W-:Y:S01]  /*3110*/  UIMAD.WIDE.U32 UR8, UR50, UR16, URZ ;  /* 0x00000010320872a5 */ /* 0x000fe2000f8e00ff */
[----:B------:R-:W-:Y:S01]  /*3120*/  UMOV UR4, UR7 ;  /* 0x0000000700047c82 */ /* 0x000fe20008000000 */
[----:B------:R-:W-:Y:S02]  /*3130*/  USEL UR5, UR53, UR5, !UP0 ;  /* 0x0000000535057287 */ /* 0x000fe4000c000000 */
[----:B------:R-:W-:-:S02]  /*3140*/  USHF.R.U32.HI UR4, URZ, UR17, UR4 ;  /* 0x00000011ff047299 */ /* 0x000fc40008011604 */
[----:B----4-:R-:W-:Y:S02]  /*3150*/  UIMAD.WIDE.U32 UR6, UR5, UR14, URZ ;  /* 0x0000000e050672a5 */ /* 0x010fe4000f8e00ff */
[----:B------:R-:W-:Y:S01]  /*3160*/  USEL UR12, UR54, UR4, !UP2 ;  /* 0x00000004360c7287 */ /* 0x000fe2000d000000 */
[----:B------:R-:W-:Y:S02]  /*3170*/  UMOV UR8, UR9 ;  /* 0x0000000900087c82 */ /* 0x000fe40008000000 */
[----:B------:R-:W-:Y:S01]  /*3180*/  UMOV UR4, UR11 ;  /* 0x0000000b00047c82 */ /* 0x000fe20008000000 */
[----:B------:R-:W-:Y:S01]  /*3190*/  UIMAD.WIDE.U32 UR10, UR12, UR14, URZ ;  /* 0x0000000e0c0a72a5 */ /* 0x000fe2000f8e00ff */
[----:B------:R-:W-:Y:S01]  /*31a0*/  UMOV UR6, UR7 ;  /* 0x0000000700067c82 */ /* 0x000fe20008000000 */
[----:B------:R-:W-:Y:S02]  /*31b0*/  USHF.R.U32.HI UR4, URZ, UR20, UR4 ;  /* 0x00000014ff047299 */ /* 0x000fe40008011604 */
[----:B------:R-:W-:-:S02]  /*31c0*/  @UP3 USHF.R.U32.HI UR5, URZ, UR15, UR6 ;  /* 0x0000000fff053299 */ /* 0x000fc40008011606 */
[----:B------:R-:W-:Y:S01]  /*31d0*/  USHF.R.U32.HI UR17, URZ, UR17, UR8 ;  /* 0x00000011ff117299 */ /* 0x000fe20008011608 */
[----:B------:R-:W-:Y:S01]  /*31e0*/  UMOV UR6, UR11 ;  /* 0x0000000b00067c82 */ /* 0x000fe20008000000 */
[----:B------:R-:W-:Y:S02]  /*31f0*/  USEL UR4, UR48, UR4, !UP0 ;  /* 0x0000000430047287 */ /* 0x000fe4000c000000 */
[----:B------:R-:W-:Y:S02]  /*3200*/  @UP3 USHF.R.U32.HI UR12, URZ, UR15, UR6 ;  /* 0x0000000fff0c3299 */ /* 0x000fe40008011606 */
[----:B------:R-:W-:Y:S02]  /*3210*/  UIMAD UR6, UR39, UR5, URZ ;  /* 0x00000005270672a4 */ /* 0x000fe4000f8e02ff */
[----:B------:R-:W-:Y:S02]  /*3220*/  USEL UR5, UR50, UR17, !UP2 ;  /* 0x0000001132057287 */ /* 0x000fe4000d000000 */
[----:B------:R-:W-:-:S02]  /*3230*/  UIMAD UR8, UR39, UR12, URZ ;  /* 0x0000000c270872a4 */ /* 0x000fc4000f8e02ff */
[----:B------:R-:W-:Y:S02]  /*3240*/  UISETP.GE.AND UP0, UPT, UR4, UR6, UPT ;  /* 0x000000060400728c */ /* 0x000fe4000bf06270 */
[----:B------:R-:W-:Y:S02]  /*3250*/  UIMAD.WIDE.U32 UR6, UR4, UR14, URZ ;  /* 0x0000000e040672a5 */ /* 0x000fe4000f8e00ff */
[----:B------:R-:W-:Y:S02]  /*3260*/  UISETP.GE.OR UP0, UPT, UR5, UR8, UP0 ;  /* 0x000000080500728c */ /* 0x000fe40008706670 */
[----:B------:R-:W-:Y:S02]  /*3270*/  UIMAD.WIDE.U32 UR8, UR5, UR14, URZ ;  /* 0x0000000e050872a5 */ /* 0x000fe4000f8e00ff */
[----:B------:R-:W-:Y:S01]  /*3280*/  UIADD3 UR10, UPT, UPT, -UR4, URZ, URZ ;  /* 0x000000ff040a7290 */ /* 0x000fe2000fffe1ff */
[----:B------:R-:W-:Y:S02]  /*3290*/  UMOV UR6, UR7 ;  /* 0x0000000700067c82 */ /* 0x000fe40008000000 */
[----:B------:R-:W-:-:S02]  /*32a0*/  USHF.R.U32.HI UR6, URZ, UR15, UR6 ;  /* 0x0000000fff067299 */ /* 0x000fc40008011606 */
[----:B------:R-:W-:Y:S02]  /*32b0*/  UIMAD UR10, UR18, UR10, UR48 ;  /* 0x0000000a120a72a4 */ /* 0x000fe4000f8e0230 */
[----:B------:R-:W-:Y:S01]  /*32c0*/  USEL UR6, UR4, UR6, !UP3 ;  /* 0x0000000604067287 */ /* 0x000fe2000d800000 */
[----:B------:R-:W-:Y:S01]  /*32d0*/  @!UP0 UMOV UR7, UR9 ;  /* 0x0000000900078c82 */ /* 0x000fe20008000000 */
[----:B------:R-:W-:Y:S02]  /*32e0*/  UIADD3 UR9, UPT, UPT, -UR5, URZ, URZ ;  /* 0x000000ff05097290 */ /* 0x000fe4000fffe1ff */
[----:B------:R-:W-:Y:S02]  /*32f0*/  @!UP0 USHF.R.U32.HI UR7, URZ, UR15, UR7 ;  /* 0x0000000fff078299 */ /* 0x000fe40008011607 */
[----:B------:R-:W-:Y:S02]  /*3300*/  UIADD3 UR8, UPT, UPT, -UR6, URZ, URZ ;  /* 0x000000ff06087290 */ /* 0x000fe4000fffe1ff */
[----:B------:R-:W-:-:S02]  /*3310*/  @!UP0 USEL UR7, UR5, UR7, !UP3 ;  /* 0x0000000705078287 */ /* 0x000fc4000d800000 */
[----:B------:R-:W-:Y:S02]  /*3320*/  UIMAD UR8, UR39, UR8, UR4 ;  /* 0x00000008270872a4 */ /* 0x000fe4000f8e0204 */
[----:B------:R-:W-:Y:S02]  /*3330*/  @!UP0 UIADD3 UR6, UPT, UPT, UR6, -UR7, URZ ;  /* 0x8000000706068290 */ /* 0x000fe4000fffe0ff */
[----:B------:R-:W-:Y:S02]  /*3340*/  @!UP0 UIMAD UR7, UR8, UR12, UR7 ;  /* 0x0000000c080782a4 */ /* 0x000fe4000f8e0207 */
[----:B------:R-:W-:Y:S02]  /*3350*/  @!UP0 UIMAD UR4, UR39, UR6, UR5 ;  /* 0x00000006270482a4 */ /* 0x000fe4000f8e0205 */
[----:B------:R-:W-:Y:S02]  /*3360*/  UIMAD UR6, UR13, UR9, UR50 ;  /* 0x000000090d0672a4 */ /* 0x000fe4000f8e0232 */
[----:B------:R-:W-:Y:S01]  /*3370*/  UIMAD UR48, UR4, UR18, UR10 ;  /* 0x00000012043072a4 */ /* 0x000fe2000f8e020a */
[----:B------:R-:W-:-:S02]  /*3380*/  @!UP0 UMOV UR5, UR7 ;  /* 0x0000000700058c82 */ /* 0x000fc40008000000 */
[----:B------:R-:W-:-:S12]  /*3390*/  UIMAD UR50, UR5, UR13, UR6 ;  /* 0x0000000d053272a4 */ /* 0x000fd8000f8e0206 */
.L_x_38:
[----:B------:R-:W1:Y:S02]  /*33a0*/  LDCU UR4, c[0x0][0xc30] ;  /* 0x00018600ff0477ac */ /* 0x000e640008000800 */
[----:B-1----:R-:W-:-:S09]  /*33b0*/  UISETP.NE.AND UP0, UPT, UR4, 0x1, UPT ;  /* 0x000000010400788c */ /* 0x002fd2000bf05270 */
[----:B------:R-:W-:Y:S05]  /*33c0*/  BRA.U UP0, `(.L_x_39) ;  /* 0x0000000100447547 */ /* 0x000fea000b800000 */
[----:B------:R-:W1:Y:S01]  /*33d0*/  LDCU.128 UR8, c[0x0][0xc10] ;  /* 0x00018200ff0877ac */ /* 0x000e620008000c00 */
[----:B------:R-:W2:Y:S01]  /*33e0*/  LDCU UR12, c[0x0][0xc0c] ;  /* 0x00018180ff0c77ac */ /* 0x000ea20008000800 */
[----:B------:R-:W3:Y:S01]  /*33f0*/  LDCU UR13, c[0x0][0xc20] ;  /* 0x00018400ff0d77ac */ /* 0x000ee20008000800 */
[----:B-1----:R-:W-:Y:S02]  /*3400*/  UIMAD.WIDE.U32 UR6, UR50, UR8, URZ ;  /* 0x00000008320672a5 */ /* 0x002fe4000f8e00ff */
[----:B------:R-:W-:Y:S02]  /*3410*/  UIMAD.WIDE.U32 UR4, UR48, UR11, URZ ;  /* 0x0000000b300472a5 */ /* 0x000fe4000f8e00ff */
[----:B--2---:R-:W-:Y:S02]  /*3420*/  UISETP.NE.AND UP2, UPT, UR12, 0x1, UPT ;  /* 0x000000010c00788c */ /* 0x004fe4000bf45270 */
[----:B------:R-:W-:Y:S01]  /*3430*/  UISETP.NE.AND UP0, UPT, UR10, 0x1, UPT ;  /* 0x000000010a00788c */ /* 0x000fe2000bf05270 */
[----:B------:R-:W-:-:S02]  /*3440*/  UMOV UR6, UR7 ;  /* 0x0000000700067c82 */ /* 0x000fc40008000000 */
[----:B------:R-:W-:Y:S01]  /*3450*/  UMOV UR4, UR5 ;  /* 0x0000000500047c82 */ /* 0x000fe20008000000 */
[----:B------:R-:W-:Y:S02]  /*3460*/  USHF.R.U32.HI UR6, URZ, UR9, UR6 ;  /* 0x00000009ff067299 */ /* 0x000fe40008011606 */
[----:B---3--:R-:W-:Y:S02]  /*3470*/  USHF.R.U32.HI UR4, URZ, UR13, UR4 ;  /* 0x0000000dff047299 */ /* 0x008fe40008011604 */
[----:B------:R-:W-:Y:S02]  /*3480*/  USEL UR5, UR50, UR6, !UP2 ;  /* 0x0000000632057287 */ /* 0x000fe4000d000000 */
[----:B------:R-:W-:-:S04]  /*3490*/  USEL UR4, UR48, UR4, !UP0 ;  /* 0x0000000430047287 */ /* 0x000fc8000c000000 */
[----:B------:R-:W-:Y:S02]  /*34a0*/  UIADD3 UR6, UPT, UPT, UR5, -UR4, URZ ;  /* 0x8000000405067290 */ /* 0x000fe4000fffe0ff */
[----:B------:R-:W-:Y:S02]  /*34b0*/  UIADD3 UR4, UPT, UPT, -UR5, UR4, URZ ;  /* 0x0000000405047290 */ /* 0x000fe4000fffe1ff */
[----:B------:R-:W-:Y:S02]  /*34c0*/  UIMAD UR48, UR6, UR10, UR48 ;  /* 0x0000000a063072a4 */ /* 0x000fe4000f8e0230 */
[----:B------:R-:W-:-:S12]  /*34d0*/  UIMAD UR50, UR4, UR12, UR50 ;  /* 0x0000000c043272a4 */ /* 0x000fd8000f8e0232 */
.L_x_39:
[----:B------:R-:W-:Y:S01]  /*34e0*/  R2UR UR4, R81 ;  /* 0x00000000510472ca */ /* 0x000fe200000e0000 */
[----:B------:R-:W-:Y:S01]  /*34f0*/  UIADD3 UR49, UPT, UPT, UR50, UR63, URZ ;  /* 0x0000003f32317290 */ /* 0x000fe2000fffe0ff */
[----:B------:R-:W-:Y:S01]  /*3500*/  PLOP3.LUT P1, PT, PT, PT, PT, 0x80, 0x8 ;  /* 0x000000000008781c */ /* 0x000fe20003f2f070 */
[----:B------:R-:W-:Y:S01]  /*3510*/  UMOV UR36, UR42 ;  /* 0x0000002a00247c82 */ /* 0x000fe20008000000 */
[----:B------:R-:W-:-:S09]  /*3520*/  LOP3.LUT R2, R2, 0x1, RZ, 0x3c, !PT ;  /* 0x0000000102027812 */ /* 0x000fd200078e3cff */
[----:B------:R-:W-:Y:S01]  /*3530*/  UIADD3 UR51, UPT, UPT, UR48, UR4, URZ ;  /* 0x0000000430337290 */ /* 0x000fe2000fffe0ff */
[----:B------:R-:W-:Y:S11]  /*3540*/  BRA.U UP1, `(.L_x_40) ;  /* 0xffffffe901a87547 */ /* 0x000ff6000b83ffff */
[----:B------:R-:W-:Y:S01]  /*3550*/  UIADD3 UR30, UPT, UPT, UR30, 0x240, URZ ;  /* 0x000002401e1e7890 */ /* 0x000fe2000fffe0ff */
[----:B------:R-:W-:-:S03]  /*3560*/  MOV R2, UR27 ;  /* 0x0000001b00027c02 */ /* 0x000fc60008000f00 */
[----:B------:R-:W-:Y:S01]  /*3570*/  ULEA UR4, UR31, UR30, 0x3 ;  /* 0x0000001e1f047291 */ /* 0x000fe2000f8e18ff */
[----:B------:R-:W-:-:S08]  /*3580*/  SHF.L.U32 R2, R2, 0x1f, RZ ;  /* 0x0000001f02027819 */ /* 0x000fd000000006ff */
[----:B------:R-:W1:Y:S02]  /*3590*/  SYNCS.PHASECHK.TRANS64.TRYWAIT P0, [UR4], R2 ;  /* 0x00000002ff0075a7 */ /* 0x000e640008001104 */
[----:B-1----:R-:W-:Y:S05]  /*35a0*/  @!P0 BRA `(.L_x_41) ;  /* 0x0000006c00c08947 */ /* 0x002fea0003800000 */
.L_x_180:
[----:B------:R-:W-:-:S04]  /*35b0*/  UIADD3 UR4, UPT, UPT, UR31, 0x1, URZ ;  /* 0x000000011f047890 */ /* 0x000fc8000fffe0ff */
[----:B------:R-:W-:-:S04]  /*35c0*/  UISETP.NE.AND UP0, UPT, UR4, 0x48, UPT ;  /* 0x000000480400788c */ /* 0x000fc8000bf05270 */
[----:B------:R-:W-:Y:S02]  /*35d0*/  USEL UR5, URZ, 0x1, UP0 ;  /* 0x00000001ff057887 */ /* 0x000fe40008000000 */
[----:B------:R-:W-:Y:S02]  /*35e0*/  USEL UR4, UR4, URZ, UP0 ;  /* 0x000000ff04047287 */ /* 0x000fe40008000000 */
[----:B------:R-:W-:Y:S02]  /*35f0*/  ULOP3.LUT UR6, UR27, UR5, URZ, 0x3c, !UPT ;  /* 0x000000051b067292 */ /* 0x000fe4000f8e3cff */
[----:B------:R-:W-:-:S04]  /*3600*/  ULEA UR5, UR4, UR30, 0x3 ;  /* 0x0000001e04057291 */ /* 0x000fc8000f8e18ff */
[----:B-1----:R-:W-:-:S04]  /*3610*/  MOV R2, UR6 ;  /* 0x0000000600027c02 */ /* 0x002fc80008000f00 */
[----:B------:R-:W-:-:S04]  /*3620*/  SHF.L.U32 R2, R2, 0x1f, RZ ;  /* 0x0000001f02027819 */ /* 0x000fc800000006ff */
[----:B------:R-:W1:Y:S02]  /*3630*/  SYNCS.PHASECHK.TRANS64.TRYWAIT P0, [UR5], R2 ;  /* 0x00000002ff0075a7 */ /* 0x000e640008001105 */
[----:B-1----:R-:W-:Y:S05]  /*3640*/  @!P0 BRA `(.L_x_42) ;  /* 0x0000006c00b08947 */ /* 0x002fea0003800000 */
.L_x_182:
        /* <DEDUP_REMOVED lines=10> */
.L_x_184:
        /* <DEDUP_REMOVED lines=10> */
.L_x_186:
        /* <DEDUP_REMOVED lines=10> */
.L_x_188:
        /* <DEDUP_REMOVED lines=10> */
.L_x_190:
        /* <DEDUP_REMOVED lines=10> */
.L_x_192:
        /* <DEDUP_REMOVED lines=10> */
.L_x_194:
        /* <DEDUP_REMOVED lines=10> */
.L_x_196:
        /* <DEDUP_REMOVED lines=10> */
.L_x_198:
        /* <DEDUP_REMOVED lines=10> */
.L_x_200:
        /* <DEDUP_REMOVED lines=10> */
.L_x_202:
        /* <DEDUP_REMOVED lines=10> */
.L_x_204:
        /* <DEDUP_REMOVED lines=10> */
.L_x_206:
        /* <DEDUP_REMOVED lines=10> */
.L_x_208:
        /* <DEDUP_REMOVED lines=10> */
.L_x_210:
        /* <DEDUP_REMOVED lines=10> */
.L_x_212:
        /* <DEDUP_REMOVED lines=10> */
.L_x_214:
        /* <DEDUP_REMOVED lines=10> */
.L_x_216:
        /* <DEDUP_REMOVED lines=10> */
.L_x_218:
        /* <DEDUP_REMOVED lines=10> */
.L_x_220:
        /* <DEDUP_REMOVED lines=10> */
.L_x_222:
        /* <DEDUP_REMOVED lines=10> */
.L_x_224:
        /* <DEDUP_REMOVED lines=10> */
.L_x_226:
        /* <DEDUP_REMOVED lines=10> */
.L_x_228:
        /* <DEDUP_REMOVED lines=10> */
.L_x_230:
        /* <DEDUP_REMOVED lines=10> */
.L_x_232:
        /* <DEDUP_REMOVED lines=10> */
.L_x_234:
        /* <DEDUP_REMOVED lines=10> */
.L_x_236:
        /* <DEDUP_REMOVED lines=10> */
.L_x_238:
        /* <DEDUP_REMOVED lines=10> */
.L_x_240:
        /* <DEDUP_REMOVED lines=10> */
.L_x_242:
        /* <DEDUP_REMOVED lines=10> */
.L_x_244:
        /* <DEDUP_REMOVED lines=10> */
.L_x_246:
        /* <DEDUP_REMOVED lines=10> */
.L_x_248:
        /* <DEDUP_REMOVED lines=10> */
.L_x_250:
        /* <DEDUP_REMOVED lines=10> */
.L_x_252:
        /* <DEDUP_REMOVED lines=10> */
.L_x_254:
        /* <DEDUP_REMOVED lines=10> */
.L_x_256:
        /* <DEDUP_REMOVED lines=10> */
.L_x_258:
        /* <DEDUP_REMOVED lines=10> */
.L_x_260:
        /* <DEDUP_REMOVED lines=10> */
.L_x_262:
        /* <DEDUP_REMOVED lines=10> */
.L_x_264:
        /* <DEDUP_REMOVED lines=10> */
.L_x_266:
        /* <DEDUP_REMOVED lines=10> */
.L_x_268:
        /* <DEDUP_REMOVED lines=10> */
.L_x_270:
        /* <DEDUP_REMOVED lines=10> */
.L_x_272:
        /* <DEDUP_REMOVED lines=10> */
.L_x_274:
        /* <DEDUP_REMOVED lines=10> */
.L_x_276:
        /* <DEDUP_REMOVED lines=10> */
.L_x_278:
        /* <DEDUP_REMOVED lines=10> */
.L_x_280:
        /* <DEDUP_REMOVED lines=10> */
.L_x_282:
        /* <DEDUP_REMOVED lines=10> */
.L_x_284:
        /* <DEDUP_REMOVED lines=10> */
.L_x_286:
        /* <DEDUP_REMOVED lines=10> */
.L_x_288:
        /* <DEDUP_REMOVED lines=10> */
.L_x_290:
        /* <DEDUP_REMOVED lines=10> */
.L_x_292:
        /* <DEDUP_REMOVED lines=10> */
.L_x_294:
        /* <DEDUP_REMOVED lines=10> */
.L_x_296:
        /* <DEDUP_REMOVED lines=10> */
.L_x_298:
        /* <DEDUP_REMOVED lines=10> */
.L_x_300:
        /* <DEDUP_REMOVED lines=10> */
.L_x_302:
        /* <DEDUP_REMOVED lines=10> */
.L_x_304:
        /* <DEDUP_REMOVED lines=10> */
.L_x_306:
        /* <DEDUP_REMOVED lines=10> */
.L_x_308:
        /* <DEDUP_REMOVED lines=10> */
.L_x_310:
        /* <DEDUP_REMOVED lines=10> */
.L_x_312:
        /* <DEDUP_REMOVED lines=10> */
.L_x_314:
        /* <DEDUP_REMOVED lines=10> */
.L_x_316:
        /* <DEDUP_REMOVED lines=10> */
.L_x_318:
        /* <DEDUP_REMOVED lines=10> */
.L_x_320:
[----:B------:R-:W-:-:S04]  /*6170*/  UIADD3 UR4, UPT, UPT, UR4, 0x1, URZ ;  /* 0x0000000104047890 */ /* 0x000fc8000fffe0ff */
[----:B------:R-:W-:-:S04]  /*6180*/  UISETP.NE.AND UP0, UPT, UR4, 0x48, UPT ;  /* 0x000000480400788c */ /* 0x000fc8000bf05270 */
[----:B------:R-:W-:Y:S02]  /*6190*/  USEL UR5, URZ, 0x1, UP0 ;  /* 0x00000001ff057887 */ /* 0x000fe40008000000 */
[----:B------:R-:W-:Y:S02]  /*61a0*/  USEL UR4, UR4, URZ, UP0 ;  /* 0x000000ff04047287 */ /* 0x000fe40008000000 */
[----:B------:R-:W-:Y:S02]  /*61b0*/  ULOP3.LUT UR5, UR6, UR5, URZ, 0x3c, !UPT ;  /* 0x0000000506057292 */ /* 0x000fe4000f8e3cff */
[----:B------:R-:W-:-:S04]  /*61c0*/  ULEA UR4, UR4, UR30, 0x3 ;  /* 0x0000001e04047291 */ /* 0x000fc8000f8e18ff */
[----:B-1----:R-:W-:Y:S02]  /*61d0*/  IMAD.U32 R2, RZ, RZ, UR5 ;  /* 0x00000005ff027e24 */ /* 0x002fe4000f8e00ff */
[----:B------:R-:W-:-:S03]  /*61e0*/  MOV R0, UR4 ;  /* 0x0000000400007c02 */ /* 0x000fc60008000f00 */
[----:B------:R-:W-:-:S07]  /*61f0*/  SHF.L.U32 R2, R2, 0x1f, RZ ;  /* 0x0000001f02027819 */ /* 0x000fce00000006ff */
.L_x_112:
[----:B-1----:R1:W2:Y:S02]  /*6200*/  SYNCS.PHASECHK.TRANS64.TRYWAIT P0, [R0+URZ], R2 ;  /* 0x00000002000075a7 */ /* 0x0022a400080011ff */
[----:B--2---:R-:W-:Y:S05]  /*6210*/  @!P0 NANOSLEEP.SYNCS 0x989680 ;  /* 0x009896800000895d */ /* 0x004fea0003900000 */
[----:B------:R-:W2:Y:S02]  /*6220*/  @!P0 SYNCS.PHASECHK.TRANS64 P0, [R0+URZ], R2 ;  /* 0x00000002000085a7 */ /* 0x000ea400080010ff */
[----:B--2---:R-:W-:Y:S05]  /*6230*/  @P0 EXIT ;  /* 0x000000000000094d */ /* 0x004fea0003800000 */
[----:B------:R-:W-:Y:S05]  /*6240*/  BRA `(.L_x_112) ;  /* 0xfffffffc00ec7947 */ /* 0x000fea000383ffff */
.L_x_22:
[----:B------:R-:W2:Y:S02]  /*6250*/  S2UR UR4, SR_CgaCtaId ;  /* 0x00000000000479c3 */ /* 0x000ea40000008800 */
[----:B--2---:R-:W-:-:S04]  /*6260*/  UISETP.NE.AND UP0, UPT, UR4, URZ, UPT ;  /* 0x000000ff0400728c */ /* 0x004fc8000bf05270 */
[----:B------:R-:W-:-:S09]  /*6270*/  UISETP.NE.OR UP0, UPT, UR18, 0x1, UP0 ;  /* 0x000000011200788c */ /* 0x000fd20008705670 */
[----:B------:R-:W-:Y:S05]  /*6280*/  BRA.U UP0, `(.L_x_113) ;  /* 0x0000000100b47547 */ /* 0x000fea000b800000 */
[----:B------:R-:W2:Y:S01]  /*6290*/  S2UR UR5, SR_CgaCtaId ;  /* 0x00000000000579c3 */ /* 0x000ea20000008800 */
[----:B------:R-:W-:Y:S01]  /*62a0*/  UMOV UR4, 0x400 ;  /* 0x0000040000047882 */ /* 0x000fe20000000000 */
[----:B------:R-:W-:Y:S01]  /*62b0*/  HFMA2 R2, -RZ, RZ, 0, 5.9604644775390625e-08 ;  /* 0x00000001ff027431 */ /* 0x000fe200000001ff */
[----:B------:R-:W-:Y:S01]  /*62c0*/  ISETP.GE.U32.AND P0, PT, R3, 0x2, PT ;  /* 0x000000020300780c */ /* 0x000fe20003f06070 */
[----:B------:R-:W-:Y:S01]  /*62d0*/  IMAD.MOV.U32 R8, RZ, RZ, RZ ;  /* 0x000000ffff087224 */ /* 0x000fe200078e00ff */
[----:B--2---:R-:W-:-:S04]  /*62e0*/  ULEA UR4, UR5, UR4, 0x18 ;  /* 0x0000000405047291 */ /* 0x004fc8000f8ec0ff */
[----:B------:R-:W-:Y:S02]  /*62f0*/  UIADD3 UR5, UPT, UPT, UR4, 0x4a8, URZ ;  /* 0x000004a804057890 */ /* 0x000fe4000fffe0ff */
[----:B------:R-:W-:Y:S02]  /*6300*/  UIADD3 UR8, UPT, UPT, UR4, 0x4a0, URZ ;  /* 0x000004a004087890 */ /* 0x000fe4000fffe0ff */
[----:B------:R-:W-:-:S12]  /*6310*/  UPRMT UR5, URZ, 0x654, UR5 ;  /* 0x00000654ff057896 */ /* 0x000fd80008000005 */
.L_x_116:
[----:B------:R-:W-:Y:S01]  /*6320*/  SHF.L.U32 R6, R2, 0x1f, RZ ;  /* 0x0000001f02067819 */ /* 0x000fe200000006ff */
[----:B------:R-:W-:Y:S02]  /*6330*/  IMAD.U32 R4, RZ, RZ, UR8 ;  /* 0x00000008ff047e24 */ /* 0x000fe4000f8e00ff */
[----:B------:R-:W-:Y:S01]  /*6340*/  @!P0 IMAD.MOV.U32 R5, RZ, RZ, 0x10 ;  /* 0x00000010ff058424 */ /* 0x000fe200078e00ff */
[----:B------:R-:W2:Y:S02]  /*6350*/  SYNCS.PHASECHK.TRANS64.TRYWAIT P1, [UR4+0x4a8], R6 ;  /* 0x0004a806ff0075a7 */ /* 0x000ea40008021104 */
[----:B------:R-:W-:-:S04]  /*6360*/  PRMT R4, R3, 0x654, R4 ;  /* 0x0000065403047816 */ /* 0x000fc80000000004 */
[----:B------:R-:W-:Y:S01]  /*6370*/  SEL R0, R4, R0, !P0 ;  /* 0x0000000004007207 */ /* 0x000fe20004000000 */
[----:B--2---:R-:W-:Y:S06]  /*6380*/  @!P1 BRA `(.L_x_114) ;  /* 0x0000005800f09947 */ /* 0x004fec0003800000 */
.L_x_322:
[----:B------:R-:W-:Y:S01]  /*6390*/  UIADD3 UR6, UPT, UPT, UR4, 0x4e0, URZ ;  /* 0x000004e004067890 */ /* 0x000fe2000fffe0ff */
[----:B------:R3:W-:Y:S01]  /*63a0*/  @!P0 SYNCS.ARRIVE.TRANS64.RED RZ, [R0+URZ], R5 ;  /* 0x0000000500ff89a7 */ /* 0x0007e200080004ff */
[----:B------:R-:W-:Y:S01]  /*63b0*/  UIADD3 UR7, UPT, UPT, UR4, 0x4a0, URZ ;  /* 0x000004a004077890 */ /* 0x000fe2000fffe0ff */
[----:B------:R-:W-:-:S08]  /*63c0*/  LOP3.LUT R2, R2, 0x1, RZ, 0x3c, !PT ;  /* 0x0000000102027812 */ /* 0x000fd000078e3cff */
[----:B------:R-:W-:Y:S06]  /*63d0*/  UGETNEXTWORKID.BROADCAST [UR6], [UR7] ;  /* 0x00000000060073ca */ /* 0x000fec0008000100 */
[----:B---3--:R-:W-:-:S04]  /*63e0*/  SHF.L.U32 R5, R8, 0x1f, RZ ;  /* 0x0000001f08057819 */ /* 0x008fc800000006ff */
[----:B------:R-:W3:Y:S02]  /*63f0*/  SYNCS.PHASECHK.TRANS64.TRYWAIT P1, [UR4+0x4a0], R5 ;  /* 0x0004a005ff0075a7 */ /* 0x000ee40008021104 */
[----:B---3--:R-:W-:Y:S05]  /*6400*/  @!P1 BRA `(.L_x_115) ;  /* 0x0000005800e89947 */ /* 0x008fea0003800000 */
.L_x_324:
[----:B--2---:R-:W2:Y:S01]  /*6410*/  LDS.128 R4, [UR4+0x4e0] ;  /* 0x0004e004ff047984 */ /* 0x004ea20008000c00 */
[----:B------:R-:W-:Y:S01]  /*6420*/  LOP3.LUT R8, R8, 0x1, RZ, 0x3c, !PT ;  /* 0x0000000108087812 */ /* 0x000fe200078e3cff */
[----:B------:R-:W-:Y:S01]  /*6430*/  @!PT LDS RZ, [RZ] ;  /* 0x00000000fffff984 */ /* 0x000fe20000000800 */
[----:B------:R-:W-:Y:S01]  /*6440*/  @!PT LDS RZ, [RZ] ;  /* 0x00000000fffff984 */ /* 0x000fe20000000800 */
[----:B------:R-:W-:Y:S01]  /*6450*/  @!PT LDS RZ, [RZ] ;  /* 0x00000000fffff984 */ /* 0x000fe20000000800 */
[----:B------:R-:W-:Y:S01]  /*6460*/  @!PT LDS RZ, [RZ] ;  /* 0x00000000fffff984 */ /* 0x000fe20000000800 */
[----:B------:R3:W-:Y:S06]  /*6470*/  MEMBAR.ALL.CTA ;  /* 0x0000000000007992 */ /* 0x0007ec0000008000 */
[----:B---3--:R-:W3:Y:S02]  /*6480*/  FENCE.VIEW.ASYNC.S ;  /* 0x00000000000073c6 */ /* 0x008ee40000000000 */
[----:B---3--:R-:W-:Y:S01]  /*6490*/  SYNCS.ARRIVE.TRANS64.RED.A1T0 RZ, [UR5], RZ ;  /* 0x000000ffffff79a7 */ /* 0x008fe20008100405 */
[----:B--2---:R-:W-:-:S13]  /*64a0*/  LOP3.LUT P1, RZ, R6, 0x1, RZ, 0xc0, !PT ;  /* 0x0000000106ff7812 */ /* 0x004fda000782c0ff */
[----:B------:R-:W-:Y:S05]  /*64b0*/  @P1 BRA `(.L_x_116) ;  /* 0xfffffffc00981947 */ /* 0x000fea000383ffff */
[----:B------:R-:W-:-:S04]  /*64c0*/  SHF.L.U32 R0, R2, 0x1f, RZ ;  /* 0x0000001f02007819 */ /* 0x000fc800000006ff */
[----:B------:R-:W2:Y:S02]  /*64d0*/  SYNCS.PHASECHK.TRANS64 P0, [UR4+0x4a8], R0 ;  /* 0x0004a800ff0075a7 */ /* 0x000ea40008001004 */
[----:B-12---:R-:W-:Y:S05]  /*64e0*/  @P0 EXIT ;  /* 0x000000000000094d */ /* 0x006fea0003800000 */
[----:B------:R-:W-:-:S07]  /*64f0*/  MOV R0, UR4 ;  /* 0x0000000400007c02 */ /* 0x000fce0008000f00 */
.L_x_117:
[----:B-1----:R-:W-:-:S04]  /*6500*/  SHF.L.U32 R3, R2, 0x1f, RZ ;  /* 0x0000001f02037819 */ /* 0x002fc800000006ff */
[----:B------:R1:W2:Y:S03]  /*6510*/  SYNCS.PHASECHK.TRANS64.TRYWAIT P0, [R0+URZ+0x4a8], R3 ;  /* 0x0004a803000075a7 */ /* 0x0002a600080011ff */
[----:B--2---:R-:W-:Y:S05]  /*6520*/  @!P0 NANOSLEEP.SYNCS 0x989680 ;  /* 0x009896800000895d */ /* 0x004fea0003900000 */
[----:B------:R-:W2:Y:S02]  /*6530*/  @!P0 SYNCS.PHASECHK.TRANS64 P0, [R0+URZ+0x4a8], R3 ;  /* 0x0004a803000085a7 */ /* 0x000ea400080010ff */
[----:B--2---:R-:W-:Y:S05]  /*6540*/  @P0 EXIT ;  /* 0x000000000000094d */ /* 0x004fea0003800000 */
[----:B------:R-:W-:Y:S05]  /*6550*/  BRA `(.L_x_117) ;  /* 0xfffffffc00e87947 */ /* 0x000fea000383ffff */
.L_x_113:
[----:B------:R-:W-:Y:S05]  /*6560*/  BRA.U UP4, `(.L_x_118) ;  /* 0x0000001104387547 */ /* 0x000fea000b800000 */
[----:B------:R-:W2:Y:S01]  /*6570*/  S2UR UR4, SR_CgaCtaId ;  /* 0x00000000000479c3 */ /* 0x000ea20000008800 */
[----:B------:R-:W-:Y:S01]  /*6580*/  UMOV UR5, 0x40 ;  /* 0x0000004000057882 */ /* 0x000fe20000000000 */
[----:B------:R-:W-:Y:S01]  /*6590*/  NOP ;  /* 0x0000000000007918 */ /* 0x000fe20000000000 */
[----:B------:R-:W-:Y:S01]  /*65a0*/  UMOV UR6, 0x400 ;  /* 0x0000040000067882 */ /* 0x000fe20000000000 */
[----:B--2---:R-:W-:Y:S02]  /*65b0*/  ULEA UR5, UR4, UR5, 0x18 ;  /* 0x0000000504057291 */ /* 0x004fe4000f8ec0ff */
[----:B------:R-:W-:-:S07]  /*65c0*/  ULEA UR6, UR4, UR6, 0x18 ;  /* 0x0000000604067291 */ /* 0x000fce000f8ec0ff */
[----:B------:R-:W2:Y:S02]  /*65d0*/  LDS.U8 R3, [UR5+0x1c] ;  /* 0x00001c05ff037984 */ /* 0x000ea40008000000 */
[----:B--2---:R-:W-:-:S13]  /*65e0*/  ISETP.NE.AND P0, PT, R3, RZ, PT ;  /* 0x000000ff0300720c */ /* 0x004fda0003f05270 */
[----:B------:R-:W-:Y:S05]  /*65f0*/  @P0 BRA `(.L_x_119) ;  /* 0x0000000400080947 */ /* 0x000fea0003800000 */
[----:B------:R-:W-:Y:S02]  /*6600*/  UISETP.NE.U32.AND UP1, UPT, UR26, 0x1, UPT ;  /* 0x000000011a00788c */ /* 0x000fe4000bf25070 */
[----:B------:R-:W-:-:S07]  /*6610*/  UIADD3 UR7, UPT, UPT, UR5, 0x8, URZ ;  /* 0x0000000805077890 */ /* 0x000fce000fffe0ff */
[----:B------:R-:W-:Y:S05]  /*6620*/  BRA.U !UP1, `(.L_x_120) ;  /* 0x00000001099c7547 */ /* 0x000fea000b800000 */
[----:B------:R-:W-:Y:S01]  /*6630*/  ELECT P0, URZ, PT ;  /* 0x0000000000ff782f */ /* 0x000fe20003800000 */
[----:B------:R-:W-:-:S12]  /*6640*/  BSSY B0, `(.L_x_120) ;  /* 0x0000025000007945 */ /* 0x000fd80003800000 */
[----:B------:R-:W-:Y:S05]  /*6650*/  @!P0 BRA `(.L_x_121) ;  /* 0x00000000008c8947 */ /* 0x000fea0003800000 */
[----:B------:R-:W-:-:S05]  /*6660*/  UMOV UR4, 0x10 ;  /* 0x0000001000047882 */ /* 0x000fca0000000000 */
[----:B------:R-:W-:Y:S04]  /*6670*/  DEPBAR.LE SB2, 0x36 ;  /* 0x0000ad800000791a */ /* 0x000fe80000000000 */
[----:B------:R-:W2:Y:S02]  /*6680*/  UTCATOMSWS.2CTA.FIND_AND_SET.ALIGN UP0, UR4, UR4 ;  /* 0x00000004000475e3 */ /* 0x000ea40008200800 */
[----:B--2---:R-:W-:Y:S01]  /*6690*/  MOV R10, UR4 ;  /* 0x00000004000a7c02 */ /* 0x004fe20008000f00 */
[----:B------:R-:W-:Y:S06]  /*66a0*/  BRA.U UP0, `(.L_x_122) ;  /* 0x0000000100187547 */ /* 0x000fec000b800000 */
.L_x_123:
[----:B------:R-:W-:Y:S05]  /*66b0*/  NANOSLEEP 0x64 ;  /* 0x000000640000795d */ /* 0x000fea0003800000 */
[----:B------:R-:W-:-:S05]  /*66c0*/  UMOV UR4, 0x10 ;  /* 0x0000001000047882 */ /* 0x000fca0000000000 */
[----:B------:R-:W-:Y:S04]  /*66d0*/  DEPBAR.LE SB2, 0x36 ;  /* 0x0000ad800000791a */ /* 0x000fe80000000000 */
[----:B------:R-:W2:Y:S02]  /*66e0*/  UTCATOMSWS.2CTA.FIND_AND_SET.ALIGN UP0, UR4, UR4 ;  /* 0x00000004000475e3 */ /* 0x000ea40008200800 */
[----:B--2---:R-:W-:Y:S01]  /*66f0*/  MOV R10, UR4 ;  /* 0x00000004000a7c02 */ /* 0x004fe20008000f00 */
[----:B------:R-:W-:Y:S05]  /*6700*/  BRA.U !UP0, `(.L_x_123) ;  /* 0xfffffffd08e87547 */ /* 0x000fea000b83ffff */
.L_x_122:
[----:B------:R-:W2:Y:S01]  /*6710*/  LDS R6, [UR5+0x10] ;  /* 0x00001005ff067984 */ /* 0x000ea20008000800 */
[----:B------:R-:W-:Y:S01]  /*6720*/  IMAD.U32 R3, RZ, RZ, UR6 ;  /* 0x00000006ff037e24 */ /* 0x000fe2000f8e00ff */
[----:B------:R-:W-:-:S03]  /*6730*/  MOV R4, UR25 ;  /* 0x0000001900047c02 */ /* 0x000fc60008000f00 */
[----:B------:R-:W-:Y:S01]  /*6740*/  VIADD R3, R3, 0x4f0 ;  /* 0x000004f003037836 */ /* 0x000fe20000000000 */
[----:B--2---:R-:W-:-:S04]  /*6750*/  SHF.L.U32 R6, R6, 0x1f, RZ ;  /* 0x0000001f06067819 */ /* 0x004fc800000006ff */
[----:B------:R-:W2:Y:S02]  /*6760*/  SYNCS.PHASECHK.TRANS64.TRYWAIT P0, [UR5+0x8], R6 ;  /* 0x00000806ff0075a7 */ /* 0x000ea40008001105 */
[----:B--2---:R-:W-:Y:S05]  /*6770*/  @P0 BRA `(.L_x_124) ;  /* 0x0000000000080947 */ /* 0x004fea0003800000 */
[----:B------:R-:W2:Y:S02]  /*6780*/  SYNCS.PHASECHK.TRANS64.TRYWAIT P0, [UR5+0x8], R6 ;  /* 0x00000806ff0075a7 */ /* 0x000ea40008001105 */
[----:B--2---:R-:W-:Y:S05]  /*6790*/  @!P0 BRA `(.L_x_125) ;  /* 0x00000058001c8947 */ /* 0x004fea0003800000 */
.L_x_124:
[----:B------:R-:W-:Y:S01]  /*67a0*/  PRMT R4, R4, 0x654, R3 ;  /* 0x0000065404047816 */ /* 0x000fe20000000003 */
[----:B------:R-:W-:Y:S01]  /*67b0*/  HFMA2 R3, -RZ, RZ, 0, 5.9604644775390625e-08 ;  /* 0x00000001ff037431 */ /* 0x000fe200000001ff */
[----:B------:R-:W-:Y:S01]  /*67c0*/  UPRMT UR4, UR25, 0x654, UR7 ;  /* 0x0000065419047896 */ /* 0x000fe20008000007 */
[----:B------:R-:W-:Y:S02]  /*67d0*/  IMAD.MOV.U32 R8, RZ, RZ, 0xffff ;  /* 0x0000ffffff087424 */ /* 0x000fe400078e00ff */
[----:B--2---:R-:W-:Y:S02]  /*67e0*/  IMAD.MOV.U32 R6, RZ, RZ, 0x4 ;  /* 0x00000004ff067424 */ /* 0x004fe400078e00ff */
[----:B------:R-:W-:Y:S01]  /*67f0*/  IMAD.SHL.U32 R9, R10, 0x20, RZ ;  /* 0x000000200a097824 */ /* 0x000fe200078e00ff */
[----:B------:R-:W-:Y:S02]  /*6800*/  MOV R5, UR4 ;  /* 0x0000000400057c02 */ /* 0x000fe40008000f00 */
[-C--:B------:R-:W-:Y:S01]  /*6810*/  SHF.L.U32 R8, R8, R10.reuse, RZ ;  /* 0x0000000a08087219 */ /* 0x080fe200000006ff */
[----:B------:R2:W-:Y:S01]  /*6820*/  SYNCS.ARRIVE.TRANS64.RED RZ, [UR4], R6 ;  /* 0x00000006ffff79a7 */ /* 0x0005e20008000404 */
[----:B------:R-:W-:Y:S01]  /*6830*/  SHF.L.U32 R7, R3, R10, RZ ;  /* 0x0000000a03077219 */ /* 0x000fe200000006ff */
[----:B------:R2:W-:Y:S04]  /*6840*/  STS [UR6+0x4f0], R9 ;  /* 0x0004f009ff007988 */ /* 0x0005e80008000806 */
[----:B------:R2:W-:Y:S04]  /*6850*/  STAS [R4.64], R10 ;  /* 0x0000000a04007dbd */ /* 0x0005e8000c0008ff */
[----:B------:R2:W-:Y:S04]  /*6860*/  ATOMS.OR RZ, [UR5+0x14], R8 ;  /* 0x00001408ffff798c */ /* 0x0005e8000b000005 */
[----:B------:R2:W-:Y:S04]  /*6870*/  ATOMS.OR RZ, [UR5+0x18], R7 ;  /* 0x00001807ffff798c */ /* 0x0005e8000b000005 */
[----:B------:R2:W-:Y:S02]  /*6880*/  ATOMS.XOR RZ, [UR5+0x10], R3 ;  /* 0x00001003ffff798c */ /* 0x0005e4000b800005 */
.L_x_121:
[----:B-1----:R-:W-:Y:S05]  /*6890*/  BSYNC B0 ;  /* 0x0000000000007941 */ /* 0x002fea0003800000 */
.L_x_120:
[----:B------:R-:W-:Y:S05]  /*68a0*/  BRA.U UP1, `(.L_x_126) ;  /* 0x00000001016c7547 */ /* 0x000fea000b800000 */
[----:B------:R-:W-:-:S03]  /*68b0*/  UMOV UR4, 0xffffffff ;  /* 0xffffffff00047882 */ /* 0x000fc60000000000 */
[----:B------:R-:W-:Y:S05]  /*68c0*/  BRA.DIV UR4, `(.L_x_127) ;  /* 0x0000005604e87947 */ /* 0x000fea000b800000 */
[----:B------:R-:W-:-:S13]  /*68d0*/  ELECT P0, URZ, PT ;  /* 0x0000000000ff782f */ /* 0x000fda0003800000 */
.L_x_327:
[----:B------:R-:W-:Y:S05]  /*68e0*/  @!P0 BRA `(.L_x_126) ;  /* 0x00000000005c8947 */ /* 0x000fea0003800000 */
[----:B--2---:R-:W2:Y:S02]  /*68f0*/  LDS R4, [UR5+0x10] ;  /* 0x00001005ff047984 */ /* 0x004ea40008000800 */
[----:B--2---:R-:W-:-:S04]  /*6900*/  SHF.L.U32 R4, R4, 0x1f, RZ ;  /* 0x0000001f04047819 */ /* 0x004fc800000006ff */
[----:B------:R-:W2:Y:S02]  /*6910*/  SYNCS.PHASECHK.TRANS64.TRYWAIT P0, [UR5+0x8], R4 ;  /* 0x00000804ff0075a7 */ /* 0x000ea40008001105 */
[----:B--2---:R-:W-:Y:S05]  /*6920*/  @P0 BRA `(.L_x_128) ;  /* 0x0000000000080947 */ /* 0x004fea0003800000 */
[----:B------:R-:W2:Y:S02]  /*6930*/  SYNCS.PHASECHK.TRANS64.TRYWAIT P0, [UR5+0x8], R4 ;  /* 0x00000804ff0075a7 */ /* 0x000ea40008001105 */
[----:B--2---:R-:W-:Y:S05]  /*6940*/  @!P0 BRA `(.L_x_129) ;  /* 0x0000005400ec8947 */ /* 0x004fea0003800000 */
.L_x_128:
[----:B------:R-:W3:Y:S01]  /*6950*/  LDS R6, [UR6+0x4f0] ;  /* 0x0004f006ff067984 */ /* 0x000ee20008000800 */
[----:B--2---:R-:W-:Y:S02]  /*6960*/  HFMA2 R3, -RZ, RZ, 0, 5.9604644775390625e-08 ;  /* 0x00000001ff037431 */ /* 0x004fe400000001ff */
[----:B------:R-:W-:Y:S01]  /*6970*/  IMAD.MOV.U32 R4, RZ, RZ, 0xffff ;  /* 0x0000ffffff047424 */ /* 0x000fe200078e00ff */
[----:B------:R-:W-:Y:S01]  /*6980*/  UPRMT UR4, UR25, 0x654, UR7 ;  /* 0x0000065419047896 */ /* 0x000fe20008000007 */
[----:B---3--:R-:W-:-:S03]  /*6990*/  IMAD.SHL.U32 R5, R6, 0x20, RZ ;  /* 0x0000002006057824 */ /* 0x008fc600078e00ff */
[-C--:B------:R-:W-:Y:S02]  /*69a0*/  SHF.L.U32 R4, R4, R6.reuse, RZ ;  /* 0x0000000604047219 */ /* 0x080fe400000006ff */
[----:B------:R-:W-:Y:S01]  /*69b0*/  SHF.L.U32 R6, R3, R6, RZ ;  /* 0x0000000603067219 */ /* 0x000fe200000006ff */
[----:B------:R3:W-:Y:S04]  /*69c0*/  STS [UR6+0x4f0], R5 ;  /* 0x0004f005ff007988 */ /* 0x0007e80008000806 */
[----:B------:R3:W-:Y:S04]  /*69d0*/  ATOMS.OR RZ, [UR5+0x14], R4 ;  /* 0x00001404ffff798c */ /* 0x0007e8000b000005 */
[----:B------:R3:W-:Y:S01]  /*69e0*/  ATOMS.OR RZ, [UR5+0x18], R6 ;  /* 0x00001806ffff798c */ /* 0x0007e2000b000005 */
[----:B------:R-:W-:Y:S03]  /*69f0*/  SYNCS.ARRIVE.TRANS64.RED.A1T0 RZ, [UR4], RZ ;  /* 0x000000ffffff79a7 */ /* 0x000fe60008100404 */
[----:B------:R3:W-:Y:S01]  /*6a00*/  ATOMS.XOR RZ, [UR5+0x10], R3 ;  /* 0x00001003ffff798c */ /* 0x0007e2000b800005 */
[----:B------:R-:W-:Y:S05]  /*6a10*/  BRA `(.L_x_126) ;  /* 0x0000000000107947 */ /* 0x000fea0003800000 */
.L_x_119:
[----:B------:R-:W-:Y:S02]  /*6a20*/  MOV R3, 0xffffffff ;  /* 0xffffffff00037802 */ /* 0x000fe40000000f00 */
[----:B------:R-:W-:-:S03]  /*6a30*/  MOV R4, 0x6a60 ;  /* 0x00006a6000047802 */ /* 0x000fc60000000f00 */
[----:B------:R2:W-:Y:S04]  /*6a40*/  STS [UR6+0x4f0], R3 ;  /* 0x0004f003ff007988 */ /* 0x0005e80008000806 */
[----:B-12--5:R-:W-:Y:S05]  /*6a50*/  CALL.REL.NOINC `($__internal_1_$__cuda_sm10x_tcgen05_guardrail_trap_phase_invalid_during_alloc) ;  /* 0x0000005800d07944 */ /* 0x026fea0003c00000 */
.L_x_126:
[----:B------:R-:W-:Y:S05]  /*6a60*/  WARPSYNC.ALL ;  /* 0x0000000000007948 */ /* 0x000fea0003800000 */
[----:B------:R-:W4:Y:S01]  /*6a70*/  S2UR UR14, SR_CgaCtaId ;  /* 0x00000000000e79c3 */ /* 0x000f220000008800 */
[----:B------:R-:W-:Y:S01]  /*6a80*/  UMOV UR4, 0x400 ;  /* 0x0000040000047882 */ /* 0x000fe20000000000 */
[----:B------:R-:W-:-:S06]  /*6a90*/  NOP ;  /* 0x0000000000007918 */ /* 0x000fcc0000000000 */
[----:B------:R-:W-:Y:S06]  /*6aa0*/  BAR.ARV 0x6, 0xa0 ;  /* 0x0182800000007b1d */ /* 0x000fec0000002000 */
[----:B------:R-:W1:Y:S01]  /*6ab0*/  LDCU.64 UR6, c[0x0][0x388] ;  /* 0x00007100ff0677ac */ /* 0x000e620008000a00 */
[----:B------:R-:W-:Y:S01]  /*6ac0*/  LOP3.LUT R2, R2, 0xffff, RZ, 0xc0, !PT ;  /* 0x0000ffff02027812 */ /* 0x000fe200078ec0ff */
[----:B--2---:R-:W-:Y:S01]  /*6ad0*/  IMAD.MOV.U32 R8, RZ, RZ, 0x1 ;  /* 0x00000001ff087424 */ /* 0x004fe200078e00ff */
[----:B------:R-:W-:Y:S01]  /*6ae0*/  LOP3.LUT R0, R0, 0xffff, RZ, 0xc0, !PT ;  /* 0x0000ffff00007812 */ /* 0x000fe200078ec0ff */
[----:B------:R-:W2:Y:S01]  /*6af0*/  LDCU.64 UR8, c[0x0][0x390] ;  /* 0x00007200ff0877ac */ /* 0x000ea20008000a00 */
[----:B------:R-:W-:Y:S01]  /*6b00*/  R2UR UR15, R2 ;  /* 0x00000000020f72ca */ /* 0x000fe200000e0000 */
[----:B------:R-:W-:Y:S01]  /*6b10*/  IMAD.MOV.U32 R2, RZ, RZ, RZ ;  /* 0x000000ffff027224 */ /* 0x000fe200078e00ff */
[----:B------:R-:W-:Y:S01]  /*6b20*/  R2UR UR23, R0 ;  /* 0x00000000001772ca */ /* 0x000fe200000e0000 */
[----:B------:R-:W-:Y:S01]  /*6b30*/  IMAD.MOV.U32 R0, RZ, RZ, RZ ;  /* 0x000000ffff007224 */ /* 0x000fe200078e00ff */
[----:B------:R-:W-:-:S02]  /*6b40*/  UISETP.NE.AND UP3, UPT, UR26, URZ, UPT ;  /* 0x000000ff1a00728c */ /* 0x000fc4000bf65270 */
[----:B----4-:R-:W-:Y:S01]  /*6b50*/  ULEA UR14, UR14, UR4, 0x18 ;  /* 0x000000040e0e7291 */ /* 0x010fe2000f8ec0ff */
[----:B------:R-:W-:Y:S01]  /*6b60*/  UMOV UR18, URZ ;  /* 0x000000ff00127c82 */ /* 0x000fe20008000000 */
[----:B------:R-:W-:Y:S02]  /*6b70*/  UMOV UR13, URZ ;  /* 0x000000ff000d7c82 */ /* 0x000fe40008000000 */
[----:B------:R-:W-:Y:S01]  /*6b80*/  UIADD3 UR22, UPT, UPT, UR14, 0x4a8, URZ ;  /* 0x000004a80e167890 */ /* 0x000fe2000fffe0ff */
[----:B------:R-:W-:Y:S01]  /*6b90*/  UMOV UR20, 0x0 ;  /* 0x0000000000147882 */ /* 0x000fe20000000000 */
[----:B-1----:R-:W-:-:S03]  /*6ba0*/  UIADD3 UR4, UPT, UPT, UR6, 0x1f, URZ ;  /* 0x0000001f06047890 */ /* 0x002fc6000fffe0ff */
[----:B---3--:R-:W1:Y:S01]  /*6bb0*/  LDS R3, [UR14+0x4f0] ;  /* 0x0004f00eff037984 */ /* 0x008e620008000800 */
[----:B------:R-:W-:Y:S02]  /*6bc0*/  UPRMT UR22, URZ, 0x654, UR22 ;  /* 0x00000654ff167896 */ /* 0x000fe40008000016 */
[----:B------:R-:W-:Y:S01]  /*6bd0*/  USHF.R.S32.HI UR5, URZ, 0x1f, UR4 ;  /* 0x0000001fff057899 */ /* 0x000fe20008011404 */
[----:B------:R-:W-:-:S03]  /*6be0*/  UMOV UR21, 0x8110010 ;  /* 0x0811001000157882 */ /* 0x000fc60000000000 */
[----:B------:R-:W-:Y:S02]  /*6bf0*/  ULEA.HI UR4, UR5, UR4, URZ, 0x5 ;  /* 0x0000000405047291 */ /* 0x000fe4000f8f28ff */
[----:B------:R-:W-:Y:S02]  /*6c00*/  UIADD3 UR5, UPT, UPT, UR14, 0x26800, URZ ;  /* 0x000268000e057890 */ /* 0x000fe4000fffe0ff */
[----:B------:R-:W-:Y:S02]  /*6c10*/  USHF.R.S32.HI UR4, URZ, 0x5, UR4 ;  /* 0x00000005ff047899 */ /* 0x000fe40008011404 */
[----:B------:R-:W-:Y:S02]  /*6c20*/  USHF.R.U32.HI UR5, URZ, 0x4, UR5 ;  /* 0x00000004ff057899 */ /* 0x000fe40008011605 */
[----:B------:R-:W-:Y:S02]  /*6c30*/  UIMAD UR4, UR4, UR7, URZ ;  /* 0x00000007040472a4 */ /* 0x000fe4000f8e02ff */
[----:B------:R-:W-:-:S02]  /*6c40*/  ULOP3.LUT UR17, UR5, 0x3fff, URZ, 0xc0, !UPT ;  /* 0x00003fff05117892 */ /* 0x000fc4000f8ec0ff */
[----:B--2---:R-:W-:-:S04]  /*6c50*/  UIMAD UR4, UR4, UR8, URZ ;  /* 0x00000008040472a4 */ /* 0x004fc8000f8e02ff */
[----:B------:R-:W-:Y:S02]  /*6c60*/  UIMAD UR6, UR4, UR9, URZ ;  /* 0x00000009040672a4 */ /* 0x000fe4000f8e02ff */
[----:B------:R-:W-:Y:S02]  /*6c70*/  UIADD3 UR4, UPT, UPT, UR14, 0x2800, URZ ;  /* 0x000028000e047890 */ /* 0x000fe4000fffe0ff */
[----:B------:R-:W-:Y:S02]  /*6c80*/  UIADD3 UR24, UPT, UPT, UR6, -0x1, URZ ;  /* 0xffffffff06187890 */ /* 0x000fe4000fffe0ff */
[----:B------:R-:W-:Y:S02]  /*6c90*/  USHF.R.U32.HI UR4, URZ, 0x4, UR4 ;  /* 0x00000004ff047899 */ /* 0x000fe40008011604 */
[----:B------:R-:W-:Y:S02]  /*6ca0*/  UISETP.GE.AND UP4, UPT, UR6, 0x1, UPT ;  /* 0x000000010600788c */ /* 0x000fe4000bf86270 */
[----:B------:R-:W-:-:S04]  /*6cb0*/  ULOP3.LUT UR4, UR4, 0x3fff, URZ, 0xc0, !UPT ;  /* 0x00003fff04047892 */ /* 0x000fc8000f8ec0ff */
[----:B------:R-:W-:Y:S01]  /*6cc0*/  ULOP3.LUT UR16, UR4, 0x10000, URZ, 0xfc, !UPT ;  /* 0x0001000004107892 */ /* 0x000fe2000f8efcff */
[C---:B-1----:R-:W-:Y:S01]  /*6cd0*/  VIADD R5, R3.reuse, 0x20 ;  /* 0x0000002003057836 */ /* 0x042fe20000000000 */
[----:B------:R-:W-:-:S04]  /*6ce0*/  LOP3.LUT R4, R3, 0xffff, RZ, 0xc0, !PT ;  /* 0x0000ffff03047812 */ /* 0x000fc800078ec0ff */
[----:B------:R-:W-:-:S05]  /*6cf0*/  LOP3.LUT R5, R5, 0xffff, RZ, 0xc0, !PT ;  /* 0x0000ffff05057812 */ /* 0x000fca00078ec0ff */
[----:B------:R1:W-:Y:S02]  /*6d00*/  STL.64 [R1], R4 ;  /* 0x0000000401007387 */ /* 0x0003e40000100a00 */
.L_x_138:
[----:B-1----:R-:W-:-:S04]  /*6d10*/  SHF.L.U32 R5, R2, 0x1f, RZ ;  /* 0x0000001f02057819 */ /* 0x002fc800000006ff */
[----:B------:R-:W1:Y:S02]  /*6d20*/  SYNCS.PHASECHK.TRANS64.TRYWAIT P0, [UR14+0x4a0], R5 ;  /* 0x0004a005ff0075a7 */ /* 0x000e64000800110e */
[----:B-1--4-:R-:W-:Y:S05]  /*6d30*/  @!P0 BRA `(.L_x_130) ;  /* 0x0000005400088947 */ /* 0x012fea0003800000 */
.L_x_329:
[----:B-1----:R-:W1:Y:S01]  /*6d40*/  LDS.128 R4, [UR14+0x4e0] ;  /* 0x0004e00eff047984 */ /* 0x002e620008000c00 */
[----:B------:R-:W-:Y:S01]  /*6d50*/  ULEA UR19, UR18, UR14, 0x3 ;  /* 0x0000000e12137291 */ /* 0x000fe2000f8e18ff */
[----:B------:R-:W-:Y:S01]  /*6d60*/  @!PT LDS RZ, [RZ] ;  /* 0x00000000fffff984 */ /* 0x000fe20000000800 */
[----:B------:R-:W-:Y:S01]  /*6d70*/  @!PT LDS RZ, [RZ] ;  /* 0x00000000fffff984 */ /* 0x000fe20000000800 */
[----:B------:R-:W-:Y:S01]  /*6d80*/  @!PT LDS RZ, [RZ] ;  /* 0x00000000fffff984 */ /* 0x000fe20000000800 */
[----:B------:R-:W-:Y:S01]  /*6d90*/  @!PT LDS RZ, [RZ] ;  /* 0x00000000fffff984 */ /* 0x000fe20000000800 */
[----:B------:R2:W-:Y:S06]  /*6da0*/  MEMBAR.ALL.CTA ;  /* 0x0000000000007992 */ /* 0x0005ec0000008000 */
[----:B--2---:R-:W2:Y:S02]  /*6db0*/  FENCE.VIEW.ASYNC.S ;  /* 0x00000000000073c6 */ /* 0x004ea40000000000 */
[----:B--2---:R-:W-:Y:S01]  /*6dc0*/  SYNCS.ARRIVE.TRANS64.RED.A1T0 RZ, [UR22], RZ ;  /* 0x000000ffffff79a7 */ /* 0x004fe20008100416 */
[----:B-1----:R-:W-:Y:S01]  /*6dd0*/  LOP3.LUT P2, RZ, R6, 0x1, RZ, 0xc0, !PT ;  /* 0x0000000106ff7812 */ /* 0x002fe2000784c0ff */
[----:B------:R-:W-:-:S12]  /*6de0*/  BRA.U UP3, `(.L_x_131) ;  /* 0x00000001030c7547 */ /* 0x000fd8000b800000 */
[----:B------:R-:W-:-:S04]  /*6df0*/  SHF.L.U32 R5, R8, 0x1f, RZ ;  /* 0x0000001f08057819 */ /* 0x000fc800000006ff */
[----:B------:R-:W1:Y:S02]  /*6e00*/  SYNCS.PHASECHK.TRANS64.TRYWAIT P0, [UR19+0x4c0], R5 ;  /* 0x0004c005ff0075a7 */ /* 0x000e640008001113 */
[----:B-1----:R-:W-:Y:S05]  /*6e10*/  @!P0 BRA `(.L_x_132) ;  /* 0x0000005000e88947 */ /* 0x002fea0003800000 */
.L_x_131:
[----:B------:R-:W-:Y:S05]  /*6e20*/  BRA.U UP3, `(.L_x_133) ;  /* 0x0000000103b07547 */ /* 0x000fea000b800000 */
[----:B------:R-:W-:Y:S05]  /*6e30*/  BRA.U !UP4, `(.L_x_134) ;  /* 0x000000010ca07547 */ /* 0x000fea000b800000 */
[----:B------:R-:W-:Y:S01]  /*6e40*/  ULEA UR4, UR18, UR43, 0x2 ;  /* 0x0000002b12047291 */ /* 0x000fe2000f8e10ff */
[----:B-1----:R-:W-:-:S08]  /*6e50*/  SHF.L.U32 R4, R0, 0x1f, RZ ;  /* 0x0000001f00047819 */ /* 0x002fd000000006ff */
[----:B------:R-:W5:Y:S01]  /*6e60*/  LDL R5, [UR4] ;  /* 0x00000004ff057983 */ /* 0x000f620008100800 */
[----:B------:R-:W-:Y:S02]  /*6e70*/  ULEA UR4, UR13, UR14, 0x3 ;  /* 0x0000000e0d047291 */ /* 0x000fe4000f8e18ff */
[----:B------:R-:W-:Y:S01]  /*6e80*/  UPLOP3.LUT UP2, UPT, UPT, UPT, UPT, 0x40, 0x4 ;  /* 0x000000000004789c */ /* 0x000fe20003f4e870 */
[----:B------:R-:W-:-:S06]  /*6e90*/  UMOV UR10, UR24 ;  /* 0x00000018000a7c82 */ /* 0x000fcc0008000000 */
[----:B------:R1:W2:Y:S01]  /*6ea0*/  SYNCS.PHASECHK.TRANS64.TRYWAIT P1, [UR4], R4 ;  /* 0x00000004ff0075a7 */ /* 0x0002a20008021104 */
[----:B------:R-:W-:-:S05]  /*6eb0*/  UMOV UR4, UR13 ;  /* 0x0000000d00047c82 */ /* 0x000fca0008000000 */
.L_x_137:
[----:B------:R-:W-:Y:S01]  /*6ec0*/  ULEA UR11, UR4, UR14, 0x3 ;  /* 0x0000000e040b7291 */ /* 0x000fe2000f8e18ff */
[----:B--234-:R-:W-:Y:S11]  /*6ed0*/  @P1 BRA `(.L_x_135) ;  /* 0x00000000000c1947 */ /* 0x01cff60003800000 */
[----:B------:R-:W-:Y:S04]  /*6ee0*/  SHF.L.U32 R6, R0, 0x1f, RZ ;  /* 0x0000001f00067819 */ /* 0x000fe800000006ff */
[----:B------:R-:W2:Y:S02]  /*6ef0*/  SYNCS.PHASECHK.TRANS64.TRYWAIT P0, [UR11], R6 ;  /* 0x00000006ff0075a7 */ /* 0x000ea4000800110b */
[----:B--2---:R-:W-:Y:S05]  /*6f00*/  @!P0 BRA `(.L_x_136) ;  /* 0x0000005000c48947 */ /* 0x004fea0003800000 */
.L_x_135:
[----:B------:R-:W-:Y:S01]  /*6f10*/  UISETP.NE.AND UP0, UPT, UR10, URZ, UPT ;  /* 0x000000ff0a00728c */ /* 0x000fe2000bf05270 */
[----:B------:R-:W-:Y:S01]  /*6f20*/  PLOP3.LUT P1, PT, PT, PT, PT, 0x80, 0x8 ;  /* 0x000000000008781c */ /* 0x000fe20003f2f070 */
[----:B------:R-:W-:Y:S02]  /*6f30*/  UIADD3 UR5, UPT, UPT, UR4, 0x1, URZ ;  /* 0x0000000104057890 */ /* 0x000fe4000fffe0ff */
[----:B------:R-:W-:Y:S02]  /*6f40*/  ULEA UR8, UR4, UR17, 0x6 ;  /* 0x0000001104087291 */ /* 0x000fe4000f8e30ff */
[----:B------:R-:W-:Y:S01]  /*6f50*/  UISETP.NE.AND UP1, UPT, UR5, 0x48, UPT ;  /* 0x000000480500788c */ /* 0x000fe2000bf25270 */
[----:B------:R-:W-:Y:S01]  /*6f60*/  PLOP3.LUT P0, PT, PT, PT, UP0, 0x80, 0x8 ;  /* 0x000000000008781c */ /* 0x000fe20003f0f008 */
[----:B------:R-:W-:Y:S01]  /*6f70*/  UMOV UR9, 0xc0004010 ;  /* 0xc000401000097882 */ /* 0x000fe20000000000 */
[----:B------:R-:W-:Y:S01]  /*6f80*/  UMOV UR7, 0xc0004010 ;  /* 0xc000401000077882 */ /* 0x000fe20000000000 */
[----:B------:R-:W-:Y:S02]  /*6f90*/  USEL UR6, URZ, 0x1, UP1 ;  /* 0x00000001ff067887 */ /* 0x000fe40008800000 */
[----:B------:R-:W-:Y:S04]  /*6fa0*/  USEL UR13, UR5, URZ, UP1 ;  /* 0x000000ff050d7287 */ /* 0x000fe80008800000 */
[----:B------:R-:W-:Y:S01]  /*6fb0*/  @UP0 ULEA UR5, UR13, UR14, 0x3 ;  /* 0x0000000e0d050291 */ /* 0x000fe2000f8e18ff */
[----:B------:R-:W-:Y:S01]  /*6fc0*/  LOP3.LUT R0, R0, UR6, RZ, 0x3c, !PT ;  /* 0x0000000600007c12 */ /* 0x000fe2000f8e3cff */
[----:B------:R-:W-:Y:S02]  /*6fd0*/  ULEA UR6, UR4, UR16, 0x7 ;  /* 0x0000001004067291 */ /* 0x000fe4000f8e38ff */
[----:B------:R-:W-:Y:S01]  /*6fe0*/  UIADD3 UR4, UPT, UPT, UR10, 0x1, URZ ;  /* 0x000000010a047890 */ /* 0x000fe2000fffe0ff */
[----:B-1----:R-:W-:Y:S01]  /*6ff0*/  @P0 SHF.L.U32 R4, R0, 0x1f, RZ ;  /* 0x0000001f00040819 */ /* 0x002fe200000006ff */
[----:B------:R-:W-:Y:S02]  /*7000*/  UIADD3 UR10, UPT, UPT, UR10, -0x1, URZ ;  /* 0xffffffff0a0a7890 */ /* 0x000fe4000fffe0ff */
[----:B------:R-:W-:Y:S01]  /*7010*/  UISETP.GT.U32.AND UP0, UPT, UR4, 0x1, UPT ;  /* 0x000000010400788c */ /* 0x000fe2000bf04070 */
[----:B------:R3:W4:Y:S01]  /*7020*/  @P0 SYNCS.PHASECHK.TRANS64.TRYWAIT P1, [UR5], R4 ;  /* 0x00000004ff0005a7 */ /* 0x0007220008021105 */
[----:B------:R-:W-:Y:S11]  /*7030*/  ELECT P0, URZ, PT ;  /* 0x0000000000ff782f */ /* 0x000ff60003800000 */
[----:B------:R-:W-:Y:S02]  /*7040*/  @!UPT UIADD3 URZ, UPT, UPT, URZ, URZ, URZ ;  /* 0x000000fffffff290 */ /* 0x000fe4000fffe0ff */
[----:B-----5:R-:W-:Y:S01]  /*7050*/  @P0 R2UR.BROADCAST UR12, R5 ;  /* 0x00000000050c02ca */ /* 0x020fe200008e0000 */
[----:B------:R-:W-:Y:S01]  /*7060*/  UIADD3 UR5, UPT, UPT, UR11, 0x240, URZ ;  /* 0x000002400b057890 */ /* 0x000fe2000fffe0ff */
[----:B------:R-:W-:Y:S11]  /*7070*/  UMOV UR4, UR13 ;  /* 0x0000000d00047c82 */ /* 0x000ff60008000000 */
[----:B------:R3:W-:Y:S01]  /*7080*/  UTCQMMA.2CTA gdesc[UR6], gdesc[UR8], tmem[UR12], tmem[UR20], idesc[UR21], UP2 ;  /* 0x00ff1408060075ea */ /* 0x0007e2000920030c */
[----:B------:R-:W-:Y:S01]  /*7090*/  UPLOP3.LUT UP2, UPT, UPT, UPT, UPT, 0x80, 0x8 ;  /* 0x000000000008789c */ /* 0x000fe20003f4f070 */
[----:B------:R3:W-:Y:S01]  /*70a0*/  UTCBAR.2CTA.MULTICAST [UR5], URZ, UR15 ;  /* 0x000000ff050073e9 */ /* 0x0007e2000820080f */
[----:B------:R-:W-:Y:S09]  /*70b0*/  BRA.U UP0, `(.L_x_137) ;  /* 0xfffffffd00807547 */ /* 0x000ff2000b83ffff */
.L_x_134:
[----:B------:R-:W-:-:S09]  /*70c0*/  UIADD3 UR4, UPT, UPT, UR19, 0x4b0, URZ ;  /* 0x000004b013047890 */ /* 0x000fd2000fffe0ff */
[----:B------:R2:W-:Y:S01]  /*70d0*/  UTCBAR.2CTA.MULTICAST [UR4], URZ, UR23 ;  /* 0x000000ff040073e9 */ /* 0x0005e20008200817 */
[----:B------:R-:W-:Y:S02]  /*70e0*/  NOP ;  /* 0x0000000000007918 */ /* 0x000fe40000000000 */
.L_x_133:
[----:B--2---:R-:W-:Y:S01]  /*70f0*/  UIADD3 UR4, UPT, UPT, UR18, 0x1, URZ ;  /* 0x0000000112047890 */ /* 0x004fe2000fffe0ff */
[----:B------:R-:W-:-:S03]  /*7100*/  LOP3.LUT R2, R2, 0x1, RZ, 0x3c, !PT ;  /* 0x0000000102027812 */ /* 0x000fc600078e3cff */
[----:B------:R-:W-:-:S04]  /*7110*/  UISETP.NE.AND UP0, UPT, UR4, 0x2, UPT ;  /* 0x000000020400788c */ /* 0x000fc8000bf05270 */
[----:B---3--:R-:W-:Y:S02]  /*7120*/  USEL UR5, URZ, 0x1, UP0 ;  /* 0x00000001ff057887 */ /* 0x008fe40008000000 */
[----:B------:R-:W-:-:S04]  /*7130*/  USEL UR18, UR4, URZ, UP0 ;  /* 0x000000ff04127287 */ /* 0x000fc80008000000 */
[----:B------:R-:W-:Y:S01]  /*7140*/  LOP3.LUT R8, R8, UR5, RZ, 0x3c, !PT ;  /* 0x0000000508087c12 */ /* 0x000fe2000f8e3cff */
[----:B------:R-:W-:Y:S07]  /*7150*/  @P2 BRA `(.L_x_138) ;  /* 0xfffffff800ec2947 */ /* 0x000fee000383ffff */
[----:B------:R-:W2:Y:S01]  /*7160*/  S2UR UR8, SR_CgaCtaId ;  /* 0x00000000000879c3 */ /* 0x000ea20000008800 */
[----:B------:R-:W-:Y:S01]  /*7170*/  ELECT P0, URZ, PT ;  /* 0x0000000000ff782f */ /* 0x000fe20003800000 */
[----:B------:R-:W-:Y:S01]  /*7180*/  HFMA2 R0, -RZ, RZ, 0, 5.9604644775390625e-08 ;  /* 0x00000001ff007431 */ /* 0x000fe200000001ff */
[----:B------:R-:W-:-:S05]  /*7190*/  UMOV UR4, 0x40 ;  /* 0x0000004000047882 */ /* 0x000fca0000000000 */
[----:B------:R-:W-:Y:S01]  /*71a0*/  UVIRTCOUNT.DEALLOC.SMPOOL 0x80 ;  /* 0x000000800000784c */ /* 0x000fe20000000000 */
[----:B------:R-:W-:Y:S02]  /*71b0*/  UISETP.NE.AND UP0, UPT, UR26, URZ, UPT ;  /* 0x000000ff1a00728c */ /* 0x000fe4000bf05270 */
[----:B--2---:R-:W-:-:S09]  /*71c0*/  ULEA UR8, UR8, UR4, 0x18 ;  /* 0x0000000408087291 */ /* 0x004fd2000f8ec0ff */
[----:B------:R2:W-:Y:S01]  /*71d0*/  @P0 STS.U8 [UR8+0x1c], R0 ;  /* 0x00001c00ff000988 */ /* 0x0005e20008000008 */
[----:B------:R-:W-:Y:S05]  /*71e0*/  BRA.U UP0, `(.L_x_139) ;  /* 0x0000000100587547 */ /* 0x000fea000b800000 */
[----:B------:R-:W-:Y:S01]  /*71f0*/  UIADD3 UR5, UPT, UPT, UR14, 0x4c0, URZ ;  /* 0x000004c00e057890 */ /* 0x000fe2000fffe0ff */
[----:B------:R-:W-:-:S03]  /*7200*/  SHF.L.U32 R2, R8, 0x1f, RZ ;  /* 0x0000001f08027819 */ /* 0x000fc600000006ff */
[----:B------:R-:W-:-:S09]  /*7210*/  ULEA UR4, UR18, UR5, 0x3 ;  /* 0x0000000512047291 */ /* 0x000fd2000f8e18ff */
[----:B------:R-:W3:Y:S02]  /*7220*/  SYNCS.PHASECHK.TRANS64.TRYWAIT P0, [UR4], R2 ;  /* 0x00000002ff0075a7 */ /* 0x000ee40008001104 */
[----:B---3--:R-:W-:Y:S05]  /*7230*/  @!P0 BRA `(.L_x_140) ;  /* 0x0000005000108947 */ /* 0x008fea0003800000 */
.L_x_333:
[----:B------:R-:W-:-:S04]  /*7240*/  UIADD3 UR18, UPT, UPT, UR18, 0x1, URZ ;  /* 0x0000000112127890 */ /* 0x000fc8000fffe0ff */
[----:B------:R-:W-:-:S04]  /*7250*/  UISETP.NE.AND UP1, UPT, UR18, 0x2, UPT ;  /* 0x000000021200788c */ /* 0x000fc8000bf25270 */
[----:B------:R-:W-:Y:S02]  /*7260*/  USEL UR6, URZ, 0x1, UP1 ;  /* 0x00000001ff067887 */ /* 0x000fe40008800000 */
[----:B------:R-:W-:-:S04]  /*7270*/  USEL UR4, UR18, URZ, UP1 ;  /* 0x000000ff12047287 */ /* 0x000fc80008800000 */
[----:B------:R-:W-:Y:S01]  /*7280*/  ULEA UR4, UR4, UR5, 0x3 ;  /* 0x0000000504047291 */ /* 0x000fe2000f8e18ff */
[----:B--2---:R-:W-:-:S04]  /*7290*/  LOP3.LUT R2, R8, UR6, RZ, 0x3c, !PT ;  /* 0x0000000608027c12 */ /* 0x004fc8000f8e3cff */
[----:B------:R-:W-:Y:S01]  /*72a0*/  SHF.L.U32 R2, R2, 0x1f, RZ ;  /* 0x0000001f02027819 */ /* 0x000fe200000006ff */
[----:B------:R-:W-:-:S04]  /*72b0*/  IMAD.U32 R0, RZ, RZ, UR4 ;  /* 0x00000004ff007e24 */ /* 0x000fc8000f8e00ff */
[----:B------:R2:W3:Y:S03]  /*72c0*/  SYNCS.PHASECHK.TRANS64.TRYWAIT P0, [R0+URZ], R2 ;  /* 0x00000002000075a7 */ /* 0x0004e600080011ff */
[----:B---3--:R-:W-:Y:S05]  /*72d0*/  @!P0 NANOSLEEP.SYNCS 0x989680 ;  /* 0x009896800000895d */ /* 0x008fea0003900000 */
[----:B------:R-:W3:Y:S02]  /*72e0*/  @!P0 SYNCS.PHASECHK.TRANS64 P0, [R0+URZ], R2 ;  /* 0x00000002000085a7 */ /* 0x000ee400080010ff */
[----:B---3--:R-:W-:Y:S05]  /*72f0*/  @P0 BRA `(.L_x_141) ;  /* 0x0000000000200947 */ /* 0x008fea0003800000 */
.L_x_142:
[----:B---3--:R3:W1:Y:S02]  /*7300*/  SYNCS.PHASECHK.TRANS64.TRYWAIT P0, [R0+URZ], R2 ;  /* 0x00000002000075a7 */ /* 0x00866400080011ff */
[----:B-1----:R-:W-:Y:S05]  /*7310*/  @!P0 NANOSLEEP.SYNCS 0x989680 ;  /* 0x009896800000895d */ /* 0x002fea0003900000 */
[----:B------:R-:W1:Y:S02]  /*7320*/  @!P0 SYNCS.PHASECHK.TRANS64 P0, [R0+URZ], R2 ;  /* 0x00000002000085a7 */ /* 0x000e6400080010ff */
[----:B-1----:R-:W-:Y:S05]  /*7330*/  @!P0 BRA `(.L_x_142) ;  /* 0xfffffffc00f08947 */ /* 0x002fea000383ffff */
[----:B------:R-:W-:Y:S05]  /*7340*/  BRA `(.L_x_141) ;  /* 0x00000000000c7947 */ /* 0x000fea0003800000 */
.L_x_139:
[----:B------:R-:W-:-:S04]  /*7350*/  UIADD3 UR4, UPT, UPT, UR14, 0x4d0, URZ ;  /* 0x000004d00e047890 */ /* 0x000fc8000fffe0ff */
[----:B------:R-:W-:-:S09]  /*7360*/  UPRMT UR4, UR25, 0x654, UR4 ;  /* 0x0000065419047896 */ /* 0x000fd20008000004 */
[----:B------:R-:W-:Y:S03]  /*7370*/  SYNCS.ARRIVE.TRANS64.RED.A1T0 RZ, [UR4], RZ ;  /* 0x000000ffffff79a7 */ /* 0x000fe60008100404 */
.L_x_141:
[----:B--23--:R-:W-:Y:S01]  /*7380*/  SHF.L.U32 R2, RZ, 0x1f, RZ ;  /* 0x0000001fff027819 */ /* 0x00cfe200000006ff */
[----:B------:R-:W-:Y:S01]  /*7390*/  UIADD3 UR4, UPT, UPT, UR14, 0x4d0, URZ ;  /* 0x000004d00e047890 */ /* 0x000fe2000fffe0ff */
[----:B------:R-:W-:Y:S02]  /*73a0*/  PLOP3.LUT P0, PT, PT, PT, UP0, 0x80, 0x8 ;  /* 0x000000000008781c */ /* 0x000fe40003f0f008 */
[----:B----4-:R-:W2:Y:S02]  /*73b0*/  SYNCS.PHASECHK.TRANS64.TRYWAIT P1, [UR14+0x4d0], R2 ;  /* 0x0004d002ff0075a7 */ /* 0x010ea4000802110e */
[----:B--2---:R-:W-:Y:S09]  /*73c0*/  @!P1 BRA `(.L_x_143) ;  /* 0x0000004c00c49947 */ /* 0x004ff20003800000 */
.L_x_335:
[----:B------:R-:W-:Y:S01]  /*73d0*/  @!UP0 UPRMT UR4, UR25, 0x654, UR4 ;  /* 0x0000065419048896 */ /* 0x000fe20008000004 */
[----:B------:R-:W-:Y:S01]  /*73e0*/  LOP3.LUT R3, R3, 0xffff, RZ, 0xc0, !PT ;  /* 0x0000ffff03037812 */ /* 0x000fe200078ec0ff */
[----:B--2---:R-:W-:-:S03]  /*73f0*/  IMAD.MOV.U32 R2, RZ, RZ, 0xffff ;  /* 0x0000ffffff027424 */ /* 0x004fc600078e00ff */
[----:B------:R-:W-:-:S04]  /*7400*/  SHF.R.U32.HI R3, RZ, 0x5, R3 ;  /* 0x00000005ff037819 */ /* 0x000fc80000011603 */
[----:B------:R-:W-:Y:S01]  /*7410*/  @!P0 SYNCS.ARRIVE.TRANS64.RED.A1T0 RZ, [UR4], RZ ;  /* 0x000000ffffff89a7 */ /* 0x000fe20008100404 */
[----:B------:R-:W-:Y:S01]  /*7420*/  NOP ;  /* 0x0000000000007918 */ /* 0x000fe20000000000 */
[----:B------:R-:W2:Y:S01]  /*7430*/  LDS R0, [UR8+0x14] ;  /* 0x00001408ff007984 */ /* 0x000ea20008000800 */
[----:B------:R-:W-:-:S04]  /*7440*/  SHF.L.U32 R2, R2, R3, RZ ;  /* 0x0000000302027219 */ /* 0x000fc800000006ff */
[----:B--2---:R-:W-:-:S04]  /*7450*/  LOP3.LUT R0, R0, R2, RZ, 0xc0, !PT ;  /* 0x0000000200007212 */ /* 0x004fc800078ec0ff */
[----:B------:R-:W-:Y:S01]  /*7460*/  ISETP.NE.AND P0, PT, R0, R2, PT ;  /* 0x000000020000720c */ /* 0x000fe20003f05270 */
[----:B------:R-:W-:-:S05]  /*7470*/  IMAD.MOV.U32 R0, RZ, RZ, 0x1 ;  /* 0x00000001ff007424 */ /* 0x000fca00078e00ff */
[----:B------:R-:W-:-:S07]  /*7480*/  SHF.L.U32 R0, R0, R3, RZ ;  /* 0x0000000300007219 */ /* 0x000fce00000006ff */
[----:B------:R-:W-:Y:S05]  /*7490*/  @P0 BRA `(.L_x_144) ;  /* 0x00000000005c0947 */ /* 0x000fea0003800000 */
[----:B------:R-:W2:Y:S02]  /*74a0*/  LDS R3, [UR8+0x18] ;  /* 0x00001808ff037984 */ /* 0x000ea40008000800 */
[----:B--2---:R-:W-:-:S04]  /*74b0*/  LOP3.LUT R3, R3, R0, RZ, 0xc0, !PT ;  /* 0x0000000003037212 */ /* 0x004fc800078ec0ff */
[----:B------:R-:W-:-:S13]  /*74c0*/  ISETP.NE.AND P0, PT, R3, R0, PT ;  /* 0x000000000300720c */ /* 0x000fda0003f05270 */
[----:B------:R-:W-:Y:S05]  /*74d0*/  @P0 BRA `(.L_x_145) ;  /* 0x0000000000400947 */ /* 0x000fea0003800000 */
[----:B------:R-:W-:Y:S01]  /*74e0*/  R2UR UR4, R2 ;  /* 0x00000000020472ca */ /* 0x000fe200000e0000 */
[----:B------:R-:W2:Y:S01]  /*74f0*/  S2R R3, SR_LANEID ;  /* 0x0000000000037919 */ /* 0x000ea20000000000 */
[----:B------:R-:W-:-:S04]  /*7500*/  LOP3.LUT R0, RZ, R0, RZ, 0x33, !PT ;  /* 0x00000000ff007212 */ /* 0x000fc800078e33ff */
[----:B------:R-:W3:Y:S07]  /*7510*/  REDUX UR6, R0 ;  /* 0x00000000000673c4 */ /* 0x000eee0000000000 */
[----:B------:R-:W-:-:S03]  /*7520*/  ULOP3.LUT UR5, URZ, UR4, URZ, 0x33, !UPT ;  /* 0x00000004ff057292 */ /* 0x000fc6000f8e33ff */
[----:B------:R-:W-:Y:S02]  /*7530*/  VOTEU.ANY UR4, UPT, PT ;  /* 0x0000000000047886 */ /* 0x000fe400038e0100 */
[----:B------:R-:W-:Y:S01]  /*7540*/  UFLO.U32 UR4, UR4 ;  /* 0x00000004000472bd */ /* 0x000fe200080e0000 */
[----:B------:R-:W-:-:S04]  /*7550*/  IMAD.U32 R2, RZ, RZ, UR5 ;  /* 0x00000005ff027e24 */ /* 0x000fc8000f8e00ff */
[----:B------:R-:W4:Y:S02]  /*7560*/  REDUX UR7, R2 ;  /* 0x00000000020773c4 */ /* 0x000f240000000000 */
[----:B------:R1:W-:Y:S01]  /*7570*/  UTCATOMSWS.AND URZ, UR5 ;  /* 0x0000000500ff79e3 */ /* 0x0003e20008000000 */
[----:B---3--:R-:W-:Y:S01]  /*7580*/  IMAD.U32 R0, RZ, RZ, UR6 ;  /* 0x00000006ff007e24 */ /* 0x008fe2000f8e00ff */
[----:B--2---:R-:W-:Y:S01]  /*7590*/  ISETP.EQ.U32.AND P0, PT, R3, UR4, PT ;  /* 0x0000000403007c0c */ /* 0x004fe2000bf02070 */
[----:B----4-:R-:W-:-:S12]  /*75a0*/  IMAD.U32 R2, RZ, RZ, UR7 ;  /* 0x00000007ff027e24 */ /* 0x010fd8000f8e00ff */
[----:B------:R1:W-:Y:S04]  /*75b0*/  @P0 ATOMS.AND RZ, [UR8+0x14], R2 ;  /* 0x00001402ffff098c */ /* 0x0003e8000a800008 */
[----:B------:R1:W-:Y:S01]  /*75c0*/  @P0 ATOMS.AND RZ, [UR8+0x18], R0 ;  /* 0x00001800ffff098c */ /* 0x0003e2000a800008 */
[----:B------:R-:W-:Y:S05]  /*75d0*/  BRA `(.L_x_146) ;  /* 0x0000000000147947 */ /* 0x000fea0003800000 */
.L_x_145:
[----:B------:R-:W-:Y:S02]  /*75e0*/  MOV R2, 0x7600 ;  /* 0x0000760000027802 */ /* 0x000fe40000000f00 */
[----:B-1---5:R-:W-:Y:S05]  /*75f0*/  CALL.REL.NOINC `($__internal_0_$__cuda_sm10x_tcgen05_guardrail_trap_col_being_dealloced_not_returned_by_alloc) ;  /* 0x0000004c00dc7944 */ /* 0x022fea0003c00000 */
[----:B------:R-:W-:Y:S05]  /*7600*/  BRA `(.L_x_146) ;  /* 0x0000000000087947 */ /* 0x000fea0003800000 */
.L_x_144:
[----:B------:R-:W-:Y:S02]  /*7610*/  MOV R2, 0x7630 ;  /* 0x0000763000027802 */ /* 0x000fe40000000f00 */
[----:B-1---5:R-:W-:Y:S05]  /*7620*/  CALL.REL.NOINC `($__internal_2_$__cuda_sm10x_tcgen05_guardrail_trap_unallocated_columns_being_dealloced) ;  /* 0x0000004c00e87944 */ /* 0x022fea0003c00000 */
.L_x_146:
[----:B------:R-:W-:Y:S01]  /*7630*/  NOP ;  /* 0x0000000000007918 */ /* 0x000fe20000000000 */
[----:B-1----:R-:W-:Y:S05]  /*7640*/  EXIT ;  /* 0x000000000000794d */ /* 0x002fea0003800000 */
.L_x_118:
[----:B------:R-:W-:-:S09]  /*7650*/  UISETP.NE.OR UP0, UPT, UR18, 0x3, !UP3 ;  /* 0x000000031200788c */ /* 0x000fd2000df05670 */
[----:B------:R-:W-:Y:S05]  /*7660*/  BRA.U UP0, `(.L_x_147) ;  /* 0x0000000d007c7547 */ /* 0x000fea000b800000 */
[----:B------:R-:W2:Y:S01]  /*7670*/  LDCU.64 UR4, c[0x0][0x988] ;  /* 0x00013100ff0477ac */ /* 0x000ea20008000a00 */
[----:B------:R-:W3:Y:S01]  /*7680*/  S2UR UR10, SR_CgaCtaId ;  /* 0x00000000000a79c3 */ /* 0x000ee20000008800 */
[----:B------:R-:W-:Y:S01]  /*7690*/  HFMA2 R10, -RZ, RZ, 0, 5.9604644775390625e-08 ;  /* 0x00000001ff0a7431 */ /* 0x000fe200000001ff */
[----:B------:R-:W-:Y:S01]  /*76a0*/  MOV R9, RZ ;  /* 0x000000ff00097202 */ /* 0x000fe20000000f00 */
[----:B------:R-:W4:Y:S01]  /*76b0*/  LDCU UR36, c[0x0][0x370] ;  /* 0x00006e00ff2477ac */ /* 0x000f220008000800 */
[----:B------:R-:W-:Y:S01]  /*76c0*/  HFMA2 R2, -RZ, RZ, 0, 0.00048828125 ;  /* 0x00001000ff027431 */ /* 0x000fe200000001ff */
[----:B------:R-:W4:Y:S03]  /*76d0*/  LDCU.128 UR32, c[0x0][0xc10] ;  /* 0x00018200ff2077ac */ /* 0x000f260008000c00 */
[----:B------:R-:W1:Y:S01]  /*76e0*/  LDC.64 R12, c[0x0][0x348] ;  /* 0x0000d200ff0c7b82 */ /* 0x000e620000000a00 */
[----:B------:R-:W3:Y:S01]  /*76f0*/  LDCU UR29, c[0x0][0x374] ;  /* 0x00006e80ff1d77ac */ /* 0x000ee20008000800 */
[----:B------:R-:W3:Y:S01]  /*7700*/  LDCU.64 UR30, c[0x0][0x990] ;  /* 0x00013200ff1e77ac */ /* 0x000ee20008000a00 */
[----:B------:R-:W3:Y:S01]  /*7710*/  LDCU UR17, c[0x0][0xc0c] ;  /* 0x00018180ff1177ac */ /* 0x000ee20008000800 */
[----:B--2---:R-:W-:Y:S01]  /*7720*/  UISETP.NE.U32.AND UP0, UPT, UR4, URZ, UPT ;  /* 0x000000ff0400728c */ /* 0x004fe2000bf05070 */
[----:B------:R-:W2:Y:S01]  /*7730*/  LDCU UR43, c[0x0][0xc20] ;  /* 0x00018400ff2b77ac */ /* 0x000ea20008000800 */
[----:B------:R-:W2:Y:S01]  /*7740*/  LDCU UR4, c[0x0][0xc30] ;  /* 0x00018600ff0477ac */ /* 0x000ea20008000800 */
[----:B------:R-:W-:Y:S01]  /*7750*/  UMOV UR28, 0x400 ;  /* 0x00000400001c7882 */ /* 0x000fe20000000000 */
[----:B----4-:R-:W-:-:S02]  /*7760*/  UIMAD.WIDE.U32 UR6, UR36, UR32, URZ ;  /* 0x00000020240672a5 */ /* 0x010fc4000f8e00ff */
[----:B---3--:R-:W-:Y:S02]  /*7770*/  UIMAD.WIDE.U32 UR8, UR29, UR35, URZ ;  /* 0x000000231d0872a5 */ /* 0x008fe4000f8e00ff */
[----:B------:R-:W-:Y:S02]  /*7780*/  ULEA UR28, UR10, UR28, 0x18 ;  /* 0x0000001c0a1c7291 */ /* 0x000fe4000f8ec0ff */
[----:B------:R-:W-:Y:S02]  /*7790*/  UISETP.NE.U32.AND UP6, UPT, UR30, URZ, UPT ;  /* 0x000000ff1e00728c */ /* 0x000fe4000bfc5070 */
[----:B------:R-:W-:Y:S02]  /*77a0*/  UIADD3 UR38, UPT, UPT, UR28, 0x480, URZ ;  /* 0x000004801c267890 */ /* 0x000fe4000fffe0ff */
[----:B------:R-:W-:Y:S02]  /*77b0*/  UIADD3 UR37, UPT, UPT, UR28, 0x4a8, URZ ;  /* 0x000004a81c257890 */ /* 0x000fe4000fffe0ff */
[----:B------:R-:W-:-:S02]  /*77c0*/  UISETP.NE.AND.EX UP5, UPT, UR5, URZ, UPT, UP0 ;  /* 0x000000ff0500728c */ /* 0x000fc4000bfa5300 */
[----:B------:R-:W-:Y:S01]  /*77d0*/  UISETP.NE.AND UP0, UPT, UR39, 0x1, UPT ;  /* 0x000000012700788c */ /* 0x000fe2000bf05270 */
[----:B------:R-:W-:Y:S01]  /*77e0*/  UMOV UR41, UR7 ;  /* 0x0000000700297c82 */ /* 0x000fe20008000000 */
[----:B------:R-:W-:Y:S01]  /*77f0*/  UMOV UR40, UR9 ;  /* 0x0000000900287c82 */ /* 0x000fe20008000000 */
[----:B------:R-:W-:Y:S02]  /*7800*/  UISETP.NE.AND UP0, UPT, UR17, 0x1, UPT ;  /* 0x000000011100788c */ /* 0x000fe4000bf05270 */
[----:B------:R-:W-:Y:S02]  /*7810*/  UPLOP3.LUT UP1, UPT, UPT, UPT, UPT, 0x40, 0x4 ;  /* 0x000000000004789c */ /* 0x000fe40003f2e870 */
[----:B------:R-:W-:Y:S01]  /*7820*/  UISETP.GE.AND UP3, UPT, UR39, 0x1, UPT ;  /* 0x000000012700788c */ /* 0x000fe2000bf66270 */
[----:B------:R-:W3:Y:S01]  /*7830*/  LDCU.64 UR18, c[0x0][0xc28] ;  /* 0x00018500ff1277ac */ /* 0x000ee20008000a00 */
[----:B------:R-:W-:Y:S02]  /*7840*/  UISETP.NE.AND.EX UP6, UPT, UR31, URZ, UPT, UP6 ;  /* 0x000000ff1f00728c */ /* 0x000fe4000bfc5360 */
[----:B------:R-:W-:-:S02]  /*7850*/  UPRMT UR38, UR10, 0x654, UR38 ;  /* 0x000006540a267896 */ /* 0x000fc40008000026 */
[----:B------:R-:W-:Y:S02]  /*7860*/  UPRMT UR37, URZ, 0x654, UR37 ;  /* 0x00000654ff257896 */ /* 0x000fe40008000025 */
[----:B------:R-:W-:Y:S02]  /*7870*/  USHF.R.U32.HI UR41, URZ, UR33, UR41 ;  /* 0x00000021ff297299 */ /* 0x000fe40008011629 */
[----:B--2---:R-:W-:Y:S02]  /*7880*/  USHF.R.U32.HI UR40, URZ, UR43, UR40 ;  /* 0x0000002bff287299 */ /* 0x004fe40008011628 */
[----:B------:R-:W-:Y:S02]  /*7890*/  UISETP.NE.AND UP0, UPT, UR34, 0x1, UPT ;  /* 0x000000012200788c */ /* 0x000fe4000bf05270 */
[----:B-1----:R-:W-:-:S11]  /*78a0*/  UISETP.NE.AND UP4, UPT, UR4, 0x1, UPT ;  /* 0x000000010400788c */ /* 0x002fd6000bf85270 */
.L_x_155:
[----:B------:R-:W-:Y:S04]  /*78b0*/  SHF.L.U32 R3, R9, 0x1f, RZ ;  /* 0x0000001f09037819 */ /* 0x000fe800000006ff */
[----:B-1----:R-:W1:Y:S02]  /*78c0*/  SYNCS.PHASECHK.TRANS64.TRYWAIT P0, [UR28+0x4a0], R3 ;  /* 0x0004a003ff0075a7 */ /* 0x002e64000800111c */
[----:B-1----:R-:W-:Y:S05]  /*78d0*/  @!P0 BRA `(.L_x_148) ;  /* 0x0000004800988947 */ /* 0x002fea0003800000 */
.L_x_337:
[----:B------:R-:W2:Y:S01]  /*78e0*/  LDS.128 R4, [UR28+0x4e0] ;  /* 0x0004e01cff047984 */ /* 0x000ea20008000c00 */
[----:B------:R-:W-:Y:S01]  /*78f0*/  UISETP.GE.AND UP0, UPT, UR39, 0x1, UPT ;  /* 0x000000012700788c */ /* 0x000fe2000bf06270 */
[----:B------:R-:W-:Y:S01]  /*7900*/  @!PT LDS RZ, [RZ] ;  /* 0x00000000fffff984 */ /* 0x000fe20000000800 */
[----:B------:R-:W-:Y:S01]  /*7910*/  @!PT LDS RZ, [RZ] ;  /* 0x00000000fffff984 */ /* 0x000fe20000000800 */
[----:B------:R-:W-:Y:S01]  /*7920*/  @!PT LDS RZ, [RZ] ;  /* 0x00000000fffff984 */ /* 0x000fe20000000800 */
[----:B------:R-:W-:Y:S01]  /*7930*/  @!PT LDS RZ, [RZ] ;  /* 0x00000000fffff984 */ /* 0x000fe20000000800 */
[----:B------:R4:W-:Y:S06]  /*7940*/  MEMBAR.ALL.CTA ;  /* 0x0000000000007992 */ /* 0x0009ec0000008000 */
[----:B----4-:R-:W4:Y:S02]  /*7950*/  FENCE.VIEW.ASYNC.S ;  /* 0x00000000000073c6 */ /* 0x010f240000000000 */
[----:B----4-:R-:W-:Y:S01]  /*7960*/  SYNCS.ARRIVE.TRANS64.RED.A1T0 RZ, [UR37], RZ ;  /* 0x000000ffffff79a7 */ /* 0x010fe20008100425 */
[----:B--2---:R-:W-:Y:S11]  /*7970*/  LOP3.LUT P0, RZ, R6, 0x1, RZ, 0xc0, !PT ;  /* 0x0000000106ff7812 */ /* 0x004ff6000780c0ff */
[----:B------:R-:W-:Y:S02]  /*7980*/  @!UPT UIADD3 URZ, UPT, UPT, URZ, URZ, URZ ;  /* 0x000000fffffff290 */ /* 0x000fe4000fffe0ff */
[----:B------:R-:W-:Y:S01]  /*7990*/  VOTEU.ANY UP3, P0 ;  /* 0x0000000000ff7886 */ /* 0x000fe20000060100 */
[----:B------:R-:W-:Y:S11]  /*79a0*/  PLOP3.LUT P1, PT, PT, PT, UP3, 0x80, 0x8 ;  /* 0x000000000008781c */ /* 0x000ff60003f2f038 */
[----:B------:R-:W-:Y:S02]  /*79b0*/  @!UPT UIADD3 URZ, UPT, UPT, URZ, URZ, URZ ;  /* 0x000000fffffff290 */ /* 0x000fe4000fffe0ff */
[----:B-1----:R-:W-:Y:S02]  /*79c0*/  @P1 MOV R3, R4 ;  /* 0x0000000400031202 */ /* 0x002fe40000000f00 */
[----:B------:R-:W-:Y:S02]  /*79d0*/  @P1 LOP3.LUT R0, R5, 0xffff, RZ, 0xc0, !PT ;  /* 0x0000ffff05001812 */ /* 0x000fe400078ec0ff */
[----:B------:R-:W-:Y:S02]  /*79e0*/  @P1 R2UR UR5, R3 ;  /* 0x00000000030512ca */ /* 0x000fe400000e0000 */
[----:B------:R-:W-:Y:S11]  /*79f0*/  @P1 R2UR UR4, R0 ;  /* 0x00000000000412ca */ /* 0x000ff600000e0000 */
[----:B------:R-:W-:Y:S02]  /*7a00*/  @UP3 UMOV UR16, UR5 ;  /* 0x0000000500103c82 */ /* 0x000fe40008000000 */
[----:B------:R-:W-:Y:S01]  /*7a10*/  @UP3 UMOV UR15, UR4 ;  /* 0x00000004000f3c82 */ /* 0x000fe20008000000 */
[----:B------:R-:W-:Y:S05]  /*7a20*/  BRA.U !UP0, `(.L_x_149) ;  /* 0x0000000108c07547 */ /* 0x000fea000b800000 */
[----:B------:R-:W-:Y:S02]  /*7a30*/  UIMAD.WIDE.U32 UR8, UR15, UR35, URZ ;  /* 0x000000230f0872a5 */ /* 0x000fe4000f8e00ff */
[----:B------:R-:W-:Y:S02]  /*7a40*/  UP2UR UR14, UPR, URZ, 0x4 ;  /* 0x00000004ff0e7883 */ /* 0x000fe40008000000 */
[----:B------:R-:W-:Y:S02]  /*7a50*/  UISETP.NE.AND UP2, UPT, UR34, 0x1, UPT ;  /* 0x000000012200788c */ /* 0x000fe4000bf45270 */
[----:B------:R-:W-:Y:S02]  /*7a60*/  UIMAD.WIDE.U32 UR10, UR16, UR32, URZ ;  /* 0x00000020100a72a5 */ /* 0x000fe4000f8e00ff */
[----:B------:R-:W-:Y:S02]  /*7a70*/  USEL UR4, UR29, UR40, !UP2 ;  /* 0x000000281d047287 */ /* 0x000fe4000d000000 */
[----:B------:R-:W-:Y:S02]  /*7a80*/  UISETP.NE.AND UP0, UPT, UR17, 0x1, UPT ;  /* 0x000000011100788c */ /* 0x000fe4000bf05270 */
[----:B------:R-:W-:Y:S02]  /*7a90*/  UP2UR UR22, UPR, URZ, 0x2 ;  /* 0x00000002ff167883 */ /* 0x000fe40008000000 */
[----:B------:R-:W-:Y:S02]  /*7aa0*/  UISETP.NE.AND UP1, UPT, UR39, 0x1, UPT ;  /* 0x000000012700788c */ /* 0x000fe4000bf25270 */
[----:B---3--:R-:W-:Y:S02]  /*7ab0*/  UIMAD.WIDE.U32 UR12, UR4, UR18, URZ ;  /* 0x00000012040c72a5 */ /* 0x008fe4000f8e00ff */
[----:B------:R-:W-:Y:S01]  /*7ac0*/  USEL UR7, UR36, UR41, !UP0 ;  /* 0x0000002924077287 */ /* 0x000fe2000c000000 */
[----:B------:R-:W-:Y:S02]  /*7ad0*/  UMOV UR5, UR9 ;  /* 0x0000000900057c82 */ /* 0x000fe40008000000 */
[----:B------:R-:W-:Y:S02]  /*7ae0*/  USHF.R.U32.HI UR6, URZ, UR43, UR5 ;  /* 0x0000002bff067299 */ /* 0x000fe40008011605 */
[----:B------:R-:W-:Y:S02]  /*7af0*/  UIMAD.WIDE.U32 UR20, UR7, UR18, URZ ;  /* 0x00000012071472a5 */ /* 0x000fe4000f8e00ff */
[----:B------:R-:W-:Y:S02]  /*7b00*/  USEL UR6, UR15, UR6, !UP2 ;  /* 0x000000060f067287 */ /* 0x000fe4000d000000 */
[----:B------:R-:W-:Y:S01]  /*7b10*/  UISETP.NE.AND UP2, UPT, UR14, URZ, UPT ;  /* 0x000000ff0e00728c */ /* 0x000fe2000bf45270 */
[----:B------:R-:W-:Y:S01]  /*7b20*/  UMOV UR5, UR11 ;  /* 0x0000000b00057c82 */ /* 0x000fe20008000000 */
[----:B------:R-:W-:Y:S02]  /*7b30*/  UIMAD.WIDE.U32 UR10, UR6, UR18, URZ ;  /* 0x00000012060a72a5 */ /* 0x000fe4000f8e00ff */
[----:B------:R-:W-:Y:S03]  /*7b40*/  USHF.R.U32.HI UR8, URZ, UR33, UR5 ;  /* 0x00000021ff087299 */ /* 0x000fe60008011605 */
[----:B------:R-:W-:Y:S02]  /*7b50*/  UMOV UR5, UR13 ;  /* 0x0000000d00057c82 */ /* 0x000fe40008000000 */
[----:B------:R-:W-:Y:S03]  /*7b60*/  @UP1 USHF.R.U32.HI UR4, URZ, UR19, UR5 ;  /* 0x00000013ff041299 */ /* 0x000fe60008011605 */
[----:B------:R-:W-:Y:S01]  /*7b70*/  UMOV UR5, UR21 ;  /* 0x0000001500057c82 */ /* 0x000fe20008000000 */
[----:B------:R-:W-:Y:S02]  /*7b80*/  UIMAD UR4, UR39, UR4, URZ ;  /* 0x00000004270472a4 */ /* 0x000fe4000f8e02ff */
[----:B------:R-:W-:Y:S02]  /*7b90*/  @UP1 USHF.R.U32.HI UR7, URZ, UR19, UR5 ;  /* 0x00000013ff071299 */ /* 0x000fe40008011605 */
[----:B------:R-:W-:Y:S02]  /*7ba0*/  USEL UR5, UR16, UR8, !UP0 ;  /* 0x0000000810057287 */ /* 0x000fe4000c000000 */
[----:B------:R-:W-:Y:S02]  /*7bb0*/  UIMAD UR8, UR39, UR7, URZ ;  /* 0x00000007270872a4 */ /* 0x000fe4000f8e02ff */
[----:B------:R-:W-:Y:S03]  /*7bc0*/  UISETP.GE.AND UP0, UPT, UR6, UR4, UPT ;  /* 0x000000040600728c */ /* 0x000fe6000bf06270 */
[----:B------:R-:W-:Y:S01]  /*7bd0*/  UMOV UR4, UR11 ;  /* 0x0000000b00047c82 */ /* 0x000fe20008000000 */
[----:B------:R-:W-:Y:S02]  /*7be0*/  UISETP.GE.OR UP0, UPT, UR5, UR8, UP0 ;  /* 0x000000080500728c */ /* 0x000fe40008706670 */
[----:B------:R-:W-:Y:S02]  /*7bf0*/  USHF.R.U32.HI UR4, URZ, UR19, UR4 ;  /* 0x00000013ff047299 */ /* 0x000fe40008011604 */
[----:B------:R-:W-:Y:S02]  /*7c00*/  UIMAD.WIDE.U32 UR8, UR5, UR18, URZ ;  /* 0x00000012050872a5 */ /* 0x000fe4000f8e00ff */
[----:B------:R-:W-:Y:S04]  /*7c10*/  USEL UR10, UR6, UR4, !UP1 ;  /* 0x00000004060a7287 */ /* 0x000fe8000c800000 */
[----:B------:R-:W-:Y:S01]  /*7c20*/  UIADD3 UR11, UPT, UPT, -UR10, URZ, URZ ;  /* 0x000000ff0a0b7290 */ /* 0x000fe2000fffe1ff */
[----:B------:R-:W-:Y:S02]  /*7c30*/  @!UP0 UMOV UR4, UR9 ;  /* 0x0000000900048c82 */ /* 0x000fe40008000000 */
[----:B------:R-:W-:Y:S02]  /*7c40*/  @!UP0 USHF.R.U32.HI UR4, URZ, UR19, UR4 ;  /* 0x00000013ff048299 */ /* 0x000fe40008011604 */
[----:B------:R-:W-:Y:S02]  /*7c50*/  UIMAD UR8, UR39, UR11, UR6 ;  /* 0x0000000b270872a4 */ /* 0x000fe4000f8e0206 */
[----:B------:R-:W-:Y:S02]  /*7c60*/  @!UP0 USEL UR4, UR5, UR4, !UP1 ;  /* 0x0000000405048287 */ /* 0x000fe4000c800000 */
[----:B------:R-:W-:Y:S02]  /*7c70*/  UISETP.NE.AND UP1, UPT, UR22, URZ, UPT ;  /* 0x000000ff1600728c */ /* 0x000fe4000bf25270 */
[----:B------:R-:W-:Y:S02]  /*7c80*/  @!UP0 UIMAD UR8, UR7, UR8, UR4 ;  /* 0x00000008070882a4 */ /* 0x000fe4000f8e0204 */
[----:B------:R-:W-:Y:S02]  /*7c90*/  @!UP0 UIADD3 UR9, UPT, UPT, UR10, -UR4, URZ ;  /* 0x800000040a098290 */ /* 0x000fe4000fffe0ff */
[----:B------:R-:W-:Y:S02]  /*7ca0*/  UIADD3 UR4, UPT, UPT, -UR5, URZ, URZ ;  /* 0x000000ff05047290 */ /* 0x000fe4000fffe1ff */
[----:B------:R-:W-:Y:S02]  /*7cb0*/  UIADD3 UR7, UPT, UPT, -UR6, URZ, URZ ;  /* 0x000000ff06077290 */ /* 0x000fe4000fffe1ff */
[----:B------:R-:W-:Y:S02]  /*7cc0*/  @!UP0 UIMAD UR6, UR9, UR39, UR5 ;  /* 0x00000027090682a4 */ /* 0x000fe4000f8e0205 */
[----:B------:R-:W-:Y:S02]  /*7cd0*/  UIMAD UR16, UR17, UR4, UR16 ;  /* 0x00000004111072a4 */ /* 0x000fe4000f8e0210 */
[----:B------:R-:W-:Y:S01]  /*7ce0*/  UIMAD UR15, UR34, UR7, UR15 ;  /* 0x00000007220f72a4 */ /* 0x000fe2000f8e020f */
[----:B------:R-:W-:Y:S02]  /*7cf0*/  @!UP0 UMOV UR5, UR8 ;  /* 0x0000000800058c82 */ /* 0x000fe40008000000 */
[----:B------:R-:W-:Y:S02]  /*7d00*/  UIMAD UR16, UR5, UR17, UR16 ;  /* 0x00000011051072a4 */ /* 0x000fe4000f8e0210 */
[----:B------:R-:W-:Y:S11]  /*7d10*/  UIMAD UR15, UR6, UR34, UR15 ;  /* 0x00000022060f72a4 */ /* 0x000ff6000f8e020f */
[----:B------:R-:W-:Y:S01]  /*7d20*/  @!UPT UIADD3 URZ, UPT, UPT, URZ, URZ, URZ ;  /* 0x000000fffffff290 */ /* 0x000fe2000fffe0ff */
.L_x_149:
[----:B------:R-:W1:Y:S01]  /*7d30*/  @!UP4 LDCU.128 UR8, c[0x0][0xc10] ;  /* 0x00018200ff08c7ac */ /* 0x000e620008000c00 */
[----:B------:R-:W-:Y:S02]  /*7d40*/  ISETP.NE.U32.AND P2, PT, RZ, UR30, PT ;  /* 0x0000001eff007c0c */ /* 0x000fe4000bf45070 */
[----:B------:R-:W-:Y:S02]  /*7d50*/  SHF.L.U32 R3, R10, 0x1f, RZ ;  /* 0x0000001f0a037819 */ /* 0x000fe400000006ff */
[----:B------:R-:W-:Y:S01]  /*7d60*/  ISETP.NE.AND.EX P2, PT, RZ, UR31, PT, P2 ;  /* 0x0000001fff007c0c */ /* 0x000fe2000bf45320 */
[----:B------:R-:W2:Y:S01]  /*7d70*/  @!UP4 LDCU UR5, c[0x0][0xc0c] ;  /* 0x00018180ff05c7ac */ /* 0x000ea20008000800 */
[----:B-1----:R-:W-:Y:S07]  /*7d80*/  UIMAD.WIDE.U32 UR6, UR16, UR8, URZ ;  /* 0x00000008100672a5 */ /* 0x002fee000f8e00ff */
[----:B------:R-:W-:Y:S01]  /*7d90*/  @!UP4 UMOV UR4, UR7 ;  /* 0x000000070004cc82 */ /* 0x000fe20008000000 */
[----:B--2---:R-:W-:Y:S02]  /*7da0*/  @!UP4 UISETP.NE.AND UP0, UPT, UR5, 0x1, UPT ;  /* 0x000000010500c88c */ /* 0x004fe4000bf05270 */
[----:B------:R-:W-:Y:S02]  /*7db0*/  @!UP4 USHF.R.U32.HI UR4, URZ, UR9, UR4 ;  /* 0x00000009ff04c299 */ /* 0x000fe40008011604 */
[----:B------:R-:W-:Y:S02]  /*7dc0*/  UIMAD.WIDE.U32 UR6, UR15, UR11, URZ ;  /* 0x0000000b0f0672a5 */ /* 0x000fe4000f8e00ff */
[----:B------:R-:W-:Y:S02]  /*7dd0*/  @!UP4 USEL UR8, UR16, UR4, !UP0 ;  /* 0x000000041008c287 */ /* 0x000fe4000c000000 */
[----:B------:R-:W-:Y:S03]  /*7de0*/  @!UP4 UISETP.NE.AND UP0, UPT, UR10, 0x1, UPT ;  /* 0x000000010a00c88c */ /* 0x000fe6000bf05270 */
[----:B------:R-:W-:Y:S02]  /*7df0*/  @!UP4 UMOV UR6, UR7 ;  /* 0x000000070006cc82 */ /* 0x000fe40008000000 */
[----:B------:R-:W1:Y:S02]  /*7e00*/  @!UP4 LDCU UR4, c[0x0][0xc20] ;  /* 0x00018400ff04c7ac */ /* 0x000e640008000800 */
[----:B-1----:R-:W-:Y:S04]  /*7e10*/  @!UP4 USHF.R.U32.HI UR6, URZ, UR4, UR6 ;  /* 0x00000004ff06c299 */ /* 0x002fe80008011606 */
[----:B------:R-:W-:Y:S04]  /*7e20*/  @!UP4 USEL UR6, UR15, UR6, !UP0 ;  /* 0x000000060f06c287 */ /* 0x000fe8000c000000 */
[----:B------:R-:W-:Y:S02]  /*7e30*/  @!UP4 UIADD3 UR4, UPT, UPT, -UR8, UR6, URZ ;  /* 0x000000060804c290 */ /* 0x000fe4000fffe1ff */
[----:B------:R-:W-:Y:S02]  /*7e40*/  @!UP4 UIADD3 UR6, UPT, UPT, UR8, -UR6, URZ ;  /* 0x800000060806c290 */ /* 0x000fe4000fffe0ff */
[----:B------:R-:W-:Y:S02]  /*7e50*/  @!UP4 UIMAD UR16, UR4, UR5, UR16 ;  /* 0x000000050410c2a4 */ /* 0x000fe4000f8e0210 */
[----:B------:R-:W-:Y:S01]  /*7e60*/  @!UP4 UIMAD UR15, UR6, UR10, UR15 ;  /* 0x0000000a060fc2a4 */ /* 0x000fe2000f8e020f */
[----:B------:R-:W-:Y:S11]  /*7e70*/  BRA.U UP1, `(.L_x_150) ;  /* 0x0000000101107547 */ /* 0x000ff6000b800000 */
[----:B------:R-:W-:Y:S04]  /*7e80*/  MOV R8, UR42 ;  /* 0x0000002a00087c02 */ /* 0x000fe80008000f00 */
[----:B------:R-:W-:Y:S04]  /*7e90*/  SHF.L.U32 R8, R8, 0x1f, RZ ;  /* 0x0000001f08087819 */ /* 0x000fe800000006ff */
[----:B------:R-:W1:Y:S02]  /*7ea0*/  SYNCS.PHASECHK.TRANS64.TRYWAIT P0, [UR28+0x498], R8 ;  /* 0x00049808ff0075a7 */ /* 0x000e64000800111c */
[----:B-1----:R-:W-:Y:S05]  /*7eb0*/  @!P0 BRA `(.L_x_151) ;  /* 0x0000004400388947 */ /* 0x002fea0003800000 */
.L_x_150:
[----:B------:R-:W-:Y:S05]  /*7ec0*/  BRA.U !UP6, `(.L_x_152) ;  /* 0x000000010e387547 */ /* 0x000fea000b800000 */
[----:B------:R-:W-:Y:S01]  /*7ed0*/  UPLOP3.LUT UP2, UPT, UPT, UPT, UP5, 0x80, 0x8 ;  /* 0x000000000008789c */ /* 0x000fe20003f4f050 */
[----:B-1----:R-:W-:Y:S01]  /*7ee0*/  HFMA2 R0, -RZ, RZ, 0, 5.9604644775390625e-08 ;  /* 0x00000001ff007431 */ /* 0x002fe200000001ff */
[----:B------:R-:W1:Y:S01]  /*7ef0*/  LDCU.64 UR8, c[0x0][0x358] ;  /* 0x00006b00ff0877ac */ /* 0x000e620008000a00 */
[----:B------:R-:W-:Y:S03]  /*7f00*/  IMAD.MOV.U32 R79, RZ, RZ, 0x1 ;  /* 0x00000001ff4f7424 */ /* 0x000fe600078e00ff */
[----:B------:R-:W-:Y:S05]  /*7f10*/  PLOP3.LUT P0, PT, PT, PT, UP2, 0x80, 0x8 ;  /* 0x000000000008781c */ /* 0x000fea0003f0f028 */
[----:B------:R-:W2:Y:S01]  /*7f20*/  @UP2 LDCU.64 UR4, c[0x0][0x988] ;  /* 0x00013100ff0427ac */ /* 0x000ea20008000a00 */
[----:B------:R-:W-:Y:S07]  /*7f30*/  @UP2 UIMAD UR6, UR45, UR30, URZ ;  /* 0x0000001e2d0622a4 */ /* 0x000fee000f8e02ff */
[----:B------:R-:W-:Y:S01]  /*7f40*/  @!P0 PRMT R79, R0, 0x7610, R79 ;  /* 0x00007610004f8816 */ /* 0x000fe2000000004f */
[----:B--2---:R-:W-:Y:S06]  /*7f50*/  @UP2 UIMAD.WIDE UR4, UR6, 0x4, UR4 ;  /* 0x00000004060428a5 */ /* 0x004fec000f8e0204 */
[----:B------:R-:W-:Y:S01]  /*7f60*/  IMAD.U32 R14, RZ, RZ, UR4 ;  /* 0x00000004ff0e7e24 */ /* 0x000fe2000f8e00ff */
[----:B------:R-:W-:Y:S04]  /*7f70*/  MOV R15, UR5 ;  /* 0x00000005000f7c02 */ /* 0x000fe80008000f00 */
[----:B------:R-:W2:Y:S01]  /*7f80*/  @!UP2 LDCU UR4, c[0x0][0x980] ;  /* 0x00013000ff04a7ac */ /* 0x000ea20008000800 */
[----:B-1---5:R4:W5:Y:S02]  /*7f90*/  @P0 LDG.E R39, desc[UR8][R14.64] ;  /* 0x000000080e270981 */ /* 0x022964000c1e1900 */
[----:B--2-4-:R-:W-:Y:S07]  /*7fa0*/  @!P0 IMAD.U32 R39, RZ, RZ, UR4 ;  /* 0x00000004ff278e24 */ /* 0x014fee000f8e00ff */
.L_x_152:
[----:B-----5:R-:W-:Y:S01]  /*7fb0*/  @!P2 FSETP.EQ.AND P0, PT, R39, RZ, PT ;  /* 0x000000ff2700a20b */ /* 0x020fe20003f02000 */
[----:B------:R-:W-:Y:S01]  /*7fc0*/  @!UPT UIADD3 URZ, UPT, UPT, URZ, URZ, URZ ;  /* 0x000000fffffff290 */ /* 0x000fe2000fffe0ff */
[----:B------:R-:W-:Y:S11]  /*7fd0*/  @!P2 BRA `(.L_x_153) ;  /* 0x000000000014a947 */ /* 0x000ff60003800000 */
[----:B------:R-:W-:Y:S02]  /*7fe0*/  LOP3.LUT P2, RZ, R79, 0xff, RZ, 0xc0, !PT ;  /* 0x000000ff4fff7812 */ /* 0x000fe4000784c0ff */
[----:B------:R-:W-:Y:S04]  /*7ff0*/  PLOP3.LUT P0, PT, PT, PT, UP2, 0x80, 0x8 ;  /* 0x000000000008781c */ /* 0x000fe80003f0f028 */
[----:B------:R-:W-:Y:S07]  /*8000*/  PLOP3.LUT P0, PT, P0, PT, PT, 0x8, 0x80 ;  /* 0x000000000080781c */ /* 0x000fee000070e170 */
[----:B------:R-:W-:Y:S11]  /*8010*/  @P2 FSETP.EQ.AND P0, PT, R39, RZ, PT ;  /* 0x000000ff2700220b */ /* 0x000ff60003f02000 */
[----:B------:R-:W-:Y:S02]  /*8020*/  @!UPT UIADD3 URZ, UPT, UPT, URZ, URZ, URZ ;  /* 0x000000fffffff290 */ /* 0x000fe4000fffe0ff */
.L_x_153:
[----:B------:R-:W2:Y:S01]  /*8030*/  SYNCS.PHASECHK.TRANS64.TRYWAIT P2, [UR28+0x488], R3 ;  /* 0x00048803ff0075a7 */ /* 0x000ea2000804111c */
[----:B------:R-:W-:Y:S04]  /*8040*/  @P1 SHF.R.U32.HI R4, RZ, 0x10, R5 ;  /* 0x00000010ff041819 */ /* 0x000fe80000011605 */
[----:B------:R-:W-:Y:S02]  /*8050*/  @P1 R2UR UR45, R4 ;  /* 0x00000000042d12ca */ /* 0x000fe400000e0000 */
[----:B------:R-:W-:Y:S01]  /*8060*/  ELECT P1, URZ, PT ;  /* 0x0000000000ff782f */ /* 0x000fe20003820000 */
[----:B------:R-:W-:Y:S01]  /*8070*/  @!UPT UIADD3 URZ, UPT, UPT, URZ, URZ, URZ ;  /* 0x000000fffffff290 */ /* 0x000fe2000fffe0ff */
[----:B--2---:R-:W-:Y:S11]  /*8080*/  @!P2 BRA `(.L_x_154) ;  /* 0x0000004000dca947 */ /* 0x004ff60003800000 */
.L_x_340:
[----:B------:R-:W-:Y:S02]  /*8090*/  PLOP3.LUT P1, PT, P0, P1, PT, 0xf2, 0x2f ;  /* 0x00000000002f781c */ /* 0x000fe40000723e72 */
[----:B------:R-:W-:Y:S02]  /*80a0*/  R2UR UR7, R81 ;  /* 0x00000000510772ca */ /* 0x000fe400000e0000 */
[----:B------:R-:W-:Y:S02]  /*80b0*/  LOP3.LUT R10, R10, 0x1, RZ, 0x3c, !PT ;  /* 0x000000010a0a7812 */ /* 0x000fe400078e3cff */
[----:B------:R-:W-:Y:S07]  /*80c0*/  LOP3.LUT R9, R9, 0x1, RZ, 0x3c, !PT ;  /* 0x0000000109097812 */ /* 0x000fee00078e3cff */
[----:B------:R-:W-:Y:S01]  /*80d0*/  VOTEU.ALL UP0, P1 ;  /* 0x0000000000ff7886 */ /* 0x000fe20000800000 */
[----:B-1----:R-:W-:Y:S01]  /*80e0*/  @!P1 IADD3 R3, P0, PT, R12, 0x680, RZ ;  /* 0x000006800c039810 */ /* 0x002fe20007f1e0ff */
[----:B------:R-:W-:Y:S03]  /*80f0*/  @!P1 IMAD.MOV.U32 R0, RZ, 0x20, RZ ;  /* 0x00000020ff009824 */ /* 0x000fe600078e00ff */
[----:B------:R-:W1:Y:S01]  /*8100*/  @!UP0 LDCU.128 UR24, c[0x0][0xa80] ;  /* 0x00015000ff1887ac */ /* 0x000e620008000c00 */
[----:B------:R-:W-:Y:S01]  /*8110*/  @!P1 IMAD.MOV.U32 R0, RZ, 0x400, R0 ;  /* 0x00000400ff009824 */ /* 0x000fe200078e0000 */
[----:B------:R-:W2:Y:S01]  /*8120*/  @!UP0 LDCU.128 UR20, c[0x0][0xa90] ;  /* 0x00015200ff1487ac */ /* 0x000ea20008000c00 */
[----:B------:R-:W4:Y:S01]  /*8130*/  @!UP0 LDCU UR6, c[0x0][0xaa0] ;  /* 0x00015400ff0687ac */ /* 0x000f220008000800 */
[----:B------:R-:W-:Y:S02]  /*8140*/  @!UP0 USHF.L.U32 UR11, UR49, 0x6, URZ ;  /* 0x00000006310b8899 */ /* 0x000fe400080006ff */
[----:B-1----:R-:W-:Y:S02]  /*8150*/  @!UP0 UISETP.NE.AND UP1, UPT, UR24, 0x1, UPT ;  /* 0x000000011800888c */ /* 0x002fe4000bf25270 */
[----:B------:R-:W-:Y:S02]  /*8160*/  UIMAD.WIDE.U32 UR4, UR11, UR25, URZ ;  /* 0x000000190b0472a5 */ /* 0x000fe4000f8e00ff */
[----:B------:R-:W-:Y:S02]  /*8170*/  @!UP0 USHF.L.U32 UR10, UR51, 0x6, URZ ;  /* 0x00000006330a8899 */ /* 0x000fe400080006ff */
[----:B------:R-:W-:Y:S02]  /*8180*/  @!UP0 UIADD3 UR8, UPT, UPT, UR28, 0x600, URZ ;  /* 0x000006001c088890 */ /* 0x000fe4000fffe0ff */
[----:B------:R-:W-:Y:S02]  /*8190*/  @!UP0 UIADD3 UR9, UPT, UPT, UR28, 0x480, URZ ;  /* 0x000004801c098890 */ /* 0x000fe4000fffe0ff */
[----:B------:R-:W-:Y:S02]  /*81a0*/  UIADD3 UR51, UPT, UPT, UR15, UR7, URZ ;  /* 0x000000070f337290 */ /* 0x000fe4000fffe0ff */
[----:B------:R-:W-:Y:S01]  /*81b0*/  UIADD3 UR49, UPT, UPT, UR16, UR63, URZ ;  /* 0x0000003f10317290 */ /* 0x000fe2000fffe0ff */
[----:B------:R-:W-:Y:S02]  /*81c0*/  @!UP0 UMOV UR4, UR5 ;  /* 0x0000000500048c82 */ /* 0x000fe40008000000 */
[----:B------:R-:W-:Y:S04]  /*81d0*/  @!UP0 USHF.R.U32.HI UR4, URZ, UR26, UR4 ;  /* 0x0000001aff048299 */ /* 0x000fe80008011604 */
[----:B------:R-:W-:Y:S02]  /*81e0*/  @!UP0 USEL UR12, UR11, UR4, !UP1 ;  /* 0x000000040b0c8287 */ /* 0x000fe4000c800000 */
[----:B------:R-:W-:Y:S02]  /*81f0*/  @!UP0 UISETP.NE.AND UP1, UPT, UR27, 0x1, UPT ;  /* 0x000000011b00888c */ /* 0x000fe4000bf25270 */
[----:B--2---:R-:W-:Y:S07]  /*8200*/  UIMAD.WIDE.U32 UR4, UR12, UR20, URZ ;  /* 0x000000140c0472a5 */ /* 0x004fee000f8e00ff */
[----:B------:R-:W-:Y:S02]  /*8210*/  @!UP0 UMOV UR4, UR5 ;  /* 0x0000000500048c82 */ /* 0x000fe40008000000 */
[----:B------:R-:W-:Y:S04]  /*8220*/  @!UP0 USHF.R.U32.HI UR4, URZ, UR21, UR4 ;  /* 0x00000015ff048299 */ /* 0x000fe80008011604 */
[----:B------:R-:W-:Y:S02]  /*8230*/  @!UP0 USEL UR13, UR12, UR4, !UP1 ;  /* 0x000000040c0d8287 */ /* 0x000fe4000c800000 */
[----:B------:R-:W-:Y:S02]  /*8240*/  @!UP0 UISETP.NE.AND UP1, UPT, UR22, 0x1, UPT ;  /* 0x000000011600888c */ /* 0x000fe4000bf25270 */
[----:B------:R-:W-:Y:S07]  /*8250*/  UIMAD.WIDE.U32 UR4, UR13, UR23, URZ ;  /* 0x000000170d0472a5 */ /* 0x000fee000f8e00ff */
[----:B------:R-:W-:Y:S02]  /*8260*/  @!UP0 UMOV UR4, UR5 ;  /* 0x0000000500048c82 */ /* 0x000fe40008000000 */
[----:B----4-:R-:W-:Y:S01]  /*8270*/  @!UP0 USHF.R.U32.HI UR4, URZ, UR6, UR4 ;  /* 0x00000006ff048299 */ /* 0x010fe20008011604 */
[----:B------:R-:W-:Y:S01]  /*8280*/  @!P1 R2UR UR6, R0 ;  /* 0x00000000000692ca */ /* 0x000fe200000e0000 */
[----:B------:R-:W-:Y:S02]  /*8290*/  @!P1 IMAD.X R0, RZ, RZ, R13, P0 ;  /* 0x000000ffff009224 */ /* 0x000fe400000e060d */
[----:B------:R-:W-:Y:S02]  /*82a0*/  @!UP0 USEL UR14, UR13, UR4, !UP1 ;  /* 0x000000040d0e8287 */ /* 0x000fe4000c800000 */
[----:B------:R-:W-:Y:S02]  /*82b0*/  @!UP0 UIADD3 UR4, UPT, UPT, -UR12, URZ, URZ ;  /* 0x000000ff0c048290 */ /* 0x000fe4000fffe1ff */
[----:B------:R-:W-:Y:S02]  /*82c0*/  @!UP0 UIADD3 UR5, UPT, UPT, -UR14, URZ, URZ ;  /* 0x000000ff0e058290 */ /* 0x000fe4000fffe1ff */
[----:B------:R-:W-:Y:S02]  /*82d0*/  @!UP0 UIMAD UR11, UR24, UR4, UR11 ;  /* 0x00000004180b82a4 */ /* 0x000fe4000f8e020b */
[----:B------:R-:W-:Y:S02]  /*82e0*/  @!UP0 UIADD3 UR4, UPT, UPT, -UR13, URZ, URZ ;  /* 0x000000ff0d048290 */ /* 0x000fe4000fffe1ff */
[----:B------:R-:W-:Y:S01]  /*82f0*/  @!UP0 UIMAD UR13, UR22, UR5, UR13 ;  /* 0x00000005160d82a4 */ /* 0x000fe2000f8e020d */
[----:B------:R-:W-:Y:S01]  /*8300*/  @!P1 R2UR UR5, R3 ;  /* 0x00000000030592ca */ /* 0x000fe200000e0000 */
[----:B------:R-:W-:Y:S02]  /*8310*/  @!UP0 UIMAD UR12, UR27, UR4, UR12 ;  /* 0x000000041b0c82a4 */ /* 0x000fe4000f8e020c */
[----:B------:R-:W-:Y:S01]  /*8320*/  @!UP0 UPRMT UR6, UR6, 0x5410, URZ ;  /* 0x0000541006068896 */ /* 0x000fe200080000ff */
[----:B------:R-:W-:Y:S01]  /*8330*/  @!P1 R2UR UR4, R0 ;  /* 0x00000000000492ca */ /* 0x000fe200000e0000 */
[----:B------:R-:W-:Y:S01]  /*8340*/  VOTEU.ALL UP0, P1 ;  /* 0x0000000000ff7886 */ /* 0x000fe20000800000 */
[----:B------:R-:W-:Y:S07]  /*8350*/  UPLOP3.LUT UP1, UPT, UPT, UPT, UPT, 0x80, 0x8 ;  /* 0x000000000008789c */ /* 0x000fee0003f2f070 */
[----:B------:R-:W-:Y:S04]  /*8360*/  IMAD.U32 R4, RZ, RZ, UR5 ;  /* 0x00000005ff047e24 */ /* 0x000fe8000f8e00ff */
[----:B------:R-:W-:Y:S01]  /*8370*/  IMAD.U32 R5, RZ, RZ, UR4 ;  /* 0x00000004ff057e24 */ /* 0x000fe2000f8e00ff */
[----:B------:R-:W-:Y:S04]  /*8380*/  @!P1 R2UR UR4, R4 ;  /* 0x00000000040492ca */ /* 0x000fe800000e0000 */
[----:B------:R-:W-:Y:S11]  /*8390*/  @!P1 R2UR UR5, R5 ;  /* 0x00000000050592ca */ /* 0x000ff600000e0000 */
[----:B------:R-:W-:Y:S02]  /*83a0*/  @!UPT UIADD3 URZ, UPT, UPT, URZ, URZ, URZ ;  /* 0x000000fffffff290 */ /* 0x000fe4000fffe0ff */
[----:B------:R1:W-:Y:S01]  /*83b0*/  @!UP0 UTMALDG.5D.IM2COL [UR8], [UR4], UR6 ;  /* 0x00000008040083b4 */ /* 0x0003e20008060006 */
[----:B------:R1:W-:Y:S01]  /*83c0*/  @!P1 SYNCS.ARRIVE.TRANS64.RED.A0TR RZ, [UR28+0x480], R2 ;  /* 0x00048002ffff99a7 */ /* 0x0003e2000830041c */
[----:B------:R-:W-:Y:S01]  /*83d0*/  SYNCS.ARRIVE.TRANS64.RED.A1T0 RZ, [UR38], RZ ;  /* 0x000000ffffff79a7 */ /* 0x000fe20008100426 */
[----:B------:R-:W-:Y:S05]  /*83e0*/  BRA.U UP3, `(.L_x_155) ;  /* 0xfffffff503307547 */ /* 0x000fea000b83ffff */
[----:B------:R-:W-:Y:S07]  /*83f0*/  MOV R0, UR28 ;  /* 0x0000001c00007c02 */ /* 0x000fee0008000f00 */
.L_x_156:
[----:B-1----:R-:W-:-:S04]  /*8400*/  SHF.L.U32 R2, R10, 0x1f, RZ ;  /* 0x0000001f0a027819 */ /* 0x002fc800000006ff */
[----:B------:R1:W2:Y:S03]  /*8410*/  SYNCS.PHASECHK.TRANS64.TRYWAIT P0, [R0+URZ+0x488], R2 ;  /* 0x00048802000075a7 */ /* 0x0002a600080011ff */
[----:B--2---:R-:W-:Y:S05]  /*8420*/  @!P0 NANOSLEEP.SYNCS 0x989680 ;  /* 0x009896800000895d */ /* 0x004fea0003900000 */
[----:B------:R-:W2:Y:S02]  /*8430*/  @!P0 SYNCS.PHASECHK.TRANS64 P0, [R0+URZ+0x488], R2 ;  /* 0x00048802000085a7 */ /* 0x000ea400080010ff */
[----:B--23--:R-:W-:Y:S05]  /*8440*/  @P0 EXIT ;  /* 0x000000000000094d */ /* 0x00cfea0003800000 */
[----:B------:R-:W-:Y:S05]  /*8450*/  BRA `(.L_x_156) ;  /* 0xfffffffc00e87947 */ /* 0x000fea000383ffff */
.L_x_147:
[----:B------:R-:W-:-:S06]  /*8460*/  UISETP.GE.AND UP0, UPT, UR18, 0x4, UPT ;  /* 0x000000041200788c */ /* 0x000fcc000bf06270 */
[----:B------:R-:W-:-:S13]  /*8470*/  PLOP3.LUT P0, PT, PT, PT, UP0, 0x80, 0x8 ;  /* 0x000000000008781c */ /* 0x000fda0003f0f008 */
[----:B-1----:R-:W-:Y:S05]  /*8480*/  @!P0 EXIT ;  /* 0x000000000000894d */ /* 0x002fea0003800000 */
[----:B------:R-:W1:Y:S08]  /*8490*/  S2UR UR4, SR_CgaCtaId ;  /* 0x00000000000479c3 */ /* 0x000e700000008800 */
[----:B------:R-:W-:Y:S01]  /*84a0*/  BAR.SYNC.DEFER_BLOCKING 0x6, 0xa0 ;  /* 0x0182800000007b1d */ /* 0x000fe20000010000 */
[C---:B------:R-:W-:Y:S01]  /*84b0*/  IMAD.SHL.U32 R3, R69.reuse, 0x40, RZ ;  /* 0x0000004045037824 */ /* 0x040fe200078e00ff */
[----:B------:R-:W-:Y:S01]  /*84c0*/  SHF.R.U32.HI R6, RZ, 0x1, R69 ;  /* 0x00000001ff067819 */ /* 0x000fe20000011645 */
[----:B------:R-:W-:Y:S01]  /*84d0*/  IMAD.SHL.U32 R0, R80, 0x800, RZ ;  /* 0x0000080050007824 */ /* 0x000fe200078e00ff */
[----:B------:R-:W-:Y:S01]  /*84e0*/  CS2R R84, SRZ ;  /* 0x0000000000547805 */ /* 0x000fe2000001ff00 */
[----:B------:R-:W-:Y:S01]  /*84f0*/  IMAD.SHL.U32 R78, R69, 0x8, RZ ;  /* 0x00000008454e7824 */ /* 0x000fe200078e00ff */
[----:B------:R-:W-:Y:S01]  /*8500*/  UMOV UR44, 0x400 ;  /* 0x00000400002c7882 */ /* 0x000fe20000000000 */
[C---:B------:R-:W-:Y:S01]  /*8510*/  LOP3.LUT R7, R3.reuse, 0x180, RZ, 0xc0, !PT ;  /* 0x0000018003077812 */ /* 0x040fe200078ec0ff */
[----:B------:R-:W2:Y:S01]  /*8520*/  LDC.64 R74, c[0x0][0x988] ;  /* 0x00026200ff4a7b82 */ /* 0x000ea20000000a00 */
[----:B------:R-:W-:Y:S01]  /*8530*/  LOP3.LUT R3, R3, 0x640, RZ, 0xc0, !PT ;  /* 0x0000064003037812 */ /* 0x000fe200078ec0ff */
[----:B------:R-:W-:Y:S01]  /*8540*/  IMAD.U32 R37, R69, 0x10000, RZ ;  /* 0x0001000045257824 */ /* 0x000fe200078e00ff */
[----:B------:R-:W-:Y:S01]  /*8550*/  LOP3.LUT R6, R7, 0x20, R6, 0xf8, !PT ;  /* 0x0000002007067812 */ /* 0x000fe200078ef806 */
[----:B------:R-:W-:Y:S01]  /*8560*/  IMAD.MOV.U32 R36, RZ, RZ, RZ ;  /* 0x000000ffff247224 */ /* 0x000fe200078e00ff */
[----:B------:R-:W-:Y:S01]  /*8570*/  LOP3.LUT R0, R3, 0x800, R0, 0xf8, !PT ;  /* 0x0000080003007812 */ /* 0x000fe200078ef800 */
[----:B------:R-:W-:Y:S01]  /*8580*/  IMAD.MOV.U32 R83, RZ, RZ, RZ ;  /* 0x000000ffff537224 */ /* 0x000fe200078e00ff */
[----:B------:R-:W-:Y:S01]  /*8590*/  LOP3.LUT R78, R6, 0x30, R78, 0x78, !PT ;  /* 0x00000030064e7812 */ /* 0x000fe200078e784e */
[----:B------:R-:W3:Y:S01]  /*85a0*/  LDC.64 R76, c[0x0][0x990] ;  /* 0x00026400ff4c7b82 */ /* 0x000ee20000000a00 */
[----:B------:R-:W4:Y:S02]  /*85b0*/  LDCU UR48, c[0x0][0x370] ;  /* 0x00006e00ff3077ac */ /* 0x000f240008000800 */
[----:B------:R-:W-:Y:S01]  /*85c0*/  LOP3.LUT R78, R0, R78, RZ, 0xfc, !PT ;  /* 0x0000004e004e7212 */ /* 0x000fe200078efcff */
[----:B------:R-:W-:Y:S01]  /*85d0*/  IMAD.SHL.U32 R0, R80, 0x200000, RZ ;  /* 0x0020000050007824 */ /* 0x000fe200078e00ff */
[----:B------:R-:W2:Y:S03]  /*85e0*/  LDCU UR42, c[0x0][0xc0c] ;  /* 0x00018180ff2a77ac */ /* 0x000ea60008000800 */
[----:B------:R-:W2:Y:S01]  /*85f0*/  LDC.64 R72, c[0x0][0x9b0] ;  /* 0x00026c00ff487b82 */ /* 0x000ea20000000a00 */
[----:B-1----:R-:W-:Y:S01]  /*8600*/  ULEA UR44, UR4, UR44, 0x18 ;  /* 0x0000002c042c7291 */ /* 0x002fe2000f8ec0ff */
[----:B------:R-:W-:Y:S01]  /*8610*/  LOP3.LUT R0, R0, 0x200000, RZ, 0xc0, !PT ;  /* 0x0020000000007812 */ /* 0x000fe200078ec0ff */
[----:B------:R-:W1:Y:S03]  /*8620*/  LDCU UR38, c[0x0][0xc30] ;  /* 0x00018600ff2677ac */ /* 0x000e660008000800 */
[----:B------:R-:W-:Y:S01]  /*8630*/  LOP3.LUT R37, R0, 0x400000, R37, 0xf8, !PT ;  /* 0x0040000000257812 */ /* 0x000fe200078ef825 */
[----:B------:R-:W-:Y:S01]  /*8640*/  UIADD3 UR4, UPT, UPT, UR44, 0x1600, URZ ;  /* 0x000016002c047890 */ /* 0x000fe2000fffe0ff */
[----:B------:R-:W1:Y:S01]  /*8650*/  LDC.64 R70, c[0x0][0x9a8] ;  /* 0x00026a00ff467b82 */ /* 0x000e620000000a00 */
[----:B------:R-:W-:Y:S01]  /*8660*/  VIADD R86, R78, UR44 ;  /* 0x0000002c4e567c36 */ /* 0x000fe20008000000 */
[----:B------:R-:W4:Y:S01]  /*8670*/  LDS R2, [UR44+0x4f0] ;  /* 0x0004f02cff027984 */ /* 0x000f220008000800 */
[----:B------:R-:W1:Y:S02]  /*8680*/  LDCU.64 UR60, c[0x0][0x988] ;  /* 0x00013100ff3c77ac */ /* 0x000e640008000a00 */
[----:B------:R-:W-:Y:S01]  /*8690*/  IMAD.U32 R87, RZ, RZ, UR4 ;  /* 0x00000004ff577e24 */ /* 0x000fe2000f8e00ff */
[----:B------:R-:W1:Y:S01]  /*86a0*/  LDCU.64 UR40, c[0x0][0xc28] ;  /* 0x00018500ff2877ac */ /* 0x000e620008000a00 */
[----:B------:R-:W1:Y:S01]  /*86b0*/  LDCU.128 UR52, c[0x0][0xc10] ;  /* 0x00018200ff3477ac */ /* 0x000e620008000c00 */
[----:B------:R-:W1:Y:S01]  /*86c0*/  LDCU.128 UR56, c[0x0][0xb80] ;  /* 0x00017000ff3877ac */ /* 0x000e620008000c00 */
[----:B------:R-:W1:Y:S01]  /*86d0*/  LDCU UR47, c[0x0][0x374] ;  /* 0x00006e80ff2f77ac */ /* 0x000e620008000800 */
[----:B------:R-:W-:Y:S01]  /*86e0*/  UIADD3 UR62, UPT, UPT, UR44, 0x600, URZ ;  /* 0x000006002c3e7890 */ /* 0x000fe2000fffe0ff */
[C---:B----4-:R-:W-:Y:S01]  /*86f0*/  VIADD R3, R2.reuse, 0x20 ;  /* 0x0000002002037836 */ /* 0x050fe20000000000 */
[----:B------:R-:W-:-:S04]  /*8700*/  LOP3.LUT R2, R2, 0xffff, RZ, 0xc0, !PT ;  /* 0x0000ffff02027812 */ /* 0x000fc800078ec0ff */
[----:B------:R-:W-:-:S05]  /*8710*/  LOP3.LUT R3, R3, 0xffff, RZ, 0xc0, !PT ;  /* 0x0000ffff03037812 */ /* 0x000fca00078ec0ff */
[----:B------:R4:W-:Y:S02]  /*8720*/  STL.64 [R1], R2 ;  /* 0x0000000201007387 */ /* 0x0009e40000100a00 */
[----:B----4-:R-:W-:-:S05]  /*8730*/  IMAD.SHL.U32 R2, R69, 0x10, RZ ;  /* 0x0000001045027824 */ /* 0x010fca00078e00ff */
[----:B------:R-:W-:-:S04]  /*8740*/  LOP3.LUT R2, R2, 0x20, RZ, 0xc0, !PT ;  /* 0x0000002002027812 */ /* 0x000fc800078ec0ff */
[----:B-123--:R-:W-:-:S07]  /*8750*/  IADD3 R86, PT, PT, -R2, 0x600, R86 ;  /* 0x0000060002567810 */ /* 0x00efce0007ffe156 */
.L_x_174:
[----:B------:R-:W-:Y:S04]  /*8760*/  SHF.L.U32 R2, R84, 0x1f, RZ ;  /* 0x0000001f54027819 */ /* 0x000fe800000006ff */
[----:B-1----:R-:W1:Y:S02]  /*8770*/  SYNCS.PHASECHK.TRANS64.TRYWAIT P0, [UR44+0x4a0], R2 ;  /* 0x0004a002ff0075a7 */ /* 0x002e64000800112c */
[----:B-1----:R-:W-:Y:S05]  /*8780*/  @!P0 BRA `(.L_x_157) ;  /* 0x0000003c00348947 */ /* 0x002fea0003800000 */
.L_x_342:
[----:B-1----:R-:W-:Y:S01]  /*8790*/  LEA R2, R36, UR43, 0x2 ;  /* 0x0000002b24027c11 */ /* 0x002fe2000f8e10ff */
[----:B------:R-:W1:Y:S01]  /*87a0*/  LDS.128 R4, [UR44+0x4e0] ;  /* 0x0004e02cff047984 */ /* 0x000e620008000c00 */
[----:B------:R-:W-:Y:S02]  /*87b0*/  UIADD3 UR4, UPT, UPT, UR44, 0x4a8, URZ ;  /* 0x000004a82c047890 */ /* 0x000fe4000fffe0ff */
[----:B------:R-:W-:Y:S01]  /*87c0*/  UISETP.GE.AND UP0, UPT, UR39, 0x1, UPT ;  /* 0x000000012700788c */ /* 0x000fe2000bf06270 */
[----:B------:R-:W-:Y:S01]  /*87d0*/  @!PT LDS RZ, [RZ] ;  /* 0x00000000fffff984 */ /* 0x000fe20000000800 */
[----:B------:R-:W-:Y:S01]  /*87e0*/  @!PT LDS RZ, [RZ] ;  /* 0x00000000fffff984 */ /* 0x000fe20000000800 */
[----:B------:R-:W-:Y:S01]  /*87f0*/  @!PT LDS RZ, [RZ] ;  /* 0x00000000fffff984 */ /* 0x000fe20000000800 */
[----:B------:R-:W-:Y:S01]  /*8800*/  @!PT LDS RZ, [RZ] ;  /* 0x00000000fffff984 */ /* 0x000fe20000000800 */
[----:B------:R2:W-:Y:S06]  /*8810*/  MEMBAR.ALL.CTA ;  /* 0x0000000000007992 */ /* 0x0005ec0000008000 */
[----:B--2---:R-:W2:Y:S01]  /*8820*/  FENCE.VIEW.ASYNC.S ;  /* 0x00000000000073c6 */ /* 0x004ea20000000000 */
[----:B------:R-:W-:Y:S09]  /*8830*/  UPRMT UR4, URZ, 0x654, UR4 ;  /* 0x00000654ff047896 */ /* 0x000ff20008000004 */
[----:B--2---:R-:W-:Y:S01]  /*8840*/  SYNCS.ARRIVE.TRANS64.RED.A1T0 RZ, [UR4], RZ ;  /* 0x000000ffffff79a7 */ /* 0x004fe20008100404 */
[----:B------:R-:W5:Y:S01]  /*8850*/  LDL R2, [R2] ;  /* 0x0000000002027983 */ /* 0x000f620000100800 */
[----:B-1----:R-:W-:Y:S11]  /*8860*/  LOP3.LUT P0, RZ, R6, 0x1, RZ, 0xc0, !PT ;  /* 0x0000000106ff7812 */ /* 0x002ff6000780c0ff */
[----:B------:R-:W-:Y:S02]  /*8870*/  @!UPT UIADD3 URZ, UPT, UPT, URZ, URZ, URZ ;  /* 0x000000fffffff290 */ /* 0x000fe4000fffe0ff */
[----:B------:R-:W-:Y:S01]  /*8880*/  VOTEU.ANY UP1, P0 ;  /* 0x0000000000ff7886 */ /* 0x000fe20000020100 */
[----:B------:R-:W-:Y:S01]  /*8890*/  PLOP3.LUT P0, PT, PT, PT, UP1, 0x80, 0x8 ;  /* 0x000000000008781c */ /* 0x000fe20003f0f018 */
[----:B------:R-:W-:Y:S11]  /*88a0*/  UP2UR UR46, UPR, URZ, 0x2 ;  /* 0x00000002ff2e7883 */ /* 0x000ff60008000000 */
[----:B------:R-:W-:Y:S01]  /*88b0*/  @!UPT UIADD3 URZ, UPT, UPT, URZ, URZ, URZ ;  /* 0x000000fffffff290 */ /* 0x000fe2000fffe0ff */
[----:B------:R-:W-:Y:S02]  /*88c0*/  @P0 MOV R3, R4 ;  /* 0x0000000400030202 */ /* 0x000fe40000000f00 */
[----:B------:R-:W-:Y:S02]  /*88d0*/  @P0 LOP3.LUT R0, R5, 0xffff, RZ, 0xc0, !PT ;  /* 0x0000ffff05000812 */ /* 0x000fe400078ec0ff */
[----:B------:R-:W-:Y:S02]  /*88e0*/  @P0 R2UR UR5, R3 ;  /* 0x00000000030502ca */ /* 0x000fe400000e0000 */
[----:B------:R-:W-:Y:S11]  /*88f0*/  @P0 R2UR UR4, R0 ;  /* 0x00000000000402ca */ /* 0x000ff600000e0000 */
[----:B------:R-:W-:Y:S02]  /*8900*/  @UP1 UMOV UR37, UR5 ;  /* 0x0000000500251c82 */ /* 0x000fe40008000000 */
[----:B------:R-:W-:Y:S01]  /*8910*/  @UP1 UMOV UR36, UR4 ;  /* 0x0000000400241c82 */ /* 0x000fe20008000000 */
[----:B------:R-:W-:Y:S05]  /*8920*/  BRA.U !UP0, `(.L_x_158) ;  /* 0x0000000108cc7547 */ /* 0x000fea000b800000 */
[----:B------:R-:W1:Y:S01]  /*8930*/  LDCU UR9, c[0x0][0xc20] ;  /* 0x00018400ff0977ac */ /* 0x000e620008000800 */
[----:B------:R-:W-:Y:S02]  /*8940*/  UIMAD.WIDE.U32 UR4, UR47, UR55, URZ ;  /* 0x000000372f0472a5 */ /* 0x000fe4000f8e00ff */
[----:B------:R-:W-:Y:S02]  /*8950*/  UIMAD.WIDE.U32 UR6, UR48, UR52, URZ ;  /* 0x00000034300672a5 */ /* 0x000fe4000f8e00ff */
[----:B------:R-:W-:Y:S02]  /*8960*/  UIMAD.WIDE.U32 UR10, UR36, UR55, URZ ;  /* 0x00000037240a72a5 */ /* 0x000fe4000f8e00ff */
[----:B------:R-:W-:Y:S02]  /*8970*/  UISETP.NE.AND UP0, UPT, UR54, 0x1, UPT ;  /* 0x000000013600788c */ /* 0x000fe4000bf05270 */
[----:B------:R-:W-:Y:S02]  /*8980*/  UISETP.NE.AND UP1, UPT, UR42, 0x1, UPT ;  /* 0x000000012a00788c */ /* 0x000fe4000bf25270 */
[----:B------:R-:W-:Y:S02]  /*8990*/  UISETP.NE.AND UP2, UPT, UR39, 0x1, UPT ;  /* 0x000000012700788c */ /* 0x000fe4000bf45270 */
[----:B------:R-:W-:Y:S01]  /*89a0*/  UIMAD.WIDE.U32 UR12, UR37, UR52, URZ ;  /* 0x00000034250c72a5 */ /* 0x000fe2000f8e00ff */
[----:B------:R-:W-:Y:S01]  /*89b0*/  UMOV UR4, UR5 ;  /* 0x0000000500047c82 */ /* 0x000fe20008000000 */
[----:B------:R-:W-:Y:S01]  /*89c0*/  UMOV UR6, UR11 ;  /* 0x0000000b00067c82 */ /* 0x000fe20008000000 */
[----:B-1----:R-:W-:Y:S03]  /*89d0*/  USHF.R.U32.HI UR8, URZ, UR9, UR4 ;  /* 0x00000009ff087299 */ /* 0x002fe60008011604 */
[----:B------:R-:W-:Y:S02]  /*89e0*/  UMOV UR4, UR7 ;  /* 0x0000000700047c82 */ /* 0x000fe40008000000 */
[----:B------:R-:W-:Y:S02]  /*89f0*/  USHF.R.U32.HI UR5, URZ, UR53, UR4 ;  /* 0x00000035ff057299 */ /* 0x000fe40008011604 */
[----:B------:R-:W-:Y:S02]  /*8a00*/  USEL UR4, UR47, UR8, !UP0 ;  /* 0x000000082f047287 */ /* 0x000fe4000c000000 */
[----:B------:R-:W-:Y:S02]  /*8a10*/  USHF.R.U32.HI UR8, URZ, UR9, UR6 ;  /* 0x00000009ff087299 */ /* 0x000fe40008011606 */
[----:B------:R-:W-:Y:S02]  /*8a20*/  UIMAD.WIDE.U32 UR6, UR4, UR40, URZ ;  /* 0x00000028040672a5 */ /* 0x000fe4000f8e00ff */
[----:B------:R-:W-:Y:S02]  /*8a30*/  USEL UR9, UR48, UR5, !UP1 ;  /* 0x0000000530097287 */ /* 0x000fe4000c800000 */
[----:B------:R-:W-:Y:S02]  /*8a40*/  USEL UR8, UR36, UR8, !UP0 ;  /* 0x0000000824087287 */ /* 0x000fe4000c000000 */
[----:B------:R-:W-:Y:S01]  /*8a50*/  UIMAD.WIDE.U32 UR10, UR9, UR40, URZ ;  /* 0x00000028090a72a5 */ /* 0x000fe2000f8e00ff */
[----:B------:R-:W-:Y:S01]  /*8a60*/  UMOV UR6, UR7 ;  /* 0x0000000700067c82 */ /* 0x000fe20008000000 */
[----:B------:R-:W-:Y:S01]  /*8a70*/  UMOV UR5, UR13 ;  /* 0x0000000d00057c82 */ /* 0x000fe20008000000 */
[----:B------:R-:W-:Y:S02]  /*8a80*/  @UP2 USHF.R.U32.HI UR4, URZ, UR41, UR6 ;  /* 0x00000029ff042299 */ /* 0x000fe40008011606 */
[----:B------:R-:W-:Y:S02]  /*8a90*/  USHF.R.U32.HI UR5, URZ, UR53, UR5 ;  /* 0x00000035ff057299 */ /* 0x000fe40008011605 */
[----:B------:R-:W-:Y:S02]  /*8aa0*/  UIMAD UR4, UR39, UR4, URZ ;  /* 0x00000004270472a4 */ /* 0x000fe4000f8e02ff */
[----:B------:R-:W-:Y:S02]  /*8ab0*/  USEL UR5, UR37, UR5, !UP1 ;  /* 0x0000000525057287 */ /* 0x000fe4000c800000 */
[----:B------:R-:W-:Y:S01]  /*8ac0*/  UISETP.GE.AND UP0, UPT, UR8, UR4, UPT ;  /* 0x000000040800728c */ /* 0x000fe2000bf06270 */
[----:B------:R-:W-:Y:S01]  /*8ad0*/  UMOV UR6, UR11 ;  /* 0x0000000b00067c82 */ /* 0x000fe20008000000 */
[----:B------:R-:W-:Y:S02]  /*8ae0*/  UIMAD.WIDE.U32 UR10, UR8, UR40, URZ ;  /* 0x00000028080a72a5 */ /* 0x000fe4000f8e00ff */
[----:B------:R-:W-:Y:S04]  /*8af0*/  @UP2 USHF.R.U32.HI UR9, URZ, UR41, UR6 ;  /* 0x00000029ff092299 */ /* 0x000fe80008011606 */
[----:B------:R-:W-:Y:S01]  /*8b00*/  UIMAD UR6, UR39, UR9, URZ ;  /* 0x00000009270672a4 */ /* 0x000fe2000f8e02ff */
[----:B------:R-:W-:Y:S03]  /*8b10*/  UMOV UR4, UR11 ;  /* 0x0000000b00047c82 */ /* 0x000fe60008000000 */
[----:B------:R-:W-:Y:S02]  /*8b20*/  UISETP.GE.OR UP0, UPT, UR5, UR6, UP0 ;  /* 0x000000060500728c */ /* 0x000fe40008706670 */
[----:B------:R-:W-:Y:S02]  /*8b30*/  USHF.R.U32.HI UR4, URZ, UR41, UR4 ;  /* 0x00000029ff047299 */ /* 0x000fe40008011604 */
[----:B------:R-:W-:Y:S02]  /*8b40*/  UIMAD.WIDE.U32 UR6, UR5, UR40, URZ ;  /* 0x00000028050672a5 */ /* 0x000fe4000f8e00ff */
[----:B------:R-:W-:Y:S02]  /*8b50*/  USEL UR11, UR8, UR4, !UP2 ;  /* 0x00000004080b7287 */ /* 0x000fe4000d000000 */
[----:B------:R-:W-:Y:S02]  /*8b60*/  UIADD3 UR6, UPT, UPT, -UR5, URZ, URZ ;  /* 0x000000ff05067290 */ /* 0x000fe4000fffe1ff */
[----:B------:R-:W-:Y:S02]  /*8b70*/  UIADD3 UR10, UPT, UPT, -UR11, URZ, URZ ;  /* 0x000000ff0b0a7290 */ /* 0x000fe4000fffe1ff */
[----:B------:R-:W-:Y:S02]  /*8b80*/  UIMAD UR6, UR42, UR6, UR37 ;  /* 0x000000062a0672a4 */ /* 0x000fe4000f8e0225 */
[----:B------:R-:W-:Y:S01]  /*8b90*/  UIMAD UR10, UR39, UR10, UR8 ;  /* 0x0000000a270a72a4 */ /* 0x000fe2000f8e0208 */
[----:B------:R-:W-:Y:S01]  /*8ba0*/  @!UP0 UMOV UR4, UR7 ;  /* 0x0000000700048c82 */ /* 0x000fe20008000000 */
[----:B------:R-:W-:Y:S02]  /*8bb0*/  UIADD3 UR7, UPT, UPT, -UR8, URZ, URZ ;  /* 0x000000ff08077290 */ /* 0x000fe4000fffe1ff */
[----:B------:R-:W-:Y:S04]  /*8bc0*/  @!UP0 USHF.R.U32.HI UR4, URZ, UR41, UR4 ;  /* 0x00000029ff048299 */ /* 0x000fe80008011604 */
[----:B------:R-:W-:Y:S04]  /*8bd0*/  @!UP0 USEL UR4, UR5, UR4, !UP2 ;  /* 0x0000000405048287 */ /* 0x000fe8000d000000 */
[----:B------:R-:W-:Y:S02]  /*8be0*/  @!UP0 UIMAD UR9, UR9, UR10, UR4 ;  /* 0x0000000a090982a4 */ /* 0x000fe4000f8e0204 */
[----:B------:R-:W-:Y:S02]  /*8bf0*/  @!UP0 UIADD3 UR10, UPT, UPT, UR11, -UR4, URZ ;  /* 0x800000040b0a8290 */ /* 0x000fe4000fffe0ff */
[----:B------:R-:W-:Y:S02]  /*8c00*/  UIMAD UR4, UR54, UR7, UR36 ;  /* 0x00000007360472a4 */ /* 0x000fe4000f8e0224 */
[----:B------:R-:W-:Y:S03]  /*8c10*/  @!UP0 UIMAD UR8, UR10, UR39, UR5 ;  /* 0x000000270a0882a4 */ /* 0x000fe6000f8e0205 */
[----:B------:R-:W-:Y:S02]  /*8c20*/  @!UP0 UMOV UR5, UR9 ;  /* 0x0000000900058c82 */ /* 0x000fe40008000000 */
[----:B------:R-:W-:Y:S02]  /*8c30*/  UIMAD UR37, UR5, UR42, UR6 ;  /* 0x0000002a052572a4 */ /* 0x000fe4000f8e0206 */
[----:B------:R-:W-:Y:S11]  /*8c40*/  UIMAD UR36, UR8, UR54, UR4 ;  /* 0x00000036082472a4 */ /* 0x000ff6000f8e0204 */
[----:B------:R-:W-:Y:S01]  /*8c50*/  @!UPT UIADD3 URZ, UPT, UPT, URZ, URZ, URZ ;  /* 0x000000fffffff290 */ /* 0x000fe2000fffe0ff */
.L_x_158:
[----:B------:R-:W-:Y:S01]  /*8c60*/  UISETP.NE.AND UP0, UPT, UR38, 0x1, UPT ;  /* 0x000000012600788c */ /* 0x000fe2000bf05270 */
[----:B------:R-:W-:Y:S04]  /*8c70*/  @P0 SHF.R.U32.HI R4, RZ, 0x10, R5 ;  /* 0x00000010ff040819 */ /* 0x000fe80000011605 */
[----:B------:R-:W-:Y:S06]  /*8c80*/  @P0 R2UR UR50, R4 ;  /* 0x00000000043202ca */ /* 0x000fec00000e0000 */
[----:B------:R-:W1:Y:S01]  /*8c90*/  @!UP0 LDCU.128 UR12, c[0x0][0xc10] ;  /* 0x00018200ff0c87ac */ /* 0x000e620008000c00 */
[----:B------:R-:W2:Y:S01]  /*8ca0*/  @!UP0 LDCU UR5, c[0x0][0xc0c] ;  /* 0x00018180ff0587ac */ /* 0x000ea20008000800 */
[----:B------:R-:W3:Y:S01]  /*8cb0*/  @!UP0 LDCU UR10, c[0x0][0xc20] ;  /* 0x00018400ff0a87ac */ /* 0x000ee20008000800 */
[----:B-1----:R-:W-:Y:S02]  /*8cc0*/  UIMAD.WIDE.U32 UR8, UR37, UR12, URZ ;  /* 0x0000000c250872a5 */ /* 0x002fe4000f8e00ff */
[----:B------:R-:W-:Y:S02]  /*8cd0*/  UIMAD.WIDE.U32 UR6, UR36, UR15, URZ ;  /* 0x0000000f240672a5 */ /* 0x000fe4000f8e00ff */
[----:B------:R-:W-:Y:S03]  /*8ce0*/  @!UP0 UISETP.NE.AND UP1, UPT, UR14, 0x1, UPT ;  /* 0x000000010e00888c */ /* 0x000fe6000bf25270 */
[----:B------:R-:W-:Y:S01]  /*8cf0*/  @!UP0 UMOV UR4, UR9 ;  /* 0x0000000900048c82 */ /* 0x000fe20008000000 */
[----:B--2---:R-:W-:Y:S02]  /*8d00*/  @!UP0 UISETP.NE.AND UP2, UPT, UR5, 0x1, UPT ;  /* 0x000000010500888c */ /* 0x004fe4000bf45270 */
[----:B------:R-:W-:Y:S01]  /*8d10*/  @!UP0 USHF.R.U32.HI UR4, URZ, UR13, UR4 ;  /* 0x0000000dff048299 */ /* 0x000fe20008011604 */
[----:B------:R-:W-:Y:S02]  /*8d20*/  @!UP0 UMOV UR6, UR7 ;  /* 0x0000000700068c82 */ /* 0x000fe40008000000 */
[----:B---3--:R-:W-:Y:S02]  /*8d30*/  @!UP0 USHF.R.U32.HI UR6, URZ, UR10, UR6 ;  /* 0x0000000aff068299 */ /* 0x008fe40008011606 */
[----:B------:R-:W-:Y:S02]  /*8d40*/  @!UP0 USEL UR7, UR37, UR4, !UP2 ;  /* 0x0000000425078287 */ /* 0x000fe4000d000000 */
[----:B------:R-:W-:Y:S04]  /*8d50*/  @!UP0 USEL UR6, UR36, UR6, !UP1 ;  /* 0x0000000624068287 */ /* 0x000fe8000c800000 */
[----:B------:R-:W-:Y:S02]  /*8d60*/  @!UP0 UIADD3 UR4, UPT, UPT, -UR7, UR6, URZ ;  /* 0x0000000607048290 */ /* 0x000fe4000fffe1ff */
[----:B------:R-:W-:Y:S02]  /*8d70*/  @!UP0 UIADD3 UR6, UPT, UPT, UR7, -UR6, URZ ;  /* 0x8000000607068290 */ /* 0x000fe4000fffe0ff */
[----:B------:R-:W-:Y:S02]  /*8d80*/  @!UP0 UIMAD UR37, UR4, UR5, UR37 ;  /* 0x00000005042582a4 */ /* 0x000fe4000f8e0225 */
[----:B------:R-:W-:Y:S02]  /*8d90*/  @!UP0 UIMAD UR36, UR6, UR14, UR36 ;  /* 0x0000000e062482a4 */ /* 0x000fe4000f8e0224 */
[----:B------:R-:W-:Y:S09]  /*8da0*/  ULOP3.LUT UP0, URZ, UR62, 0x1b0, URZ, 0xc0, !UPT ;  /* 0x000001b03eff7892 */ /* 0x000ff2000f80c0ff */
[----:B------:R-:W-:Y:S05]  /*8db0*/  BRA.U !UP0, `(.L_x_159) ;  /* 0x0000000108407547 */ /* 0x000fea000b800000 */
[----:B------:R-:W1:Y:S01]  /*8dc0*/  LDCU.64 UR8, c[0x4][0x80] ;  /* 0x01001000ff0877ac */ /* 0x000e620008000a00 */
[----:B------:R-:W-:Y:S01]  /*8dd0*/  MOV R15, 0x0 ;  /* 0x00000000000f7802 */ /* 0x000fe20000000f00 */
[----:B------:R-:W-:Y:S02]  /*8de0*/  HFMA2 R12, -RZ, RZ, 0, 5.9604644775390625e-08 ;  /* 0x00000001ff0c7431 */ /* 0x000fe400000001ff */
[----:B------:R-:W-:Y:S02]  /*8df0*/  IMAD.MOV.U32 R8, RZ, RZ, 0x70 ;  /* 0x00000070ff087424 */ /* 0x000fe400078e00ff */
[----:B------:R-:W-:Y:S01]  /*8e00*/  IMAD.MOV.U32 R13, RZ, RZ, RZ ;  /* 0x000000ffff0d7224 */ /* 0x000fe200078e00ff */
[----:B------:R-:W2:Y:S01]  /*8e10*/  LDCU.64 UR6, c[0x4][0x88] ;  /* 0x01001100ff0677ac */ /* 0x000ea20008000a00 */
[----:B------:R-:W3:Y:S01]  /*8e20*/  LDC.64 R14, c[0x4][R15] ;  /* 0x010000000f0e7b82 */ /* 0x000ee20000000a00 */
[----:B------:R-:W4:Y:S01]  /*8e30*/  LDCU.64 UR4, c[0x4][0x8] ;  /* 0x01000100ff0477ac */ /* 0x000f220008000a00 */
[----:B-1----:R-:W-:Y:S01]  /*8e40*/  MOV R5, UR9 ;  /* 0x0000000900057c02 */ /* 0x002fe20008000f00 */
[----:B------:R-:W-:Y:S01]  /*8e50*/  IMAD.U32 R4, RZ, RZ, UR8 ;  /* 0x00000008ff047e24 */ /* 0x000fe2000f8e00ff */
[----:B--2---:R-:W-:Y:S01]  /*8e60*/  MOV R7, UR7 ;  /* 0x0000000700077c02 */ /* 0x004fe20008000f00 */
[----:B------:R-:W-:Y:S01]  /*8e70*/  IMAD.U32 R6, RZ, RZ, UR6 ;  /* 0x00000006ff067e24 */ /* 0x000fe2000f8e00ff */
[----:B----4-:R-:W-:Y:S01]  /*8e80*/  MOV R11, UR5 ;  /* 0x00000005000b7c02 */ /* 0x010fe20008000f00 */
[----:B------:R-:W-:Y:S02]  /*8e90*/  IMAD.U32 R10, RZ, RZ, UR4 ;  /* 0x00000004ff0a7e24 */ /* 0x000fe4000f8e00ff */
[----:B------:R-:W-:Y:S07]  /*8ea0*/  LEPC R20, `(.L_x_159) ;  /* 0x000000001014794e */ /* 0x000fee0000000000 */
[----:B---3-5:R-:W-:Y:S05]  /*8eb0*/  CALL.ABS.NOINC R14 ;  /* 0x000000000e007343 */ /* 0x028fea0003c00000 */
.L_x_159:
[----:B------:R-:W-:Y:S01]  /*8ec0*/  LOP3.LUT P0, RZ, R87, 0x1b0, RZ, 0xc0, !PT ;  /* 0x000001b057ff7812 */ /* 0x000fe2000780c0ff */
[----:B------:R-:W-:Y:S11]  /*8ed0*/  BSSY.RECONVERGENT B6, `(.L_x_160) ;  /* 0x0000013000067945 */ /* 0x000ff60003800200 */
[----:B------:R-:W-:Y:S01]  /*8ee0*/  @!UPT UIADD3 URZ, UPT, UPT, URZ, URZ, URZ ;  /* 0x000000fffffff290 */ /* 0x000fe2000fffe0ff */
[----:B------:R-:W-:Y:S05]  /*8ef0*/  @!P0 BRA `(.L_x_161) ;  /* 0x0000000000408947 */ /* 0x000fea0003800000 */
        /* <DEDUP_REMOVED lines=16> */
.L_x_161:
[----:B------:R-:W-:Y:S05]  /*9000*/  BSYNC.RECONVERGENT B6 ;  /* 0x0000000000067941 */ /* 0x000fea0003800200 */
.L_x_160:
[----:B------:R-:W-:Y:S02]  /*9010*/  R2UR UR4, R82 ;  /* 0x00000000520472ca */ /* 0x000fe400000e0000 */
[----:B------:R-:W-:Y:S02]  /*9020*/  ISETP.NE.U32.AND P3, PT, R76, RZ, PT ;  /* 0x000000ff4c00720c */ /* 0x000fe40003f65070 */
[----:B------:R-:W-:Y:S02]  /*9030*/  ISETP.NE.U32.AND P4, PT, R72, RZ, PT ;  /* 0x000000ff4800720c */ /* 0x000fe40003f85070 */
[----:B------:R-:W-:Y:S02]  /*9040*/  ISETP.NE.AND.EX P3, PT, R77, RZ, PT, P3 ;  /* 0x000000ff4d00720c */ /* 0x000fe40003f65330 */
[----:B------:R-:W-:Y:S02]  /*9050*/  PLOP3.LUT P1, PT, PT, PT, PT, 0x8, 0x80 ;  /* 0x000000000080781c */ /* 0x000fe40003f2e170 */
[----:B------:R-:W-:Y:S03]  /*9060*/  ISETP.NE.AND.EX P4, PT, R73, RZ, PT, P4 ;  /* 0x000000ff4900720c */ /* 0x000fe60003f85340 */
[----:B------:R-:W-:Y:S06]  /*9070*/  UISETP.NE.AND UP1, UPT, UR4, URZ, UPT ;  /* 0x000000ff0400728c */ /* 0x000fec000bf25270 */
[----:B------:R-:W-:Y:S05]  /*9080*/  PLOP3.LUT P0, PT, PT, PT, UP1, 0x80, 0x8 ;  /* 0x000000000008781c */ /* 0x000fea0003f0f018 */
[----:B------:R-:W1:Y:S08]  /*9090*/  @UP1 LDCU.64 UR4, c[0x0][0x988] ;  /* 0x00013100ff0417ac */ /* 0x000e700008000a00 */
[----:B------:R-:W-:Y:S01]  /*90a0*/  @P0 PLOP3.LUT P1, PT, P3, PT, PT, 0x80, 0x8 ;  /* 0x000000000008081c */ /* 0x000fe20001f2f070 */
[----:B-1----:R-:W-:Y:S04]  /*90b0*/  @UP1 UISETP.NE.U32.AND UP0, UPT, UR4, URZ, UPT ;  /* 0x000000ff0400128c */ /* 0x002fe8000bf05070 */
[----:B------:R-:W-:Y:S04]  /*90c0*/  @UP1 UISETP.NE.AND.EX UP0, UPT, UR5, URZ, UPT, UP0 ;  /* 0x000000ff0500128c */ /* 0x000fe8000bf05300 */
[----:B------:R-:W-:Y:S01]  /*90d0*/  @UP1 USEL UR4, URZ, 0xffffffff, UP0 ;  /* 0xffffffffff041887 */ /* 0x000fe20008000000 */
[----:B------:R-:W-:Y:S11]  /*90e0*/  @!P3 BRA `(.L_x_162) ;  /* 0x000000000030b947 */ /* 0x000ff60003800000 */
[----:B------:R-:W-:Y:S01]  /*90f0*/  ISETP.NE.U32.AND P2, PT, R74, RZ, PT ;  /* 0x000000ff4a00720c */ /* 0x000fe20003f45070 */
[----:B------:R-:W1:Y:S01]  /*9100*/  LDCU.64 UR6, c[0x0][0x358] ;  /* 0x00006b00ff0677ac */ /* 0x000e620008000a00 */
[----:B------:R-:W-:Y:S02]  /*9110*/  IMAD.MOV.U32 R79, RZ, RZ, 0x1 ;  /* 0x00000001ff4f7424 */ /* 0x000fe400078e00ff */
[----:B------:R-:W-:Y:S11]  /*9120*/  ISETP.NE.AND.EX P2, PT, R75, RZ, PT, P2 ;  /* 0x000000ff4b00720c */ /* 0x000ff60003f45320 */
[----:B------:R-:W-:Y:S02]  /*9130*/  @!UPT UIADD3 URZ, UPT, UPT, URZ, URZ, URZ ;  /* 0x000000fffffff290 */ /* 0x000fe4000fffe0ff */
[----:B------:R-:W2:Y:S01]  /*9140*/  @P2 LDC.64 R4, c[0x0][0x988] ;  /* 0x00026200ff042b82 */ /* 0x000ea20000000a00 */
[----:B------:R-:W-:Y:S04]  /*9150*/  @P2 IMAD R0, R76, UR45, RZ ;  /* 0x0000002d4c002c24 */ /* 0x000fe8000f8e02ff */
[----:B--2---:R-:W-:Y:S04]  /*9160*/  @P2 IMAD.WIDE R4, R0, 0x4, R4 ;  /* 0x0000000400042825 */ /* 0x004fe800078e0204 */
[----:B------:R-:W-:Y:S01]  /*9170*/  HFMA2 R0, -RZ, RZ, 0, 5.9604644775390625e-08 ;  /* 0x00000001ff007431 */ /* 0x000fe200000001ff */
[----:B-1---5:R1:W5:Y:S04]  /*9180*/  @P2 LDG.E R39, desc[UR6][R4.64] ;  /* 0x0000000604272981 */ /* 0x022368000c1e1900 */
[----:B------:R-:W-:Y:S01]  /*9190*/  @!P2 PRMT R79, R0, 0x7610, R79 ;  /* 0x00007610004fa816 */ /* 0x000fe2000000004f */
[----:B-1----:R-:W2:Y:S06]  /*91a0*/  @!P2 LDC R39, c[0x0][0x980] ;  /* 0x00026000ff27ab82 */ /* 0x002eac0000000800 */
.L_x_162:
[----:B------:R-:W-:Y:S05]  /*91b0*/  @!P4 BRA `(.L_x_163) ;  /* 0x000000000024c947 */ /* 0x000fea0003800000 */
[----:B------:R-:W-:Y:S01]  /*91c0*/  ISETP.NE.U32.AND P2, PT, R70, RZ, PT ;  /* 0x000000ff4600720c */ /* 0x000fe20003f45070 */
[----:B------:R-:W1:Y:S03]  /*91d0*/  LDCU.64 UR6, c[0x0][0x358] ;  /* 0x00006b00ff0677ac */ /* 0x000e660008000a00 */
[----:B------:R-:W-:Y:S11]  /*91e0*/  ISETP.NE.AND.EX P2, PT, R71, RZ, PT, P2 ;  /* 0x000000ff4700720c */ /* 0x000ff60003f45320 */
[----:B------:R-:W-:Y:S02]  /*91f0*/  @!UPT UIADD3 URZ, UPT, UPT, URZ, URZ, URZ ;  /* 0x000000fffffff290 */ /* 0x000fe4000fffe0ff */
[----:B------:R-:W3:Y:S01]  /*9200*/  @P2 LDC.64 R4, c[0x0][0x9a8] ;  /* 0x00026a00ff042b82 */ /* 0x000ee20000000a00 */
[----:B------:R-:W-:Y:S04]  /*9210*/  @P2 IMAD R0, R72, UR45, RZ ;  /* 0x0000002d48002c24 */ /* 0x000fe8000f8e02ff */
[----:B---3--:R-:W-:Y:S05]  /*9220*/  @P2 IMAD.WIDE R4, R0, 0x4, R4 ;  /* 0x0000000400042825 */ /* 0x008fea00078e0204 */
[----:B-1---5:R1:W5:Y:S02]  /*9230*/  @P2 LDG.E R38, desc[UR6][R4.64] ;  /* 0x0000000604262981 */ /* 0x022364000c1e1900 */
[----:B-1----:R-:W3:Y:S02]  /*9240*/  @!P2 LDC R38, c[0x0][0x9a0] ;  /* 0x00026800ff26ab82 */ /* 0x002ee40000000800 */
.L_x_163:
[----:B--2--5:R-:W-:Y:S01]  /*9250*/  @P0 FSETP.NEU.AND P4, PT, R39, RZ, PT ;  /* 0x000000ff2700020b */ /* 0x024fe20003f8d000 */
[----:B------:R-:W-:Y:S01]  /*9260*/  IMAD.U32 R0, RZ, RZ, UR4 ;  /* 0x00000004ff007e24 */ /* 0x000fe2000f8e00ff */
[----:B------:R-:W-:Y:S01]  /*9270*/  @P0 LOP3.LUT P2, RZ, R79, 0xff, RZ, 0xc0, !PT ;  /* 0x000000ff4fff0812 */ /* 0x000fe2000784c0ff */
[----:B------:R-:W-:Y:S01]  /*9280*/  BSSY B1, `(.L_x_164) ;  /* 0x0000035000017945 */ /* 0x000fe20003800000 */
[----:B------:R-:W-:Y:S01]  /*9290*/  @P0 SEL R3, RZ, 0xffffffff, P4 ;  /* 0xffffffffff030807 */ /* 0x000fe20002000000 */
[----:B------:R-:W-:Y:S01]  /*92a0*/  IMAD.IADD R2, R37, 0x1, R2 ;  /* 0x0000000125027824 */ /* 0x000fe200078e0202 */
[----:B------:R-:W-:Y:S02]  /*92b0*/  LEA R88, R36, UR44, 0x3 ;  /* 0x0000002c24587c11 */ /* 0x000fe4000f8e18ff */
[----:B------:R-:W-:Y:S02]  /*92c0*/  CS2R R18, SRZ ;  /* 0x0000000000127805 */ /* 0x000fe4000001ff00 */
[----:B------:R-:W-:Y:S02]  /*92d0*/  @P1 SEL R3, R0, R3, !P2 ;  /* 0x0000000300031207 */ /* 0x000fe40005000000 */
[----:B------:R-:W-:Y:S02]  /*92e0*/  CS2R R16, SRZ ;  /* 0x0000000000107805 */ /* 0x000fe4000001ff00 */
[----:B------:R-:W-:Y:S02]  /*92f0*/  PLOP3.LUT P5, PT, PT, PT, PT, 0x8, 0x80 ;  /* 0x000000000080781c */ /* 0x000fe40003fae170 */
[----:B------:R-:W-:Y:S02]  /*9300*/  CS2R R26, SRZ ;  /* 0x00000000001a7805 */ /* 0x000fe4000001ff00 */
[----:B------:R-:W-:Y:S02]  /*9310*/  @P0 LOP3.LUT R3, R3, 0x1, RZ, 0xc0, !PT ;  /* 0x0000000103030812 */ /* 0x000fe400078ec0ff */
[----:B------:R-:W-:Y:S02]  /*9320*/  CS2R R24, SRZ ;  /* 0x0000000000187805 */ /* 0x000fe4000001ff00 */
[----:B------:R-:W-:Y:S11]  /*9330*/  ISETP.NE.U32.OR P1, PT, R3, 0x1, !P0 ;  /* 0x000000010300780c */ /* 0x000ff60004725470 */
[----:B------:R-:W-:Y:S02]  /*9340*/  @!UPT UIADD3 URZ, UPT, UPT, URZ, URZ, URZ ;  /* 0x000000fffffff290 */ /* 0x000fe4000fffe0ff */
[----:B------:R-:W-:Y:S04]  /*9350*/  @P1 SHF.L.U32 R0, R83, 0x1f, RZ ;  /* 0x0000001f53001819 */ /* 0x000fe800000006ff */
[----:B------:R1:W2:Y:S02]  /*9360*/  @P1 SYNCS.PHASECHK.TRANS64.TRYWAIT P0, [UR44+0x480], R0 ;  /* 0x00048000ff0015a7 */ /* 0x0002a4000800112c */
[----:B-1----:R-:W-:Y:S04]  /*9370*/  SHF.L.U32 R0, R85, 0x1f, RZ ;  /* 0x0000001f55007819 */ /* 0x002fe800000006ff */
[----:B------:R1:W4:Y:S01]  /*9380*/  SYNCS.PHASECHK.TRANS64.TRYWAIT P4, [R88+URZ+0x4b0], R0 ;  /* 0x0004b000580075a7 */ /* 0x00032200080811ff */
[----:B--2---:R-:W-:Y:S01]  /*9390*/  @P1 PLOP3.LUT P5, PT, P0, PT, PT, 0x8, 0x80 ;  /* 0x000000000080181c */ /* 0x004fe200007ae170 */
[----:B------:R-:W-:Y:S01]  /*93a0*/  @!UPT UIADD3 URZ, UPT, UPT, URZ, URZ, URZ ;  /* 0x000000fffffff290 */ /* 0x000fe2000fffe0ff */
[----:B-1----:R-:W-:Y:S11]  /*93b0*/  @!P1 BRA `(.L_x_165) ;  /* 0x0000000000849947 */ /* 0x002ff60003800000 */
[----:B------:R-:W-:Y:S01]  /*93c0*/  ISETP.NE.U32.AND P0, PT, RZ, UR60, PT ;  /* 0x0000003cff007c0c */ /* 0x000fe2000bf05070 */
[----:B------:R-:W-:Y:S01]  /*93d0*/  BSSY B0, `(.L_x_166) ;  /* 0x0000012000007945 */ /* 0x000fe20003800000 */
[----:B------:R-:W-:Y:S02]  /*93e0*/  FSETP.NEU.AND P2, PT, R39, RZ, PT ;  /* 0x000000ff2700720b */ /* 0x000fe40003f4d000 */
[----:B------:R-:W-:Y:S02]  /*93f0*/  CS2R R26, SRZ ;  /* 0x00000000001a7805 */ /* 0x000fe4000001ff00 */
[----:B------:R-:W-:Y:S02]  /*9400*/  ISETP.NE.AND.EX P0, PT, RZ, UR61, PT, P0 ;  /* 0x0000003dff007c0c */ /* 0x000fe4000bf05300 */
[----:B------:R-:W-:Y:S02]  /*9410*/  CS2R R24, SRZ ;  /* 0x0000000000187805 */ /* 0x000fe4000001ff00 */
[----:B------:R-:W-:Y:S02]  /*9420*/  LOP3.LUT P1, RZ, R79, 0xff, RZ, 0xc0, !PT ;  /* 0x000000ff4fff7812 */ /* 0x000fe4000782c0ff */
[----:B------:R-:W-:Y:S02]  /*9430*/  CS2R R18, SRZ ;  /* 0x0000000000127805 */ /* 0x000fe4000001ff00 */
[----:B------:R-:W-:Y:S02]  /*9440*/  SEL R3, RZ, 0xffffffff, P2 ;  /* 0xffffffffff037807 */ /* 0x000fe40001000000 */
[----:B------:R-:W-:Y:S02]  /*9450*/  CS2R R16, SRZ ;  /* 0x0000000000107805 */ /* 0x000fe4000001ff00 */
[----:B------:R-:W-:Y:S04]  /*9460*/  SEL R4, RZ, 0xffffffff, P0 ;  /* 0xffffffffff047807 */ /* 0x000fe80000000000 */
[----:B------:R-:W-:Y:S04]  /*9470*/  @P3 SEL R3, R4, R3, !P1 ;  /* 0x0000000304033207 */ /* 0x000fe80004800000 */
[----:B------:R-:W-:Y:S04]  /*9480*/  LOP3.LUT R3, R3, 0x1, RZ, 0xc0, !PT ;  /* 0x0000000103037812 */ /* 0x000fe800078ec0ff */
[----:B------:R-:W-:Y:S01]  /*9490*/  ISETP.NE.U32.AND P0, PT, R3, 0x1, PT ;  /* 0x000000010300780c */ /* 0x000fe20003f05070 */
[----:B------:R-:W-:Y:S01]  /*94a0*/  @!UPT UIADD3 URZ, UPT, UPT, URZ, URZ, URZ ;  /* 0x000000fffffff290 */ /* 0x000fe2000fffe0ff */
[----:B------:R-:W-:Y:S11]  /*94b0*/  @!P5 BRA `(.L_x_167) ;  /* 0x00000000000cd947 */ /* 0x000ff60003800000 */
[----:B------:R-:W-:Y:S04]  /*94c0*/  SHF.L.U32 R4, R83, 0x1f, RZ ;  /* 0x0000001f53047819 */ /* 0x000fe800000006ff */
[----:B------:R-:W1:Y:S02]  /*94d0*/  SYNCS.PHASECHK.TRANS64.TRYWAIT P1, [UR44+0x480], R4 ;  /* 0x00048004ff0075a7 */ /* 0x000e64000802112c */
[----:B-1----:R-:W-:Y:S05]  /*94e0*/  @!P1 BRA `(.L_x_168) ;  /* 0x0000002c00f49947 */ /* 0x002fea0003800000 */
.L_x_167:
[----:B------:R-:W-:Y:S05]  /*94f0*/  BSYNC B0 ;  /* 0x0000000000007941 */ /* 0x000fea0003800000 */
.L_x_166:
[----:B------:R-:W2:Y:S01]  /*9500*/  S2UR UR5, SR_CgaCtaId ;  /* 0x00000000000579c3 */ /* 0x000ea20000008800 */
[----:B------:R1:W1:Y:S01]  /*9510*/  @P0 LDS.128 R24, [R78+UR44+0x600] ;  /* 0x0006002c4e180984 */ /* 0x0002620008000c00 */
[----:B------:R-:W-:Y:S01]  /*9520*/  UIADD3 UR4, UPT, UPT, UR44, 0x488, URZ ;  /* 0x000004882c047890 */ /* 0x000fe2000fffe0ff */
[----:B------:R-:W-:Y:S02]  /*9530*/  LOP3.LUT R83, R83, 0x1, RZ, 0x3c, !PT ;  /* 0x0000000153537812 */ /* 0x000fe400078e3cff */
[----:B------:R1:W1:Y:S01]  /*9540*/  @P0 LDS.128 R16, [R86+0x10] ;  /* 0x0000100056100984 */ /* 0x0002620000000c00 */
[----:B------:R-:W-:Y:S01]  /*9550*/  @!PT LDS RZ, [RZ] ;  /* 0x00000000fffff984 */ /* 0x000fe20000000800 */
[----:B------:R-:W-:Y:S01]  /*9560*/  @!PT LDS RZ, [RZ] ;  /* 0x00000000fffff984 */ /* 0x000fe20000000800 */
[----:B------:R-:W-:Y:S01]  /*9570*/  @!PT LDS RZ, [RZ] ;  /* 0x00000000fffff984 */ /* 0x000fe20000000800 */
[----:B------:R-:W-:Y:S01]  /*9580*/  @!PT LDS RZ, [RZ] ;  /* 0x00000000fffff984 */ /* 0x000fe20000000800 */
[----:B------:R5:W-:Y:S06]  /*9590*/  MEMBAR.ALL.CTA ;  /* 0x0000000000007992 */ /* 0x000bec0000008000 */
[----:B-----5:R-:W5:Y:S01]  /*95a0*/  FENCE.VIEW.ASYNC.S ;  /* 0x00000000000073c6 */ /* 0x020f620000000000 */
[----:B--2---:R-:W-:Y:S09]  /*95b0*/  UPRMT UR4, UR5, 0x654, UR4 ;  /* 0x0000065405047896 */ /* 0x004ff20008000004 */
[----:B-----5:R-:W-:Y:S03]  /*95c0*/  SYNCS.ARRIVE.TRANS64.RED.A1T0 RZ, [UR4], RZ ;  /* 0x000000ffffff79a7 */ /* 0x020fe60008100404 */
.L_x_165:
[----:B------:R-:W-:Y:S05]  /*95d0*/  BSYNC B1 ;  /* 0x0000000000017941 */ /* 0x000fea0003800000 */
.L_x_164:
[----:B-1----:R-:W-:Y:S04]  /*95e0*/  SHF.R.U32.HI R3, RZ, 0x15, R2 ;  /* 0x00000015ff037819 */ /* 0x002fe80000011602 */
[----:B------:R-:W-:Y:S01]  /*95f0*/  LOP3.LUT P0, RZ, R3, 0x3, R80, 0x48, !PT ;  /* 0x0000000303ff7812 */ /* 0x000fe20007804850 */
[----:B------:R-:W-:Y:S01]  /*9600*/  @!UPT UIADD3 URZ, UPT, UPT, URZ, URZ, URZ ;  /* 0x000000fffffff290 */ /* 0x000fe2000fffe0ff */
[----:B----4-:R-:W-:Y:S11]  /*9610*/  @P4 BRA `(.L_x_169) ;  /* 0x0000000000084947 */ /* 0x010ff60003800000 */
[----:B------:R-:W1:Y:S02]  /*9620*/  SYNCS.PHASECHK.TRANS64.TRYWAIT P1, [R88+URZ+0x4b0], R0 ;  /* 0x0004b000580075a7 */ /* 0x000e6400080211ff */
[----:B-1----:R-:W-:Y:S05]  /*9630*/  @!P1 BRA `(.L_x_170) ;  /* 0x0000002c00b89947 */ /* 0x002fea0003800000 */
.L_x_169:
[----:B------:R-:W-:Y:S05]  /*9640*/  @!P0 BRA `(.L_x_171) ;  /* 0x0000000000408947 */ /* 0x000fea0003800000 */
[----:B------:R-:W2:Y:S01]  /*9650*/  LDCU.64 UR8, c[0x4][0x70] ;  /* 0x01000e00ff0877ac */ /* 0x000ea20008000a00 */
[----:B------:R-:W-:Y:S01]  /*9660*/  MOV R15, 0x0 ;  /* 0x00000000000f7802 */ /* 0x000fe20000000f00 */
[----:B------:R-:W-:Y:S02]  /*9670*/  HFMA2 R12, -RZ, RZ, 0, 5.9604644775390625e-08 ;  /* 0x00000001ff0c7431 */ /* 0x000fe400000001ff */
[----:B------:R-:W-:Y:S02]  /*9680*/  IMAD.MOV.U32 R8, RZ, RZ, 0x192 ;  /* 0x00000192ff087424 */ /* 0x000fe400078e00ff */
[----:B------:R-:W-:Y:S01]  /*9690*/  IMAD.MOV.U32 R13, RZ, RZ, RZ ;  /* 0x000000ffff0d7224 */ /* 0x000fe200078e00ff */
[----:B------:R-:W4:Y:S01]  /*96a0*/  LDCU.64 UR6, c[0x4][0x78] ;  /* 0x01000f00ff0677ac */ /* 0x000f220008000a00 */
[----:B------:R-:W1:Y:S01]  /*96b0*/  LDC.64 R14, c[0x4][R15] ;  /* 0x010000000f0e7b82 */ /* 0x000e620000000a00 */
[----:B------:R-:W5:Y:S01]  /*96c0*/  LDCU.64 UR4, c[0x4][0x10] ;  /* 0x01000200ff0477ac */ /* 0x000f620008000a00 */
[----:B--2---:R-:W-:Y:S01]  /*96d0*/  MOV R5, UR9 ;  /* 0x0000000900057c02 */ /* 0x004fe20008000f00 */
[----:B------:R-:W-:Y:S01]  /*96e0*/  IMAD.U32 R4, RZ, RZ, UR8 ;  /* 0x00000008ff047e24 */ /* 0x000fe2000f8e00ff */
[----:B----4-:R-:W-:Y:S01]  /*96f0*/  MOV R7, UR7 ;  /* 0x0000000700077c02 */ /* 0x010fe20008000f00 */
[----:B------:R-:W-:Y:S01]  /*9700*/  IMAD.U32 R6, RZ, RZ, UR6 ;  /* 0x00000006ff067e24 */ /* 0x000fe2000f8e00ff */
[----:B-----5:R-:W-:Y:S01]  /*9710*/  MOV R11, UR5 ;  /* 0x00000005000b7c02 */ /* 0x020fe20008000f00 */
[----:B------:R-:W-:Y:S02]  /*9720*/  IMAD.U32 R10, RZ, RZ, UR4 ;  /* 0x00000004ff0a7e24 */ /* 0x000fe4000f8e00ff */
[----:B------:R-:W-:Y:S07]  /*9730*/  LEPC R20, `(.L_x_171) ;  /* 0x000000001014794e */ /* 0x000fee0000000000 */
[----:B-1-3--:R-:W-:Y:S05]  /*9740*/  CALL.ABS.NOINC R14 ;  /* 0x000000000e007343 */ /* 0x00afea0003c00000 */
.L_x_171:
[----:B------:R-:W-:Y:S01]  /*9750*/  LOP3.LUT P0, RZ, R69, 0x60, RZ, 0xc0, !PT ;  /* 0x0000006045ff7812 */ /* 0x000fe2000780c0ff */
[----:B------:R-:W-:Y:S05]  /*9760*/  WARPSYNC.ALL ;  /* 0x0000000000007948 */ /* 0x000fea0003800000 */
[----:B------:R-:W-:Y:S01]  /*9770*/  R2UR UR4, R2 ;  /* 0x00000000020472ca */ /* 0x000fe200000e0000 */
[----:B------:R-:W-:Y:S01]  /*9780*/  BSSY.RECONVERGENT B0, `(.L_x_172) ;  /* 0x00000b3000007945 */ /* 0x000fe20003800200 */
[-C--:B------:R-:W-:Y:S02]  /*9790*/  F2FP.F16.E4M3.UNPACK_B R2, R24.reuse ;  /* 0x00000018ff02723e */ /* 0x080fe400020006ff */
[-C--:B------:R-:W-:Y:S02]  /*97a0*/  F2FP.F16.E4M3.UNPACK_B R4, R25.reuse ;  /* 0x00000019ff04723e */ /* 0x080fe400020006ff */
[----:B------:R-:W-:Y:S01]  /*97b0*/  F2FP.F16.E4M3.UNPACK_B R24, R24.H1 ;  /* 0x00000018ff18723e */ /* 0x000fe200030006ff */
[----:B-1----:R-:W-:Y:S01]  /*97c0*/  HADD2.F32 R0, -RZ, R2.H0_H0 ;  /* 0x20000002ff007230 */ /* 0x002fe20000004100 */
[----:B------:R-:W-:Y:S01]  /*97d0*/  F2FP.F16.E4M3.UNPACK_B R25, R25.H1 ;  /* 0x00000019ff19723e */ /* 0x000fe200030006ff */
[----:B------:R-:W-:Y:S01]  /*97e0*/  HADD2.F32 R41, -RZ, R4.H0_H0 ;  /* 0x20000004ff297230 */ /* 0x000fe20000004100 */
[-C--:B------:R-:W-:Y:S01]  /*97f0*/  F2FP.F16.E4M3.UNPACK_B R46, R26.reuse ;  /* 0x0000001aff2e723e */ /* 0x080fe200020006ff */
[--C-:B------:R-:W-:Y:S01]  /*9800*/  HADD2.F32 R3, -RZ, R24.reuse.H0_H0 ;  /* 0x20000018ff037230 */ /* 0x100fe20000004100 */
[----:B------:R-:W-:Y:S01]  /*9810*/  F2FP.F16.E4M3.UNPACK_B R48, R26.H1 ;  /* 0x0000001aff30723e */ /* 0x000fe200030006ff */
[----:B------:R-:W-:Y:S01]  /*9820*/  HADD2.F32 R40, -RZ, R24.H1_H1 ;  /* 0x30000018ff287230 */ /* 0x000fe20000004100 */
[-C--:B------:R-:W-:Y:S01]  /*9830*/  F2FP.F16.E4M3.UNPACK_B R50, R27.reuse ;  /* 0x0000001bff32723e */ /* 0x080fe200020006ff */
[----:B------:R-:W-:Y:S01]  /*9840*/  HADD2.F32 R42, -RZ, R4.H1_H1 ;  /* 0x30000004ff2a7230 */ /* 0x000fe20000004100 */
[----:B------:R-:W-:Y:S01]  /*9850*/  F2FP.F16.E4M3.UNPACK_B R52, R27.H1 ;  /* 0x0000001bff34723e */ /* 0x000fe200030006ff */
[--C-:B------:R-:W-:Y:S01]  /*9860*/  HADD2.F32 R43, -RZ, R25.reuse.H0_H0 ;  /* 0x20000019ff2b7230 */ /* 0x100fe20000004100 */
[-C--:B------:R-:W-:Y:S01]  /*9870*/  F2FP.F16.E4M3.UNPACK_B R54, R16.reuse ;  /* 0x00000010ff36723e */ /* 0x080fe200020006ff */
[----:B------:R-:W-:Y:S01]  /*9880*/  HADD2.F32 R44, -RZ, R25.H1_H1 ;  /* 0x30000019ff2c7230 */ /* 0x000fe20000004100 */
[----:B------:R-:W-:Y:S01]  /*9890*/  F2FP.F16.E4M3.UNPACK_B R56, R16.H1 ;  /* 0x00000010ff38723e */ /* 0x000fe200030006ff */
[----:B------:R-:W-:Y:S01]  /*98a0*/  HADD2.F32 R2, -RZ, R2.H1_H1 ;  /* 0x30000002ff027230 */ /* 0x000fe20000004100 */
[-C--:B------:R-:W-:Y:S01]  /*98b0*/  F2FP.F16.E4M3.UNPACK_B R58, R17.reuse ;  /* 0x00000011ff3a723e */ /* 0x080fe200020006ff */
[--C-:B------:R-:W-:Y:S01]  /*98c0*/  HADD2.F32 R45, -RZ, R46.reuse.H0_H0 ;  /* 0x2000002eff2d7230 */ /* 0x100fe20000004100 */
        /* <DEDUP_REMOVED lines=10> */
[----:B------:R-:W1:Y:S01]  /*9970*/  LDTM.x32 R4, tmem[UR4] ;  /* 0x00000004000479ee */ /* 0x000e6200082c0000 */
[----:B------:R-:W-:Y:S01]  /*9980*/  NOP ;  /* 0x0000000000007918 */ /* 0x000fe20000000000 */
[----:B------:R-:W-:Y:S01]  /*9990*/  IADD3 R88, PT, PT, R88, 0x4c0, RZ ;  /* 0x000004c058587810 */ /* 0x000fe20007ffe0ff */
[--C-:B------:R-:W-:Y:S01]  /*99a0*/  HADD2.F32 R53, -RZ, R54.reuse.H0_H0 ;  /* 0x20000036ff357230 */ /* 0x100fe20000004100 */
[----:B------:R-:W-:Y:S01]  /*99b0*/  IADD3 R36, PT, PT, R36, 0x1, RZ ;  /* 0x0000000124247810 */ /* 0x000fe20007ffe0ff */
[----:B------:R-:W-:Y:S01]  /*99c0*/  HADD2.F32 R54, -RZ, R54.H1_H1 ;  /* 0x30000036ff367230 */ /* 0x000fe20000004100 */
[----:B------:R-:W-:Y:S01]  /*99d0*/  LOP3.LUT R88, R88, 0xfefffff8, RZ, 0xc0, !PT ;  /* 0xfefffff858587812 */ /* 0x000fe200078ec0ff */
[--C-:B------:R-:W-:Y:S02]  /*99e0*/  HADD2.F32 R57, -RZ, R58.reuse.H0_H0 ;  /* 0x2000003aff397230 */ /* 0x100fe40000004100 */
[----:B------:R-:W-:Y:S01]  /*99f0*/  HADD2.F32 R58, -RZ, R58.H1_H1 ;  /* 0x3000003aff3a7230 */ /* 0x000fe20000004100 */
[----:B-1----:R1:W-:Y:S01]  /*9a00*/  SYNCS.ARRIVE.TRANS64.RED.A1T0 RZ, [R88+URZ], RZ ;  /* 0x000000ff58ff79a7 */ /* 0x0023e200081004ff */
[--C-:B------:R-:W-:Y:S02]  /*9a10*/  HADD2.F32 R61, -RZ, R62.reuse.H0_H0 ;  /* 0x2000003eff3d7230 */ /* 0x100fe40000004100 */
[----:B------:R-:W-:Y:S02]  /*9a20*/  HADD2.F32 R62, -RZ, R62.H1_H1 ;  /* 0x3000003eff3e7230 */ /* 0x000fe40000004100 */
[--C-:B------:R-:W-:Y:S02]  /*9a30*/  HADD2.F32 R65, -RZ, R66.reuse.H0_H0 ;  /* 0x20000042ff417230 */ /* 0x100fe40000004100 */
[----:B------:R-:W-:Y:S02]  /*9a40*/  HADD2.F32 R66, -RZ, R66.H1_H1 ;  /* 0x30000042ff427230 */ /* 0x000fe40000004100 */
[--C-:B------:R-:W-:Y:S02]  /*9a50*/  HADD2.F32 R51, -RZ, R52.reuse.H0_H0 ;  /* 0x20000034ff337230 */ /* 0x100fe40000004100 */
[----:B------:R-:W-:Y:S02]  /*9a60*/  HADD2.F32 R52, -RZ, R52.H1_H1 ;  /* 0x30000034ff347230 */ /* 0x000fe40000004100 */
[--C-:B------:R-:W-:Y:S02]  /*9a70*/  HADD2.F32 R55, -RZ, R56.reuse.H0_H0 ;  /* 0x20000038ff377230 */ /* 0x100fe40000004100 */
[C---:B---3--:R-:W-:Y:S01]  /*9a80*/  FMUL R4, R38.reuse, R4 ;  /* 0x0000000426047220 */ /* 0x048fe20000400000 */
[C---:B------:R-:W-:Y:S01]  /*9a90*/  FMUL R5, R38.reuse, R5 ;  /* 0x0000000526057220 */ /* 0x040fe20000400000 */
[C---:B------:R-:W-:Y:S01]  /*9aa0*/  FMUL R8, R38.reuse, R8 ;  /* 0x0000000826087220 */ /* 0x040fe20000400000 */
[C---:B------:R-:W-:Y:S01]  /*9ab0*/  FMUL R9, R38.reuse, R9 ;  /* 0x0000000926097220 */ /* 0x040fe20000400000 */
[C---:B------:R-:W-:Y:S01]  /*9ac0*/  FFMA R4, R39.reuse, R0, R4 ;  /* 0x0000000027047223 */ /* 0x040fe20000000004 */
[C---:B------:R-:W-:Y:S01]  /*9ad0*/  FFMA R5, R39.reuse, R2, R5 ;  /* 0x0000000227057223 */ /* 0x040fe20000000005 */
[C---:B------:R-:W-:Y:S01]  /*9ae0*/  FMUL R12, R38.reuse, R12 ;  /* 0x0000000c260c7220 */ /* 0x040fe20000400000 */
        /* <DEDUP_REMOVED lines=15> */
[C---:B------:R-:W-:Y:S01]  /*9be0*/  FFMA R6, R39.reuse, R3, R6 ;  /* 0x0000000327067223 */ /* 0x040fe20000000006 */
[C---:B------:R-:W-:Y:S01]  /*9bf0*/  FFMA R7, R39.reuse, R40, R7 ;  /* 0x0000002827077223 */ /* 0x040fe20000000007 */
[C---:B------:R-:W-:Y:S01]  /*9c00*/  FFMA R8, R39.reuse, R41, R8 ;  /* 0x0000002927087223 */ /* 0x040fe20000000008 */
[C---:B------:R-:W-:Y:S01]  /*9c10*/  FFMA R9, R39.reuse, R42, R9 ;  /* 0x0000002a27097223 */ /* 0x040fe20000000009 */
[C---:B------:R-:W-:Y:S01]  /*9c20*/  FFMA R10, R39.reuse, R43, R10 ;  /* 0x0000002b270a7223 */ /* 0x040fe2000000000a */
[C---:B------:R-:W-:Y:S01]  /*9c30*/  FFMA R11, R39.reuse, R44, R11 ;  /* 0x0000002c270b7223 */ /* 0x040fe2000000000b */
[C---:B------:R-:W-:Y:S01]  /*9c40*/  FFMA R12, R39.reuse, R45, R12 ;  /* 0x0000002d270c7223 */ /* 0x040fe2000000000c */
[----:B------:R-:W-:Y:S01]  /*9c50*/  FFMA R13, R39, R46, R13 ;  /* 0x0000002e270d7223 */ /* 0x000fe2000000000d */
[----:B------:R-:W-:Y:S01]  /*9c60*/  F2FP.SATFINITE.E4M3.F32.PACK_AB_MERGE_C R6, R7, R6, RZ ;  /* 0x000000060706723e */ /* 0x000fe200048070ff */
[C---:B------:R-:W-:Y:S01]  /*9c70*/  FMUL R14, R38.reuse, R14 ;  /* 0x0000000e260e7220 */ /* 0x040fe20000400000 */
[----:B------:R-:W-:Y:S01]  /*9c80*/  F2FP.SATFINITE.E4M3.F32.PACK_AB_MERGE_C R10, R11, R10, RZ ;  /* 0x0000000a0b0a723e */ /* 0x000fe200048070ff */
[C---:B------:R-:W-:Y:S01]  /*9c90*/  FMUL R15, R38.reuse, R15 ;  /* 0x0000000f260f7220 */ /* 0x040fe20000400000 */
[----:B------:R-:W-:Y:S01]  /*9ca0*/  F2FP.SATFINITE.E4M3.F32.PACK_AB_MERGE_C R4, R5, R4, R6 ;  /* 0x000000040504723e */ /* 0x000fe20004807006 */
[----:B------:R-:W-:Y:S01]  /*9cb0*/  FFMA R14, R39, R47, R14 ;  /* 0x0000002f270e7223 */ /* 0x000fe2000000000e */
[----:B------:R-:W-:Y:S01]  /*9cc0*/  F2FP.SATFINITE.E4M3.F32.PACK_AB_MERGE_C R5, R9, R8, R10 ;  /* 0x000000080905723e */ /* 0x000fe2000480700a */
[C---:B------:R-:W-:Y:S01]  /*9cd0*/  FFMA R15, R39.reuse, R48, R15 ;  /* 0x00000030270f7223 */ /* 0x040fe2000000000f */
[C---:B------:R-:W-:Y:S01]  /*9ce0*/  FFMA R16, R39.reuse, R49, R16 ;  /* 0x0000003127107223 */ /* 0x040fe20000000010 */
[C---:B------:R-:W-:Y:S01]  /*9cf0*/  FFMA R17, R39.reuse, R50, R17 ;  /* 0x0000003227117223 */ /* 0x040fe20000000011 */
[C---:B------:R-:W-:Y:S01]  /*9d00*/  FMUL R18, R38.reuse, R18 ;  /* 0x0000001226127220 */ /* 0x040fe20000400000 */
[C---:B------:R-:W-:Y:S01]  /*9d10*/  FMUL R19, R38.reuse, R19 ;  /* 0x0000001326137220 */ /* 0x040fe20000400000 */
[----:B------:R-:W-:Y:S02]  /*9d20*/  HADD2.F32 R56, -RZ, R56.H1_H1 ;  /* 0x30000038ff387230 */ /* 0x000fe40000004100 */
[C---:B------:R-:W-:Y:S01]  /*9d30*/  FMUL R22, R38.reuse, R22 ;  /* 0x0000001626167220 */ /* 0x040fe20000400000 */
[C---:B------:R-:W-:Y:S01]  /*9d40*/  FFMA R18, R39.reuse, R51, R18 ;  /* 0x0000003327127223 */ /* 0x040fe20000000012 */
[C---:B------:R-:W-:Y:S01]  /*9d50*/  FFMA R19, R39.reuse, R52, R19 ;  /* 0x0000003427137223 */ /* 0x040fe20000000013 */
[C---:B------:R-:W-:Y:S01]  /*9d60*/  FMUL R23, R38.reuse, R23 ;  /* 0x0000001726177220 */ /* 0x040fe20000400000 */
[C---:B------:R-:W-:Y:S01]  /*9d70*/  FFMA R20, R39.reuse, R53, R20 ;  /* 0x0000003527147223 */ /* 0x040fe20000000014 */
[C---:B------:R-:W-:Y:S01]  /*9d80*/  FFMA R21, R39.reuse, R54, R21 ;  /* 0x0000003627157223 */ /* 0x040fe20000000015 */
[--C-:B------:R-:W-:Y:S02]  /*9d90*/  HADD2.F32 R59, -RZ, R60.reuse.H0_H0 ;  /* 0x2000003cff3b7230 */ /* 0x100fe40000004100 */
[C---:B------:R-:W-:Y:S01]  /*9da0*/  FFMA R22, R39.reuse, R55, R22 ;  /* 0x0000003727167223 */ /* 0x040fe20000000016 */
[----:B------:R-:W-:Y:S02]  /*9db0*/  HADD2.F32 R60, -RZ, R60.H1_H1 ;  /* 0x3000003cff3c7230 */ /* 0x000fe40000004100 */
[C---:B------:R-:W-:Y:S01]  /*9dc0*/  FMUL R3, R38.reuse, R26 ;  /* 0x0000001a26037220 */ /* 0x040fe20000400000 */
        /* <DEDUP_REMOVED lines=16> */
[----:B------:R-:W-:Y:S01]  /*9ed0*/  FFMA R31, R39, R64, R31 ;  /* 0x00000040271f7223 */ /* 0x000fe2000000001f */
[----:B------:R-:W-:Y:S01]  /*9ee0*/  FMUL R35, R38, R35 ;  /* 0x0000002326237220 */ /* 0x000fe20000400000 */
[----:B------:R-:W-:Y:S01]  /*9ef0*/  F2FP.SATFINITE.E4M3.F32.PACK_AB_MERGE_C R14, R15, R14, RZ ;  /* 0x0000000e0f0e723e */ /* 0x000fe200048070ff */
[----:B------:R-:W-:Y:S01]  /*9f00*/  FFMA R28, R39, R65, R28 ;  /* 0x00000041271c7223 */ /* 0x000fe2000000001c */
[----:B------:R-:W-:Y:S01]  /*9f10*/  F2FP.SATFINITE.E4M3.F32.PACK_AB_MERGE_C R7, R19, R18, RZ ;  /* 0x000000121307723e */ /* 0x000fe200048070ff */
[C---:B------:R-:W-:Y:S01]  /*9f20*/  FFMA R29, R39.reuse, R66, R29 ;  /* 0x00000042271d7223 */ /* 0x040fe2000000001d */
[----:B------:R-:W-:Y:S01]  /*9f30*/  FFMA R30, R39, R67, R30 ;  /* 0x00000043271e7223 */ /* 0x000fe2000000001e */
[----:B------:R-:W-:Y:S01]  /*9f40*/  F2FP.SATFINITE.E4M3.F32.PACK_AB_MERGE_C R22, R23, R22, RZ ;  /* 0x000000161716723e */ /* 0x000fe200048070ff */
[----:B------:R-:W-:Y:S01]  /*9f50*/  FFMA R35, R39, R68, R35 ;  /* 0x0000004427237223 */ /* 0x000fe20000000023 */
[----:B------:R-:W-:Y:S02]  /*9f60*/  F2FP.SATFINITE.E4M3.F32.PACK_AB_MERGE_C R6, R13, R12, R14 ;  /* 0x0000000c0d06723e */ /* 0x000fe4000480700e */
[----:B------:R-:W-:Y:S02]  /*9f70*/  F2FP.SATFINITE.E4M3.F32.PACK_AB_MERGE_C R7, R17, R16, R7 ;  /* 0x000000101107723e */ /* 0x000fe40004807007 */
[----:B------:R-:W-:Y:S02]  /*9f80*/  F2FP.SATFINITE.E4M3.F32.PACK_AB_MERGE_C R20, R21, R20, R22 ;  /* 0x000000141514723e */ /* 0x000fe40004807016 */
[----:B------:R-:W-:Y:S01]  /*9f90*/  F2FP.SATFINITE.E4M3.F32.PACK_AB_MERGE_C R3, R27, R3, RZ ;  /* 0x000000031b03723e */ /* 0x000fe200048070ff */
[----:B------:R1:W-:Y:S01]  /*9fa0*/  STS.128 [R78+UR44+0x1600], R4 ;  /* 0x001600044e007988 */ /* 0x0003e20008000c2c */
[----:B------:R-:W-:Y:S02]  /*9fb0*/  F2FP.SATFINITE.E4M3.F32.PACK_AB_MERGE_C R22, R31, R26, RZ ;  /* 0x0000001a1f16723e */ /* 0x000fe400048070ff */
[----:B------:R-:W-:Y:S02]  /*9fc0*/  F2FP.SATFINITE.E4M3.F32.PACK_AB_MERGE_C R23, R35, R30, RZ ;  /* 0x0000001e2317723e */ /* 0x000fe400048070ff */
[----:B------:R-:W-:Y:S02]  /*9fd0*/  F2FP.SATFINITE.E4M3.F32.PACK_AB_MERGE_C R21, R2, R0, R3 ;  /* 0x000000000215723e */ /* 0x000fe40004807003 */
[----:B------:R-:W-:Y:S02]  /*9fe0*/  F2FP.SATFINITE.E4M3.F32.PACK_AB_MERGE_C R22, R25, R24, R22 ;  /* 0x000000181916723e */ /* 0x000fe40004807016 */
[----:B------:R-:W-:Y:S05]  /*9ff0*/  F2FP.SATFINITE.E4M3.F32.PACK_AB_MERGE_C R23, R29, R28, R23 ;  /* 0x0000001c1d17723e */ /* 0x000fea0004807017 */
[----:B------:R1:W-:Y:S01]  /*a000*/  STS.128 [R86+0x1010], R20 ;  /* 0x0010101456007388 */ /* 0x0003e20000000c00 */
[----:B------:R-:W-:Y:S01]  /*a010*/  @!PT LDS RZ, [RZ] ;  /* 0x00000000fffff984 */ /* 0x000fe20000000800 */
[----:B------:R-:W-:Y:S01]  /*a020*/  @!PT LDS RZ, [RZ] ;  /* 0x00000000fffff984 */ /* 0x000fe20000000800 */
[----:B------:R-:W-:Y:S01]  /*a030*/  @!PT LDS RZ, [RZ] ;  /* 0x00000000fffff984 */ /* 0x000fe20000000800 */
[----:B------:R-:W-:Y:S01]  /*a040*/  @!PT LDS RZ, [RZ] ;  /* 0x00000000fffff984 */ /* 0x000fe20000000800 */
[----:B------:R2:W-:Y:S07]  /*a050*/  MEMBAR.ALL.CTA ;  /* 0x0000000000007992 */ /* 0x0005ee0000008000 */
[----:B--2---:R-:W2:Y:S02]  /*a060*/  FENCE.VIEW.ASYNC.S ;  /* 0x00000000000073c6 */ /* 0x004ea40000000000 */
[----:B--2---:R-:W-:Y:S06]  /*a070*/  BAR.SYNC.DEFER_BLOCKING 0x1, 0x80 ;  /* 0x0042000000007b1d */ /* 0x004fec0000010000 */
[----:B------:R-:W-:Y:S05]  /*a080*/  @P0 BRA `(.L_x_173) ;  /* 0x0000000000880947 */ /* 0x000fea0003800000 */
[----:B------:R-:W2:Y:S01]  /*a090*/  LDCU.128 UR12, c[0x0][0xb90] ;  /* 0x00017200ff0c77ac */ /* 0x000ea20008000c00 */
[----:B------:R-:W3:Y:S01]  /*a0a0*/  LDCU UR18, c[0x0][0xba0] ;  /* 0x00017400ff1277ac */ /* 0x000ee20008000800 */
[----:B------:R-:W-:Y:S02]  /*a0b0*/  USHF.L.U32 UR10, UR49, 0x6, URZ ;  /* 0x00000006310a7899 */ /* 0x000fe400080006ff */
[----:B------:R-:W-:Y:S02]  /*a0c0*/  UISETP.NE.AND UP0, UPT, UR56, 0x1, UPT ;  /* 0x000000013800788c */ /* 0x000fe4000bf05270 */
[----:B------:R-:W-:Y:S01]  /*a0d0*/  UIMAD.WIDE.U32 UR4, UR10, UR57, URZ ;  /* 0x000000390a0472a5 */ /* 0x000fe2000f8e00ff */
[----:B------:R-:W4:Y:S01]  /*a0e0*/  LDCU.64 UR16, c[0x0][0x348] ;  /* 0x00006900ff1077ac */ /* 0x000f220008000a00 */
[----:B------:R-:W-:Y:S02]  /*a0f0*/  UIADD3 UR8, UPT, UPT, UR44, 0x1600, URZ ;  /* 0x000016002c087890 */ /* 0x000fe4000fffe0ff */
[----:B--2---:R-:W-:Y:S02]  /*a100*/  UISETP.NE.AND UP1, UPT, UR14, 0x1, UPT ;  /* 0x000000010e00788c */ /* 0x004fe4000bf25270 */
[----:B------:R-:W-:Y:S02]  /*a110*/  USHF.L.U32 UR9, UR51, 0x6, URZ ;  /* 0x0000000633097899 */ /* 0x000fe400080006ff */
[----:B------:R-:W-:Y:S01]  /*a120*/  MOV R87, UR8 ;  /* 0x0000000800577c02 */ /* 0x000fe20008000f00 */
[----:B------:R-:W-:Y:S02]  /*a130*/  UMOV UR4, UR5 ;  /* 0x0000000500047c82 */ /* 0x000fe40008000000 */
[----:B------:R-:W-:Y:S01]  /*a140*/  USHF.R.U32.HI UR4, URZ, UR58, UR4 ;  /* 0x0000003aff047299 */ /* 0x000fe20008011604 */
[----:B------:R-:W-:Y:S03]  /*a150*/  R2UR UR8, R87 ;  /* 0x00000000570872ca */ /* 0x000fe600000e0000 */
[----:B------:R-:W-:Y:S02]  /*a160*/  USEL UR11, UR10, UR4, !UP0 ;  /* 0x000000040a0b7287 */ /* 0x000fe4000c000000 */
[----:B------:R-:W-:Y:S02]  /*a170*/  UISETP.NE.AND UP0, UPT, UR59, 0x1, UPT ;  /* 0x000000013b00788c */ /* 0x000fe4000bf05270 */
[----:B------:R-:W-:Y:S07]  /*a180*/  UIMAD.WIDE.U32 UR4, UR11, UR12, URZ ;  /* 0x0000000c0b0472a5 */ /* 0x000fee000f8e00ff */
[----:B------:R-:W-:Y:S02]  /*a190*/  UMOV UR4, UR5 ;  /* 0x0000000500047c82 */ /* 0x000fe40008000000 */
[----:B------:R-:W-:Y:S04]  /*a1a0*/  USHF.R.U32.HI UR4, URZ, UR13, UR4 ;  /* 0x0000000dff047299 */ /* 0x000fe80008011604 */
[----:B------:R-:W-:Y:S02]  /*a1b0*/  USEL UR12, UR11, UR4, !UP0 ;  /* 0x000000040b0c7287 */ /* 0x000fe4000c000000 */
[----:B----4-:R-:W-:Y:S02]  /*a1c0*/  UIADD3 UR4, UP0, UPT, UR16, 0x780, URZ ;  /* 0x0000078010047890 */ /* 0x010fe4000ff1e0ff */
[----:B------:R-:W-:Y:S07]  /*a1d0*/  UIMAD.WIDE.U32 UR6, UR12, UR15, URZ ;  /* 0x0000000f0c0672a5 */ /* 0x000fee000f8e00ff */
[----:B------:R-:W-:Y:S01]  /*a1e0*/  UMOV UR5, UR7 ;  /* 0x0000000700057c82 */ /* 0x000fe20008000000 */
[----:B------:R-:W-:Y:S02]  /*a1f0*/  UIADD3 UR7, UPT, UPT, -UR11, URZ, URZ ;  /* 0x000000ff0b077290 */ /* 0x000fe4000fffe1ff */
[----:B---3--:R-:W-:Y:S02]  /*a200*/  USHF.R.U32.HI UR5, URZ, UR18, UR5 ;  /* 0x00000012ff057299 */ /* 0x008fe40008011605 */
[----:B------:R-:W-:Y:S02]  /*a210*/  UIMAD UR10, UR56, UR7, UR10 ;  /* 0x00000007380a72a4 */ /* 0x000fe4000f8e020a */
[----:B------:R-:W-:Y:S02]  /*a220*/  USEL UR13, UR12, UR5, !UP1 ;  /* 0x000000050c0d7287 */ /* 0x000fe4000c800000 */
[----:B------:R-:W-:Y:S02]  /*a230*/  UIADD3 UR5, UPT, UPT, -UR12, URZ, URZ ;  /* 0x000000ff0c057290 */ /* 0x000fe4000fffe1ff */
[----:B------:R-:W-:Y:S02]  /*a240*/  UIADD3 UR6, UPT, UPT, -UR13, URZ, URZ ;  /* 0x000000ff0d067290 */ /* 0x000fe4000fffe1ff */
[----:B------:R-:W-:Y:S02]  /*a250*/  UIMAD UR11, UR59, UR5, UR11 ;  /* 0x000000053b0b72a4 */ /* 0x000fe4000f8e020b */
[----:B------:R-:W-:Y:S02]  /*a260*/  UIMAD UR12, UR14, UR6, UR12 ;  /* 0x000000060e0c72a4 */ /* 0x000fe4000f8e020c */
[----:B------:R-:W-:Y:S09]  /*a270*/  UIADD3.X UR5, UPT, UPT, URZ, UR17, URZ, UP0, !UPT ;  /* 0x00000011ff057290 */ /* 0x000ff200087fe4ff */
[----:B------:R2:W-:Y:S01]  /*a280*/  UTMASTG.5D.IM2COL [UR8], [UR4] ;  /* 0x00000008040073b5 */ /* 0x0005e20008060000 */
[----:B------:R0:W-:Y:S01]  /*a290*/  UTMACMDFLUSH ;  /* 0x00000000000079b7 */ /* 0x0001e20000000000 */
[----:B--2---:R-:W-:Y:S04]  /*a2a0*/  DEPBAR.LE SB0, 0x0 ;  /* 0x000080000000791a */ /* 0x004fe80000000000 */
.L_x_173:
[----:B------:R-:W-:Y:S05]  /*a2b0*/  BSYNC.RECONVERGENT B0 ;  /* 0x0000000000007941 */ /* 0x000fea0003800200 */
.L_x_172:
[----:B------:R-:W-:Y:S01]  /*a2c0*/  R2UR UR4, R81 ;  /* 0x00000000510472ca */ /* 0x000fe200000e0000 */
[----:B------:R-:W-:Y:S01]  /*a2d0*/  BAR.SYNC.DEFER_BLOCKING 0x1, 0x80 ;  /* 0x0042000000007b1d */ /* 0x000fe20000010000 */
[----:B------:R-:W-:Y:S01]  /*a2e0*/  ISETP.NE.AND P0, PT, R36, 0x2, PT ;  /* 0x000000022400780c */ /* 0x000fe20003f05270 */
[----:B------:R-:W-:Y:S01]  /*a2f0*/  UISETP.NE.AND UP0, UPT, UR46, URZ, UPT ;  /* 0x000000ff2e00728c */ /* 0x000fe2000bf05270 */
[----:B------:R-:W-:Y:S01]  /*a300*/  LOP3.LUT R84, R84, 0x1, RZ, 0x3c, !PT ;  /* 0x0000000154547812 */ /* 0x000fe200078e3cff */
[----:B------:R-:W-:Y:S01]  /*a310*/  UIADD3 UR49, UPT, UPT, UR37, UR63, URZ ;  /* 0x0000003f25317290 */ /* 0x000fe2000fffe0ff */
[----:B------:R-:W-:Y:S02]  /*a320*/  SEL R0, RZ, 0x1, P0 ;  /* 0x00000001ff007807 */ /* 0x000fe40000000000 */
[----:B------:R-:W-:Y:S02]  /*a330*/  SEL R36, R36, RZ, P0 ;  /* 0x000000ff24247207 */ /* 0x000fe40000000000 */
[----:B------:R-:W-:Y:S03]  /*a340*/  LOP3.LUT R85, R85, R0, RZ, 0x3c, !PT ;  /* 0x0000000055557212 */ /* 0x000fe600078e3cff */
[----:B------:R-:W-:Y:S01]  /*a350*/  UIADD3 UR51, UPT, UPT, UR36, UR4, URZ ;  /* 0x0000000424337290 */ /* 0x000fe2000fffe0ff */
[----:B------:R-:W-:Y:S01]  /*a360*/  UMOV UR45, UR50 ;  /* 0x00000032002d7c82 */ /* 0x000fe20008000000 */
[----:B------:R-:W-:Y:S10]  /*a370*/  BRA.U UP0, `(.L_x_174) ;  /* 0xffffffe100f87547 */ /* 0x000ff4000b83ffff */
[----:B------:R-:W-:Y:S05]  /*a380*/  EXIT ;  /* 0x000000000000794d */ /* 0x000fea0003800000 */
.L_x_25:
[----:B------:R-:W-:Y:S07]  /*a390*/  MOV R0, UR9 ;  /* 0x0000000900007c02 */ /* 0x000fee0008000f00 */
.L_x_175:
[----:B--2---:R2:W3:Y:S02]  /*a3a0*/  SYNCS.PHASECHK.TRANS64.TRYWAIT P0, [R0+URZ+0x240], R4 ;  /* 0x00024004000075a7 */ /* 0x0044e400080011ff */
[----:B---3--:R-:W-:Y:S05]  /*a3b0*/  @!P0 NANOSLEEP.SYNCS 0x989680 ;  /* 0x009896800000895d */ /* 0x008fea0003900000 */
[----:B------:R-:W3:Y:S02]  /*a3c0*/  @!P0 SYNCS.PHASECHK.TRANS64 P0, [R0+URZ+0x240], R4 ;  /* 0x00024004000085a7 */ /* 0x000ee400080010ff */
[----:B---3--:R-:W-:Y:S05]  /*a3d0*/  @!P0 BRA `(.L_x_175) ;  /* 0xfffffffc00f08947 */ /* 0x008fea000383ffff */
[----:B------:R-:W-:Y:S05]  /*a3e0*/  BRA `(.L_x_24) ;  /* 0xffffff80000c7947 */ /* 0x000fea000383ffff */
.L_x_32:
[----:B------:R-:W-:Y:S07]  /*a3f0*/  MOV R0, UR9 ;  /* 0x0000000900007c02 */ /* 0x000fee0008000f00 */
.L_x_176:
[----:B-1----:R1:W2:Y:S02]  /*a400*/  SYNCS.PHASECHK.TRANS64.TRYWAIT P0, [R0+URZ+0x240], R4 ;  /* 0x00024004000075a7 */ /* 0x0022a400080011ff */
[----:B--2---:R-:W-:Y:S05]  /*a410*/  @!P0 NANOSLEEP.SYNCS 0x989680 ;  /* 0x009896800000895d */ /* 0x004fea0003900000 */
[----:B------:R-:W2:Y:S02]  /*a420*/  @!P0 SYNCS.PHASECHK.TRANS64 P0, [R0+URZ+0x240], R4 ;  /* 0x00024004000085a7 */ /* 0x000ea400080010ff */
[----:B--2---:R-:W-:Y:S05]  /*a430*/  @!P0 BRA `(.L_x_176) ;  /* 0xfffffffc00f08947 */ /* 0x004fea000383ffff */
[----:B------:R-:W-:Y:S05]  /*a440*/  BRA `(.L_x_31) ;  /* 0xffffff8400b07947 */ /* 0x000fea000383ffff */
.L_x_37:
[----:B-1----:R-:W-:-:S07]  /*a450*/  MOV R0, UR30 ;  /* 0x0000001e00007c02 */ /* 0x002fce0008000f00 */
.L_x_177:
[----:B-1----:R1:W2:Y:S02]  /*a460*/  SYNCS.PHASECHK.TRANS64.TRYWAIT P0, [R0+URZ+0x4a0], R3 ;  /* 0x0004a003000075a7 */ /* 0x0022a400080011ff */
[----:B--2---:R-:W-:Y:S05]  /*a470*/  @!P0 NANOSLEEP.SYNCS 0x989680 ;  /* 0x009896800000895d */ /* 0x004fea0003900000 */
[----:B------:R-:W2:Y:S02]  /*a480*/  @!P0 SYNCS.PHASECHK.TRANS64 P0, [R0+URZ+0x4a0], R3 ;  /* 0x0004a003000085a7 */ /* 0x000ea400080010ff */
[----:B--2---:R-:W-:Y:S05]  /*a490*/  @!P0 BRA `(.L_x_177) ;  /* 0xfffffffc00f08947 */ /* 0x004fea000383ffff */
[----:B------:R-:W-:Y:S05]  /*a4a0*/  BRA `(.L_x_178) ;  /* 0xffffff8800947947 */ /* 0x000fea000383ffff */
.L_x_41:
[----:B------:R-:W-:-:S07]  /*a4b0*/  MOV R0, UR4 ;  /* 0x0000000400007c02 */ /* 0x000fce0008000f00 */
.L_x_179:
[----:B-1----:R1:W2:Y:S02]  /*a4c0*/  SYNCS.PHASECHK.TRANS64.TRYWAIT P0, [R0+URZ], R2 ;  /* 0x00000002000075a7 */ /* 0x0022a400080011ff */
[----:B--2---:R-:W-:Y:S05]  /*a4d0*/  @!P0 NANOSLEEP.SYNCS 0x989680 ;  /* 0x009896800000895d */ /* 0x004fea0003900000 */
[----:B------:R-:W2:Y:S02]  /*a4e0*/  @!P0 SYNCS.PHASECHK.TRANS64 P0, [R0+URZ], R2 ;  /* 0x00000002000085a7 */ /* 0x000ea400080010ff */
[----:B--2---:R-:W-:Y:S05]  /*a4f0*/  @!P0 BRA `(.L_x_179) ;  /* 0xfffffffc00f08947 */ /* 0x004fea000383ffff */
[----:B------:R-:W-:Y:S05]  /*a500*/  BRA `(.L_x_180) ;  /* 0xffffff9000287947 */ /* 0x000fea000383ffff */
.L_x_42:
[----:B------:R-:W-:-:S07]  /*a510*/  MOV R0, UR5 ;  /* 0x0000000500007c02 */ /* 0x000fce0008000f00 */
.L_x_181:
[----:B-1----:R1:W2:Y:S02]  /*a520*/  SYNCS.PHASECHK.TRANS64.TRYWAIT P0, [R0+URZ], R2 ;  /* 0x00000002000075a7 */ /* 0x0022a400080011ff */
[----:B--2---:R-:W-:Y:S05]  /*a530*/  @!P0 NANOSLEEP.SYNCS 0x989680 ;  /* 0x009896800000895d */ /* 0x004fea0003900000 */
[----:B------:R-:W2:Y:S02]  /*a540*/  @!P0 SYNCS.PHASECHK.TRANS64 P0, [R0+URZ], R2 ;  /* 0x00000002000085a7 */ /* 0x000ea400080010ff */
[----:B--2---:R-:W-:Y:S05]  /*a550*/  @!P0 BRA `(.L_x_181) ;  /* 0xfffffffc00f08947 */ /* 0x004fea000383ffff */
[----:B------:R-:W-:Y:S05]  /*a560*/  BRA `(.L_x_182) ;  /* 0xffffff9000387947 */ /* 0x000fea000383ffff */
.L_x_43:
[----:B------:R-:W-:-:S07]  /*a570*/  MOV R0, UR5 ;  /* 0x0000000500007c02 */ /* 0x000fce0008000f00 */
.L_x_183:
[----:B-1----:R1:W2:Y:S02]  /*a580*/  SYNCS.PHASECHK.TRANS64.TRYWAIT P0, [R0+URZ], R2 ;  /* 0x00000002000075a7 */ /* 0x0022a400080011ff */
[----:B--2---:R-:W-:Y:S05]  /*a590*/  @!P0 NANOSLEEP.SYNCS 0x989680 ;  /* 0x009896800000895d */ /* 0x004fea0003900000 */
[----:B------:R-:W2:Y:S02]  /*a5a0*/  @!P0 SYNCS.PHASECHK.TRANS64 P0, [R0+URZ], R2 ;  /* 0x00000002000085a7 */ /* 0x000ea400080010ff */
[----:B--2---:R-:W-:Y:S05]  /*a5b0*/  @!P0 BRA `(.L_x_183) ;  /* 0xfffffffc00f08947 */ /* 0x004fea000383ffff */
[----:B------:R-:W-:Y:S05]  /*a5c0*/  BRA `(.L_x_184) ;  /* 0xffffff9000487947 */ /* 0x000fea000383ffff */
.L_x_44:
[----:B------:R-:W-:-:S07]  /*a5d0*/  MOV R0, UR5 ;  /* 0x0000000500007c02 */ /* 0x000fce0008000f00 */
.L_x_185:
[----:B-1----:R1:W2:Y:S02]  /*a5e0*/  SYNCS.PHASECHK.TRANS64.TRYWAIT P0, [R0+URZ], R2 ;  /* 0x00000002000075a7 */ /* 0x0022a400080011ff */
[----:B--2---:R-:W-:Y:S05]  /*a5f0*/  @!P0 NANOSLEEP.SYNCS 0x989680 ;  /* 0x009896800000895d */ /* 0x004fea0003900000 */
[----:B------:R-:W2:Y:S02]  /*a600*/  @!P0 SYNCS.PHASECHK.TRANS64 P0, [R0+URZ], R2 ;  /* 0x00000002000085a7 */ /* 0x000ea400080010ff */
[----:B--2---:R-:W-:Y:S05]  /*a610*/  @!P0 BRA `(.L_x_185) ;  /* 0xfffffffc00f08947 */ /* 0x004fea000383ffff */
[----:B------:R-:W-:Y:S05]  /*a620*/  BRA `(.L_x_186) ;  /* 0xffffff9000587947 */ /* 0x000fea000383ffff */
.L_x_45:
[----:B------:R-:W-:-:S07]  /*a630*/  MOV R0, UR5 ;  /* 0x0000000500007c02 */ /* 0x000fce0008000f00 */
.L_x_187:
[----:B-1----:R1:W2:Y:S02]  /*a640*/  SYNCS.PHASECHK.TRANS64.TRYWAIT P0, [R0+URZ], R2 ;  /* 0x00000002000075a7 */ /* 0x0022a400080011ff */
[----:B--2---:R-:W-:Y:S05]  /*a650*/  @!P0 NANOSLEEP.SYNCS 0x989680 ;  /* 0x009896800000895d */ /* 0x004fea0003900000 */
[----:B------:R-:W2:Y:S02]  /*a660*/  @!P0 SYNCS.PHASECHK.TRANS64 P0, [R0+URZ], R2 ;  /* 0x00000002000085a7 */ /* 0x000ea400080010ff */
[----:B--2---:R-:W-:Y:S05]  /*a670*/  @!P0 BRA `(.L_x_187) ;  /* 0xfffffffc00f08947 */ /* 0x004fea000383ffff */
[----:B------:R-:W-:Y:S05]  /*a680*/  BRA `(.L_x_188) ;  /* 0xffffff9000687947 */ /* 0x000fea000383ffff */
.L_x_46:
[----:B------:R-:W-:-:S07]  /*a690*/  MOV R0, UR5 ;  /* 0x0000000500007c02 */ /* 0x000fce0008000f00 */
.L_x_189:
[----:B-1----:R1:W2:Y:S02]  /*a6a0*/  SYNCS.PHASECHK.TRANS64.TRYWAIT P0, [R0+URZ], R2 ;  /* 0x00000002000075a7 */ /* 0x0022a400080011ff */
[----:B--2---:R-:W-:Y:S05]  /*a6b0*/  @!P0 NANOSLEEP.SYNCS 0x989680 ;  /* 0x009896800000895d */ /* 0x004fea0003900000 */
[----:B------:R-:W2:Y:S02]  /*a6c0*/  @!P0 SYNCS.PHASECHK.TRANS64 P0, [R0+URZ], R2 ;  /* 0x00000002000085a7 */ /* 0x000ea400080010ff */
[----:B--2---:R-:W-:Y:S05]  /*a6d0*/  @!P0 BRA `(.L_x_189) ;  /* 0xfffffffc00f08947 */ /* 0x004fea000383ffff */
[----:B------:R-:W-:Y:S05]  /*a6e0*/  BRA `(.L_x_190) ;  /* 0xffffff9000787947 */ /* 0x000fea000383ffff */
.L_x_47:
[----:B------:R-:W-:-:S07]  /*a6f0*/  MOV R0, UR5 ;  /* 0x0000000500007c02 */ /* 0x000fce0008000f00 */
.L_x_191:
[----:B-1----:R1:W2:Y:S02]  /*a700*/  SYNCS.PHASECHK.TRANS64.TRYWAIT P0, [R0+URZ], R2 ;  /* 0x00000002000075a7 */ /* 0x0022a400080011ff */
[----:B--2---:R-:W-:Y:S05]  /*a710*/  @!P0 NANOSLEEP.SYNCS 0x989680 ;  /* 0x009896800000895d */ /* 0x004fea0003900000 */
[----:B------:R-:W2:Y:S02]  /*a720*/  @!P0 SYNCS.PHASECHK.TRANS64 P0, [R0+URZ], R2 ;  /* 0x00000002000085a7 */ /* 0x000ea400080010ff */
[----:B--2---:R-:W-:Y:S05]  /*a730*/  @!P0 BRA `(.L_x_191) ;  /* 0xfffffffc00f08947 */ /* 0x004fea000383ffff */
[----:B------:R-:W-:Y:S05]  /*a740*/  BRA `(.L_x_192) ;  /* 0xffffff9000887947 */ /* 0x000fea000383ffff */
.L_x_48:
[----:B------:R-:W-:-:S07]  /*a750*/  MOV R0, UR5 ;  /* 0x0000000500007c02 */ /* 0x000fce0008000f00 */
.L_x_193:
[----:B-1----:R1:W2:Y:S02]  /*a760*/  SYNCS.PHASECHK.TRANS64.TRYWAIT P0, [R0+URZ], R2 ;  /* 0x00000002000075a7 */ /* 0x0022a400080011ff */
[----:B--2---:R-:W-:Y:S05]  /*a770*/  @!P0 NANOSLEEP.SYNCS 0x989680 ;  /* 0x009896800000895d */ /* 0x004fea0003900000 */
[----:B------:R-:W2:Y:S02]  /*a780*/  @!P0 SYNCS.PHASECHK.TRANS64 P0, [R0+URZ], R2 ;  /* 0x00000002000085a7 */ /* 0x000ea400080010ff */
[----:B--2---:R-:W-:Y:S05]  /*a790*/  @!P0 BRA `(.L_x_193) ;  /* 0xfffffffc00f08947 */ /* 0x004fea000383ffff */
[----:B------:R-:W-:Y:S05]  /*a7a0*/  BRA `(.L_x_194) ;  /* 0xffffff9000987947 */ /* 0x000fea000383ffff */
.L_x_49:
[----:B------:R-:W-:-:S07]  /*a7b0*/  MOV R0, UR5 ;  /* 0x0000000500007c02 */ /* 0x000fce0008000f00 */
.L_x_195:
[----:B-1----:R1:W2:Y:S02]  /*a7c0*/  SYNCS.PHASECHK.TRANS64.TRYWAIT P0, [R0+URZ], R2 ;  /* 0x00000002000075a7 */ /* 0x0022a400080011ff */
[----:B--2---:R-:W-:Y:S05]  /*a7d0*/  @!P0 NANOSLEEP.SYNCS 0x989680 ;  /* 0x009896800000895d */ /* 0x004fea0003900000 */
[----:B------:R-:W2:Y:S02]  /*a7e0*/  @!P0 SYNCS.PHASECHK.TRANS64 P0, [R0+URZ], R2 ;  /* 0x00000002000085a7 */ /* 0x000ea400080010ff */
[----:B--2---:R-:W-:Y:S05]  /*a7f0*/  @!P0 BRA `(.L_x_195) ;  /* 0xfffffffc00f08947 */ /* 0x004fea000383ffff */
[----:B------:R-:W-:Y:S05]  /*a800*/  BRA `(.L_x_196) ;  /* 0xffffff9000a87947 */ /* 0x000fea000383ffff */
.L_x_50:
[----:B------:R-:W-:-:S07]  /*a810*/  MOV R0, UR5 ;  /* 0x0000000500007c02 */ /* 0x000fce0008000f00 */
.L_x_197:
[----:B-1----:R1:W2:Y:S02]  /*a820*/  SYNCS.PHASECHK.TRANS64.TRYWAIT P0, [R0+URZ], R2 ;  /* 0x00000002000075a7 */ /* 0x0022a400080011ff */
[----:B--2---:R-:W-:Y:S05]  /*a830*/  @!P0 NANOSLEEP.SYNCS 0x989680 ;  /* 0x009896800000895d */ /* 0x004fea0003900000 */
[----:B------:R-:W2:Y:S02]  /*a840*/  @!P0 SYNCS.PHASECHK.TRANS64 P0, [R0+URZ], R2 ;  /* 0x00000002000085a7 */ /* 0x000ea400080010ff */
[----:B--2---:R-:W-:Y:S05]  /*a850*/  @!P0 BRA `(.L_x_197) ;  /* 0xfffffffc00f08947 */ /* 0x004fea000383ffff */
[----:B------:R-:W-:Y:S05]  /*a860*/  BRA `(.L_x_198) ;  /* 0xffffff9000b87947 */ /* 0x000fea000383ffff */
.L_x_51:
[----:B------:R-:W-:-:S07]  /*a870*/  MOV R0, UR5 ;  /* 0x0000000500007c02 */ /* 0x000fce0008000f00 */
.L_x_199:
[----:B-1----:R1:W2:Y:S02]  /*a880*/  SYNCS.PHASECHK.TRANS64.TRYWAIT P0, [R0+URZ], R2 ;  /* 0x00000002000075a7 */ /* 0x0022a400080011ff */
[----:B--2---:R-:W-:Y:S05]  /*a890*/  @!P0 NANOSLEEP.SYNCS 0x989680 ;  /* 0x009896800000895d */ /* 0x004fea0003900000 */
[----:B------:R-:W2:Y:S02]  /*a8a0*/  @!P0 SYNCS.PHASECHK.TRANS64 P0, [R0+URZ], R2 ;  /* 0x00000002000085a7 */ /* 0x000ea400080010ff */
[----:B--2---:R-:W-:Y:S05]  /*a8b0*/  @!P0 BRA `(.L_x_199) ;  /* 0xfffffffc00f08947 */ /* 0x004fea000383ffff */
[----:B------:R-:W-:Y:S05]  /*a8c0*/  BRA `(.L_x_200) ;  /* 0xffffff9000c87947 */ /* 0x000fea000383ffff */
.L_x_52:
[----:B------:R-:W-:-:S07]  /*a8d0*/  MOV R0, UR5 ;  /* 0x0000000500007c02 */ /* 0x000fce0008000f00 */
.L_x_201:
[----:B-1----:R1:W2:Y:S02]  /*a8e0*/  SYNCS.PHASECHK.TRANS64.TRYWAIT P0, [R0+URZ], R2 ;  /* 0x00000002000075a7 */ /* 0x0022a400080011ff */
[----:B--2---:R-:W-:Y:S05]  /*a8f0*/  @!P0 NANOSLEEP.SYNCS 0x989680 ;  /* 0x009896800000895d */ /* 0x004fea0003900000 */
[----:B------:R-:W2:Y:S02]  /*a900*/  @!P0 SYNCS.PHASECHK.TRANS64 P0, [R0+URZ], R2 ;  /* 0x00000002000085a7 */ /* 0x000ea400080010ff */
[----:B--2---:R-:W-:Y:S05]  /*a910*/  @!P0 BRA `(.L_x_201) ;  /* 0xfffffffc00f08947 */ /* 0x004fea000383ffff */
[----:B------:R-:W-:Y:S05]  /*a920*/  BRA `(.L_x_202) ;  /* 0xffffff9000d87947 */ /* 0x000fea000383ffff */
.L_x_53:
[----:B------:R-:W-:-:S07]  /*a930*/  MOV R0, UR5 ;  /* 0x0000000500007c02 */ /* 0x000fce0008000f00 */
.L_x_203:
[----:B-1----:R1:W2:Y:S02]  /*a940*/  SYNCS.PHASECHK.TRANS64.TRYWAIT P0, [R0+URZ], R2 ;  /* 0x00000002000075a7 */ /* 0x0022a400080011ff */
[----:B--2---:R-:W-:Y:S05]  /*a950*/  @!P0 NANOSLEEP.SYNCS 0x989680 ;  /* 0x009896800000895d */ /* 0x004fea0003900000 */
[----:B------:R-:W2:Y:S02]  /*a960*/  @!P0 SYNCS.PHASECHK.TRANS64 P0, [R0+URZ], R2 ;  /* 0x00000002000085a7 */ /* 0x000ea400080010ff */
[----:B--2---:R-:W-:Y:S05]  /*a970*/  @!P0 BRA `(.L_x_203) ;  /* 0xfffffffc00f08947 */ /* 0x004fea000383ffff */
[----:B------:R-:W-:Y:S05]  /*a980*/  BRA `(.L_x_204) ;  /* 0xffffff9000e87947 */ /* 0x000fea000383ffff */
.L_x_54:
[----:B------:R-:W-:-:S07]  /*a990*/  MOV R0, UR5 ;  /* 0x0000000500007c02 */ /* 0x000fce0008000f00 */
.L_x_205:
[----:B-1----:R1:W2:Y:S02]  /*a9a0*/  SYNCS.PHASECHK.TRANS64.TRYWAIT P0, [R0+URZ], R2 ;  /* 0x00000002000075a7 */ /* 0x0022a400080011ff */
[----:B--2---:R-:W-:Y:S05]  /*a9b0*/  @!P0 NANOSLEEP.SYNCS 0x989680 ;  /* 0x009896800000895d */ /* 0x004fea0003900000 */
[----:B------:R-:W2:Y:S02]  /*a9c0*/  @!P0 SYNCS.PHASECHK.TRANS64 P0, [R0+URZ], R2 ;  /* 0x00000002000085a7 */ /* 0x000ea400080010ff */
[----:B--2---:R-:W-:Y:S05]  /*a9d0*/  @!P0 BRA `(.L_x_205) ;  /* 0xfffffffc00f08947 */ /* 0x004fea000383ffff */
[----:B------:R-:W-:Y:S05]  /*a9e0*/  BRA `(.L_x_206) ;  /* 0xffffff9000f87947 */ /* 0x000fea000383ffff */
.L_x_55:
[----:B------:R-:W-:-:S07]  /*a9f0*/  MOV R0, UR5 ;  /* 0x0000000500007c02 */ /* 0x000fce0008000f00 */
.L_x_207:
[----:B-1----:R1:W2:Y:S02]  /*aa00*/  SYNCS.PHASECHK.TRANS64.TRYWAIT P0, [R0+URZ], R2 ;  /* 0x00000002000075a7 */ /* 0x0022a400080011ff */
[----:B--2---:R-:W-:Y:S05]  /*aa10*/  @!P0 NANOSLEEP.SYNCS 0x989680 ;  /* 0x009896800000895d */ /* 0x004fea0003900000 */
[----:B------:R-:W2:Y:S02]  /*aa20*/  @!P0 SYNCS.PHASECHK.TRANS64 P0, [R0+URZ], R2 ;  /* 0x00000002000085a7 */ /* 0x000ea400080010ff */
[----:B--2---:R-:W-:Y:S05]  /*aa30*/  @!P0 BRA `(.L_x_207) ;  /* 0xfffffffc00f08947 */ /* 0x004fea000383ffff */
[----:B------:R-:W-:Y:S05]  /*aa40*/  BRA `(.L_x_208) ;  /* 0xffffff9400087947 */ /* 0x000fea000383ffff */
.L_x_56:
[----:B------:R-:W-:-:S07]  /*aa50*/  MOV R0, UR5 ;  /* 0x0000000500007c02 */ /* 0x000fce0008000f00 */
.L_x_209:
[----:B-1----:R1:W2:Y:S02]  /*aa60*/  SYNCS.PHASECHK.TRANS64.TRYWAIT P0, [R0+URZ], R2 ;  /* 0x00000002000075a7 */ /* 0x0022a400080011ff */
[----:B--2---:R-:W-:Y:S05]  /*aa70*/  @!P0 NANOSLEEP.SYNCS 0x989680 ;  /* 0x009896800000895d */ /* 0x004fea0003900000 */
[----:B------:R-:W2:Y:S02]  /*aa80*/  @!P0 SYNCS.PHASECHK.TRANS64 P0, [R0+URZ], R2 ;  /* 0x00000002000085a7 */ /* 0x000ea400080010ff */
[----:B--2---:R-:W-:Y:S05]  /*aa90*/  @!P0 BRA `(.L_x_209) ;  /* 0xfffffffc00f08947 */ /* 0x004fea000383ffff */
[----:B------:R-:W-:Y:S05]  /*aaa0*/  BRA `(.L_x_210) ;  /* 0xffffff9400187947 */ /* 0x000fea000383ffff */
.L_x_57:
[----:B------:R-:W-:-:S07]  /*aab0*/  MOV R0, UR5 ;  /* 0x0000000500007c02 */ /* 0x000fce0008000f00 */
.L_x_211:
[----:B-1----:R1:W2:Y:S02]  /*aac0*/  SYNCS.PHASECHK.TRANS64.TRYWAIT P0, [R0+URZ], R2 ;  /* 0x00000002000075a7 */ /* 0x0022a400080011ff */
[----:B--2---:R-:W-:Y:S05]  /*aad0*/  @!P0 NANOSLEEP.SYNCS 0x989680 ;  /* 0x009896800000895d */ /* 0x004fea0003900000 */
[----:B------:R-:W2:Y:S02]  /*aae0*/  @!P0 SYNCS.PHASECHK.TRANS64 P0, [R0+URZ], R2 ;  /* 0x00000002000085a7 */ /* 0x000ea400080010ff */
[----:B--2---:R-:W-:Y:S05]  /*aaf0*/  @!P0 BRA `(.L_x_211) ;  /* 0xfffffffc00f08947 */ /* 0x004fea000383ffff */
[----:B------:R-:W-:Y:S05]  /*ab00*/  BRA `(.L_x_212) ;  /* 0xffffff9400287947 */ /* 0x000fea000383ffff */
.L_x_58:
[----:B------:R-:W-:-:S07]  /*ab10*/  MOV R0, UR5 ;  /* 0x0000000500007c02 */ /* 0x000fce0008000f00 */
.L_x_213:
[----:B-1----:R1:W2:Y:S02]  /*ab20*/  SYNCS.PHASECHK.TRANS64.TRYWAIT P0, [R0+URZ], R2 ;  /* 0x00000002000075a7 */ /* 0x0022a400080011ff */
[----:B--2---:R-:W-:Y:S05]  /*ab30*/  @!P0 NANOSLEEP.SYNCS 0x989680 ;  /* 0x009896800000895d */ /* 0x004fea0003900000 */
[----:B------:R-:W2:Y:S02]  /*ab40*/  @!P0 SYNCS.PHASECHK.TRANS64 P0, [R0+URZ], R2 ;  /* 0x00000002000085a7 */ /* 0x000ea400080010ff */
[----:B--2---:R-:W-:Y:S05]  /*ab50*/  @!P0 BRA `(.L_x_213) ;  /* 0xfffffffc00f08947 */ /* 0x004fea000383ffff */
[----:B------:R-:W-:Y:S05]  /*ab60*/  BRA `(.L_x_214) ;  /* 0xffffff9400387947 */ /* 0x000fea000383ffff */
.L_x_59:
[----:B------:R-:W-:-:S07]  /*ab70*/  MOV R0, UR5 ;  /* 0x0000000500007c02 */ /* 0x000fce0008000f00 */
.L_x_215:
[----:B-1----:R1:W2:Y:S02]  /*ab80*/  SYNCS.PHASECHK.TRANS64.TRYWAIT P0, [R0+URZ], R2 ;  /* 0x00000002000075a7 */ /* 0x0022a400080011ff */
[----:B--2---:R-:W-:Y:S05]  /*ab90*/  @!P0 NANOSLEEP.SYNCS 0x989680 ;  /* 0x009896800000895d */ /* 0x004fea0003900000 */
[----:B------:R-:W2:Y:S02]  /*aba0*/  @!P0 SYNCS.PHASECHK.TRANS64 P0, [R0+URZ], R2 ;  /* 0x00000002000085a7 */ /* 0x000ea400080010ff */
[----:B--2---:R-:W-:Y:S05]  /*abb0*/  @!P0 BRA `(.L_x_215) ;  /* 0xfffffffc00f08947 */ /* 0x004fea000383ffff */
[----:B------:R-:W-:Y:S05]  /*abc0*/  BRA `(.L_x_216) ;  /* 0xffffff9400487947 */ /* 0x000fea000383ffff */
.L_x_60:
[----:B------:R-:W-:-:S07]  /*abd0*/  MOV R0, UR5 ;  /* 0x0000000500007c02 */ /* 0x000fce0008000f00 */
.L_x_217:
[----:B-1----:R1:W2:Y:S02]  /*abe0*/  SYNCS.PHASECHK.TRANS64.TRYWAIT P0, [R0+URZ], R2 ;  /* 0x00000002000075a7 */ /* 0x0022a400080011ff */
[----:B--2---:R-:W-:Y:S05]  /*abf0*/  @!P0 NANOSLEEP.SYNCS 0x989680 ;  /* 0x009896800000895d */ /* 0x004fea0003900000 */
[----:B------:R-:W2:Y:S02]  /*ac00*/  @!P0 SYNCS.PHASECHK.TRANS64 P0, [R0+URZ], R2 ;  /* 0x00000002000085a7 */ /* 0x000ea400080010ff */
[----:B--2---:R-:W-:Y:S05]  /*ac10*/  @!P0 BRA `(.L_x_217) ;  /* 0xfffffffc00f08947 */ /* 0x004fea000383ffff */
[----:B------:R-:W-:Y:S05]  /*ac20*/  BRA `(.L_x_218) ;  /* 0xffffff9400587947 */ /* 0x000fea000383ffff */
.L_x_61:
[----:B------:R-:W-:-:S07]  /*ac30*/  MOV R0, UR5 ;  /* 0x0000000500007c02 */ /* 0x000fce0008000f00 */
.L_x_219:
[----:B-1----:R1:W2:Y:S02]  /*ac40*/  SYNCS.PHASECHK.TRANS64.TRYWAIT P0, [R0+URZ], R2 ;  /* 0x00000002000075a7 */ /* 0x0022a400080011ff */
[----:B--2---:R-:W-:Y:S05]  /*ac50*/  @!P0 NANOSLEEP.SYNCS 0x989680 ;  /* 0x009896800000895d */ /* 0x004fea0003900000 */
[----:B------:R-:W2:Y:S02]  /*ac60*/  @!P0 SYNCS.PHASECHK.TRANS64 P0, [R0+URZ], R2 ;  /* 0x00000002000085a7 */ /* 0x000ea400080010ff */
[----:B--2---:R-:W-:Y:S05]  /*ac70*/  @!P0 BRA `(.L_x_219) ;  /* 0xfffffffc00f08947 */ /* 0x004fea000383ffff */
[----:B------:R-:W-:Y:S05]  /*ac80*/  BRA `(.L_x_220) ;  /* 0xffffff9400687947 */ /* 0x000fea000383ffff */
.L_x_62:
[----:B------:R-:W-:-:S07]  /*ac90*/  MOV R0, UR5 ;  /* 0x0000000500007c02 */ /* 0x000fce0008000f00 */
.L_x_221:
[----:B-1----:R1:W2:Y:S02]  /*aca0*/  SYNCS.PHASECHK.TRANS64.TRYWAIT P0, [R0+URZ], R2 ;  /* 0x00000002000075a7 */ /* 0x0022a400080011ff */
[----:B--2---:R-:W-:Y:S05]  /*acb0*/  @!P0 NANOSLEEP.SYNCS 0x989680 ;  /* 0x009896800000895d */ /* 0x004fea0003900000 */
[----:B------:R-:W2:Y:S02]  /*acc0*/  @!P0 SYNCS.PHASECHK.TRANS64 P0, [R0+URZ], R2 ;  /* 0x00000002000085a7 */ /* 0x000ea400080010ff */
[----:B--2---:R-:W-:Y:S05]  /*acd0*/  @!P0 BRA `(.L_x_221) ;  /* 0xfffffffc00f08947 */ /* 0x004fea000383ffff */
[----:B------:R-:W-:Y:S05]  /*ace0*/  BRA `(.L_x_222) ;  /* 0xffffff9400787947 */ /* 0x000fea000383ffff */
.L_x_63:
[----:B------:R-:W-:-:S07]  /*acf0*/  MOV R0, UR5 ;  /* 0x0000000500007c02 */ /* 0x000fce0008000f00 */
.L_x_223:
[----:B-1----:R1:W2:Y:S02]  /*ad00*/  SYNCS.PHASECHK.TRANS64.TRYWAIT P0, [R0+URZ], R2 ;  /* 0x00000002000075a7 */ /* 0x0022a400080011ff */
[----:B--2---:R-:W-:Y:S05]  /*ad10*/  @!P0 NANOSLEEP.SYNCS 0x989680 ;  /* 0x009896800000895d */ /* 0x004fea0003900000 */
[----:B------:R-:W2:Y:S02]  /*ad20*/  @!P0 SYNCS.PHASECHK.TRANS64 P0, [R0+URZ], R2 ;  /* 0x00000002000085a7 */ /* 0x000ea400080010ff */
[----:B--2---:R-:W-:Y:S05]  /*ad30*/  @!P0 BRA `(.L_x_223) ;  /* 0xfffffffc00f08947 */ /* 0x004fea000383ffff */
[----:B------:R-:W-:Y:S05]  /*ad40*/  BRA `(.L_x_224) ;  /* 0xffffff9400887947 */ /* 0x000fea000383ffff */
.L_x_64:
[----:B------:R-:W-:-:S07]  /*ad50*/  MOV R0, UR5 ;  /* 0x0000000500007c02 */ /* 0x000fce0008000f00 */
.L_x_225:
[----:B-1----:R1:W2:Y:S02]  /*ad60*/  SYNCS.PHASECHK.TRANS64.TRYWAIT P0, [R0+URZ], R2 ;  /* 0x00000002000075a7 */ /* 0x0022a400080011ff */
[----:B--2---:R-:W-:Y:S05]  /*ad70*/  @!P0 NANOSLEEP.SYNCS 0x989680 ;  /* 0x009896800000895d */ /* 0x004fea0003900000 */
[----:B------:R-:W2:Y:S02]  /*ad80*/  @!P0 SYNCS.PHASECHK.TRANS64 P0, [R0+URZ], R2 ;  /* 0x00000002000085a7 */ /* 0x000ea400080010ff */
[----:B--2---:R-:W-:Y:S05]  /*ad90*/  @!P0 BRA `(.L_x_225) ;  /* 0xfffffffc00f08947 */ /* 0x004fea000383ffff */
[----:B------:R-:W-:Y:S05]  /*ada0*/  BRA `(.L_x_226) ;  /* 0xffffff9400987947 */ /* 0x000fea000383ffff */
.L_x_65:
[----:B------:R-:W-:-:S07]  /*adb0*/  MOV R0, UR5 ;  /* 0x0000000500007c02 */ /* 0x000fce0008000f00 */
.L_x_227:
[----:B-1----:R1:W2:Y:S02]  /*adc0*/  SYNCS.PHASECHK.TRANS64.TRYWAIT P0, [R0+URZ], R2 ;  /* 0x00000002000075a7 */ /* 0x0022a400080011ff */
[----:B--2---:R-:W-:Y:S05]  /*add0*/  @!P0 NANOSLEEP.SYNCS 0x989680 ;  /* 0x009896800000895d */ /* 0x004fea0003900000 */
[----:B------:R-:W2:Y:S02]  /*ade0*/  @!P0 SYNCS.PHASECHK.TRANS64 P0, [R0+URZ], R2 ;  /* 0x00000002000085a7 */ /* 0x000ea400080010ff */
[----:B--2---:R-:W-:Y:S05]  /*adf0*/  @!P0 BRA `(.L_x_227) ;  /* 0xfffffffc00f08947 */ /* 0x004fea000383ffff */
[----:B------:R-:W-:Y:S05]  /*ae00*/  BRA `(.L_x_228) ;  /* 0xffffff9400a87947 */ /* 0x000fea000383ffff */
.L_x_66:
[----:B------:R-:W-:-:S07]  /*ae10*/  MOV R0, UR5 ;  /* 0x0000000500007c02 */ /* 0x000fce0008000f00 */
.L_x_229:
[----:B-1----:R1:W2:Y:S02]  /*ae20*/  SYNCS.PHASECHK.TRANS64.TRYWAIT P0, [R0+URZ], R2 ;  /* 0x00000002000075a7 */ /* 0x0022a400080011ff */
[----:B--2---:R-:W-:Y:S05]  /*ae30*/  @!P0 NANOSLEEP.SYNCS 0x989680 ;  /* 0x009896800000895d */ /* 0x004fea0003900000 */
[----:B------:R-:W2:Y:S02]  /*ae40*/  @!P0 SYNCS.PHASECHK.TRANS64 P0, [R0+URZ], R2 ;  /* 0x00000002000085a7 */ /* 0x000ea400080010ff */
[----:B--2---:R-:W-:Y:S05]  /*ae50*/  @!P0 BRA `(.L_x_229) ;  /* 0xfffffffc00f08947 */ /* 0x004fea000383ffff */
[----:B------:R-:W-:Y:S05]  /*ae60*/  BRA `(.L_x_230) ;  /* 0xffffff9400b87947 */ /* 0x000fea000383ffff */
.L_x_67:
[----:B------:R-:W-:-:S07]  /*ae70*/  MOV R0, UR5 ;  /* 0x0000000500007c02 */ /* 0x000fce0008000f00 */
.L_x_231:
[----:B-1----:R1:W2:Y:S02]  /*ae80*/  SYNCS.PHASECHK.TRANS64.TRYWAIT P0, [R0+URZ], R2 ;  /* 0x00000002000075a7 */ /* 0x0022a400080011ff */
[----:B--2---:R-:W-:Y:S05]  /*ae90*/  @!P0 NANOSLEEP.SYNCS 0x989680 ;  /* 0x009896800000895d */ /* 0x004fea0003900000 */
[----:B------:R-:W2:Y:S02]  /*aea0*/  @!P0 SYNCS.PHASECHK.TRANS64 P0, [R0+URZ], R2 ;  /* 0x00000002000085a7 */ /* 0x000ea400080010ff */
[----:B--2---:R-:W-:Y:S05]  /*aeb0*/  @!P0 BRA `(.L_x_231) ;  /* 0xfffffffc00f08947 */ /* 0x004fea000383ffff */
[----:B------:R-:W-:Y:S05]  /*aec0*/  BRA `(.L_x_232) ;  /* 0xffffff9400c87947 */ /* 0x000fea000383ffff */
.L_x_68:
[----:B------:R-:W-:-:S07]  /*aed0*/  MOV R0, UR5 ;  /* 0x0000000500007c02 */ /* 0x000fce0008000f00 */
.L_x_233:
[----:B-1----:R1:W2:Y:S02]  /*aee0*/  SYNCS.PHASECHK.TRANS64.TRYWAIT P0, [R0+URZ], R2 ;  /* 0x00000002000075a7 */ /* 0x0022a400080011ff */
[----:B--2---:R-:W-:Y:S05]  /*aef0*/  @!P0 NANOSLEEP.SYNCS 0x989680 ;  /* 0x009896800000895d */ /* 0x004fea0003900000 */
[----:B------:R-:W2:Y:S02]  /*af00*/  @!P0 SYNCS.PHASECHK.TRANS64 P0, [R0+URZ], R2 ;  /* 0x00000002000085a7 */ /* 0x000ea400080010ff */
[----:B--2---:R-:W-:Y:S05]  /*af10*/  @!P0 BRA `(.L_x_233) ;  /* 0xfffffffc00f08947 */ /* 0x004fea000383ffff */
[----:B------:R-:W-:Y:S05]  /*af20*/  BRA `(.L_x_234) ;  /* 0xffffff9400d87947 */ /* 0x000fea000383ffff */
.L_x_69:
[----:B------:R-:W-:-:S07]  /*af30*/  MOV R0, UR5 ;  /* 0x0000000500007c02 */ /* 0x000fce0008000f00 */
.L_x_235:
[----:B-1----:R1:W2:Y:S02]  /*af40*/  SYNCS.PHASECHK.TRANS64.TRYWAIT P0, [R0+URZ], R2 ;  /* 0x00000002000075a7 */ /* 0x0022a400080011ff */
[----:B--2---:R-:W-:Y:S05]  /*af50*/  @!P0 NANOSLEEP.SYNCS 0x989680 ;  /* 0x009896800000895d */ /* 0x004fea0003900000 */
[----:B------:R-:W2:Y:S02]  /*af60*/  @!P0 SYNCS.PHASECHK.TRANS64 P0, [R0+URZ], R2 ;  /* 0x00000002000085a7 */ /* 0x000ea400080010ff */
[----:B--2---:R-:W-:Y:S05]  /*af70*/  @!P0 BRA `(.L_x_235) ;  /* 0xfffffffc00f08947 */ /* 0x004fea000383ffff */
[----:B------:R-:W-:Y:S05]  /*af80*/  BRA `(.L_x_236) ;  /* 0xffffff9400e87947 */ /* 0x000fea000383ffff */
.L_x_70:
[----:B------:R-:W-:-:S07]  /*af90*/  MOV R0, UR5 ;  /* 0x0000000500007c02 */ /* 0x000fce0008000f00 */
.L_x_237:
[----:B-1----:R1:W2:Y:S02]  /*afa0*/  SYNCS.PHASECHK.TRANS64.TRYWAIT P0, [R0+URZ], R2 ;  /* 0x00000002000075a7 */ /* 0x0022a400080011ff */
[----:B--2---:R-:W-:Y:S05]  /*afb0*/  @!P0 NANOSLEEP.SYNCS 0x989680 ;  /* 0x009896800000895d */ /* 0x004fea0003900000 */
[----:B------:R-:W2:Y:S02]  /*afc0*/  @!P0 SYNCS.PHASECHK.TRANS64 P0, [R0+URZ], R2 ;  /* 0x00000002000085a7 */ /* 0x000ea400080010ff */
[----:B--2---:R-:W-:Y:S05]  /*afd0*/  @!P0 BRA `(.L_x_237) ;  /* 0xfffffffc00f08947 */ /* 0x004fea000383ffff */
[----:B------:R-:W-:Y:S05]  /*afe0*/  BRA `(.L_x_238) ;  /* 0xffffff9400f87947 */ /* 0x000fea000383ffff */
.L_x_71:
[----:B------:R-:W-:-:S07]  /*aff0*/  MOV R0, UR5 ;  /* 0x0000000500007c02 */ /* 0x000fce0008000f00 */
.L_x_239:
[----:B-1----:R1:W2:Y:S02]  /*b000*/  SYNCS.PHASECHK.TRANS64.TRYWAIT P0, [R0+URZ], R2 ;  /* 0x00000002000075a7 */ /* 0x0022a400080011ff */
[----:B--2---:R-:W-:Y:S05]  /*b010*/  @!P0 NANOSLEEP.SYNCS 0x989680 ;  /* 0x009896800000895d */ /* 0x004fea0003900000 */
[----:B------:R-:W2:Y:S02]  /*b020*/  @!P0 SYNCS.PHASECHK.TRANS64 P0, [R0+URZ], R2 ;  /* 0x00000002000085a7 */ /* 0x000ea400080010ff */
[----:B--2---:R-:W-:Y:S05]  /*b030*/  @!P0 BRA `(.L_x_239) ;  /* 0xfffffffc00f08947 */ /* 0x004fea000383ffff */
[----:B------:R-:W-:Y:S05]  /*b040*/  BRA `(.L_x_240) ;  /* 0xffffff9800087947 */ /* 0x000fea000383ffff */
.L_x_72:
[----:B------:R-:W-:-:S07]  /*b050*/  MOV R0, UR5 ;  /* 0x0000000500007c02 */ /* 0x000fce0008000f00 */
.L_x_241:
[----:B-1----:R1:W2:Y:S02]  /*b060*/  SYNCS.PHASECHK.TRANS64.TRYWAIT P0, [R0+URZ], R2 ;  /* 0x00000002000075a7 */ /* 0x0022a400080011ff */
[----:B--2---:R-:W-:Y:S05]  /*b070*/  @!P0 NANOSLEEP.SYNCS 0x989680 ;  /* 0x009896800000895d */ /* 0x004fea0003900000 */
[----:B------:R-:W2:Y:S02]  /*b080*/  @!P0 SYNCS.PHASECHK.TRANS64 P0, [R0+URZ], R2 ;  /* 0x00000002000085a7 */ /* 0x000ea400080010ff */
[----:B--2---:R-:W-:Y:S05]  /*b090*/  @!P0 BRA `(.L_x_241) ;  /* 0xfffffffc00f08947 */ /* 0x004fea000383ffff */
[----:B------:R-:W-:Y:S05]  /*b0a0*/  BRA `(.L_x_242) ;  /* 0xffffff9800187947 */ /* 0x000fea000383ffff */
.L_x_73:
[----:B------:R-:W-:-:S07]  /*b0b0*/  MOV R0, UR5 ;  /* 0x0000000500007c02 */ /* 0x000fce0008000f00 */
.L_x_243:
[----:B-1----:R1:W2:Y:S02]  /*b0c0*/  SYNCS.PHASECHK.TRANS64.TRYWAIT P0, [R0+URZ], R2 ;  /* 0x00000002000075a7 */ /* 0x0022a400080011ff */
[----:B--2---:R-:W-:Y:S05]  /*b0d0*/  @!P0 NANOSLEEP.SYNCS 0x989680 ;  /* 0x009896800000895d */ /* 0x004fea0003900000 */
[----:B------:R-:W2:Y:S02]  /*b0e0*/  @!P0 SYNCS.PHASECHK.TRANS64 P0, [R0+URZ], R2 ;  /* 0x00000002000085a7 */ /* 0x000ea400080010ff */
[----:B--2---:R-:W-:Y:S05]  /*b0f0*/  @!P0 BRA `(.L_x_243) ;  /* 0xfffffffc00f08947 */ /* 0x004fea000383ffff */
[----:B------:R-:W-:Y:S05]  /*b100*/  BRA `(.L_x_244) ;  /* 0xffffff9800287947 */ /* 0x000fea000383ffff */
.L_x_74:
[----:B------:R-:W-:-:S07]  /*b110*/  MOV R0, UR5 ;  /* 0x0000000500007c02 */ /* 0x000fce0008000f00 */
.L_x_245:
[----:B-1----:R1:W2:Y:S02]  /*b120*/  SYNCS.PHASECHK.TRANS64.TRYWAIT P0, [R0+URZ], R2 ;  /* 0x00000002000075a7 */ /* 0x0022a400080011ff */
[----:B--2---:R-:W-:Y:S05]  /*b130*/  @!P0 NANOSLEEP.SYNCS 0x989680 ;  /* 0x009896800000895d */ /* 0x004fea0003900000 */
[----:B------:R-:W2:Y:S02]  /*b140*/  @!P0 SYNCS.PHASECHK.TRANS64 P0, [R0+URZ], R2 ;  /* 0x00000002000085a7 */ /* 0x000ea400080010ff */
[----:B--2---:R-:W-:Y:S05]  /*b150*/  @!P0 BRA `(.L_x_245) ;  /* 0xfffffffc00f08947 */ /* 0x004fea000383ffff */
[----:B------:R-:W-:Y:S05]  /*b160*/  BRA `(.L_x_246) ;  /* 0xffffff9800387947 */ /* 0x000fea000383ffff */
.L_x_75:
[----:B------:R-:W-:-:S07]  /*b170*/  MOV R0, UR5 ;  /* 0x0000000500007c02 */ /* 0x000fce0008000f00 */
.L_x_247:
[----:B-1----:R1:W2:Y:S02]  /*b180*/  SYNCS.PHASECHK.TRANS64.TRYWAIT P0, [R0+URZ], R2 ;  /* 0x00000002000075a7 */ /* 0x0022a400080011ff */
[----:B--2---:R-:W-:Y:S05]  /*b190*/  @!P0 NANOSLEEP.SYNCS 0x989680 ;  /* 0x009896800000895d */ /* 0x004fea0003900000 */
[----:B------:R-:W2:Y:S02]  /*b1a0*/  @!P0 SYNCS.PHASECHK.TRANS64 P0, [R0+URZ], R2 ;  /* 0x00000002000085a7 */ /* 0x000ea400080010ff */
[----:B--2---:R-:W-:Y:S05]  /*b1b0*/  @!P0 BRA `(.L_x_247) ;  /* 0xfffffffc00f08947 */ /* 0x004fea000383ffff */
[----:B------:R-:W-:Y:S05]  /*b1c0*/  BRA `(.L_x_248) ;  /* 0xffffff9800487947 */ /* 0x000fea000383ffff */
.L_x_76:
[----:B------:R-:W-:-:S07]  /*b1d0*/  MOV R0, UR5 ;  /* 0x0000000500007c02 */ /* 0x000fce0008000f00 */
.L_x_249:
[----:B-1----:R1:W2:Y:S02]  /*b1e0*/  SYNCS.PHASECHK.TRANS64.TRYWAIT P0, [R0+URZ], R2 ;  /* 0x00000002000075a7 */ /* 0x0022a400080011ff */
[----:B--2---:R-:W-:Y:S05]  /*b1f0*/  @!P0 NANOSLEEP.SYNCS 0x989680 ;  /* 0x009896800000895d */ /* 0x004fea0003900000 */
[----:B------:R-:W2:Y:S02]  /*b200*/  @!P0 SYNCS.PHASECHK.TRANS64 P0, [R0+URZ], R2 ;  /* 0x00000002000085a7 */ /* 0x000ea400080010ff */
[----:B--2---:R-:W-:Y:S05]  /*b210*/  @!P0 BRA `(.L_x_249) ;  /* 0xfffffffc00f08947 */ /* 0x004fea000383ffff */
[----:B------:R-:W-:Y:S05]  /*b220*/  BRA `(.L_x_250) ;  /* 0xffffff9800587947 */ /* 0x000fea000383ffff */
.L_x_77:
[----:B------:R-:W-:-:S07]  /*b230*/  MOV R0, UR5 ;  /* 0x0000000500007c02 */ /* 0x000fce0008000f00 */
.L_x_251:
[----:B-1----:R1:W2:Y:S02]  /*b240*/  SYNCS.PHASECHK.TRANS64.TRYWAIT P0, [R0+URZ], R2 ;  /* 0x00000002000075a7 */ /* 0x0022a400080011ff */
[----:B--2---:R-:W-:Y:S05]  /*b250*/  @!P0 NANOSLEEP.SYNCS 0x989680 ;  /* 0x009896800000895d */ /* 0x004fea0003900000 */
[----:B------:R-:W2:Y:S02]  /*b260*/  @!P0 SYNCS.PHASECHK.TRANS64 P0, [R0+URZ], R2 ;  /* 0x00000002000085a7 */ /* 0x000ea400080010ff */
[----:B--2---:R-:W-:Y:S05]  /*b270*/  @!P0 BRA `(.L_x_251) ;  /* 0xfffffffc00f08947 */ /* 0x004fea000383ffff */
[----:B------:R-:W-:Y:S05]  /*b280*/  BRA `(.L_x_252) ;  /* 0xffffff9800687947 */ /* 0x000fea000383ffff */
.L_x_78:
[----:B------:R-:W-:-:S07]  /*b290*/  MOV R0, UR5 ;  /* 0x0000000500007c02 */ /* 0x000fce0008000f00 */
.L_x_253:
[----:B-1----:R1:W2:Y:S02]  /*b2a0*/  SYNCS.PHASECHK.TRANS64.TRYWAIT P0, [R0+URZ], R2 ;  /* 0x00000002000075a7 */ /* 0x0022a400080011ff */
[----:B--2---:R-:W-:Y:S05]  /*b2b0*/  @!P0 NANOSLEEP.SYNCS 0x989680 ;  /* 0x009896800000895d */ /* 0x004fea0003900000 */
[----:B------:R-:W2:Y:S02]  /*b2c0*/  @!P0 SYNCS.PHASECHK.TRANS64 P0, [R0+URZ], R2 ;  /* 0x00000002000085a7 */ /* 0x000ea400080010ff */
[----:B--2---:R-:W-:Y:S05]  /*b2d0*/  @!P0 BRA `(.L_x_253) ;  /* 0xfffffffc00f08947 */ /* 0x004fea000383ffff */
[----:B------:R-:W-:Y:S05]  /*b2e0*/  BRA `(.L_x_254) ;  /* 0xffffff9800787947 */ /* 0x000fea000383ffff */
.L_x_79:
[----:B------:R-:W-:-:S07]  /*b2f0*/  MOV R0, UR5 ;  /* 0x0000000500007c02 */ /* 0x000fce0008000f00 */
.L_x_255:
[----:B-1----:R1:W2:Y:S02]  /*b300*/  SYNCS.PHASECHK.TRANS64.TRYWAIT P0, [R0+URZ], R2 ;  /* 0x00000002000075a7 */ /* 0x0022a400080011ff */
[----:B--2---:R-:W-:Y:S05]  /*b310*/  @!P0 NANOSLEEP.SYNCS 0x989680 ;  /* 0x009896800000895d */ /* 0x004fea0003900000 */
[----:B------:R-:W2:Y:S02]  /*b320*/  @!P0 SYNCS.PHASECHK.TRANS64 P0, [R0+URZ], R2 ;  /* 0x00000002000085a7 */ /* 0x000ea400080010ff */
[----:B--2---:R-:W-:Y:S05]  /*b330*/  @!P0 BRA `(.L_x_255) ;  /* 0xfffffffc00f08947 */ /* 0x004fea000383ffff */
[----:B------:R-:W-:Y:S05]  /*b340*/  BRA `(.L_x_256) ;  /* 0xffffff9800887947 */ /* 0x000fea000383ffff */
.L_x_80:
[----:B------:R-:W-:-:S07]  /*b350*/  MOV R0, UR5 ;  /* 0x0000000500007c02 */ /* 0x000fce0008000f00 */
.L_x_257:
[----:B-1----:R1:W2:Y:S02]  /*b360*/  SYNCS.PHASECHK.TRANS64.TRYWAIT P0, [R0+URZ], R2 ;  /* 0x00000002000075a7 */ /* 0x0022a400080011ff */
[----:B--2---:R-:W-:Y:S05]  /*b370*/  @!P0 NANOSLEEP.SYNCS 0x989680 ;  /* 0x009896800000895d */ /* 0x004fea0003900000 */
[----:B------:R-:W2:Y:S02]  /*b380*/  @!P0 SYNCS.PHASECHK.TRANS64 P0, [R0+URZ], R2 ;  /* 0x00000002000085a7 */ /* 0x000ea400080010ff */
[----:B--2---:R-:W-:Y:S05]  /*b390*/  @!P0 BRA `(.L_x_257) ;  /* 0xfffffffc00f08947 */ /* 0x004fea000383ffff */
[----:B------:R-:W-:Y:S05]  /*b3a0*/  BRA `(.L_x_258) ;  /* 0xffffff9800987947 */ /* 0x000fea000383ffff */
.L_x_81:
[----:B------:R-:W-:-:S07]  /*b3b0*/  MOV R0, UR5 ;  /* 0x0000000500007c02 */ /* 0x000fce0008000f00 */
.L_x_259:
[----:B-1----:R1:W2:Y:S02]  /*b3c0*/  SYNCS.PHASECHK.TRANS64.TRYWAIT P0, [R0+URZ], R2 ;  /* 0x00000002000075a7 */ /* 0x0022a400080011ff */
[----:B--2---:R-:W-:Y:S05]  /*b3d0*/  @!P0 NANOSLEEP.SYNCS 0x989680 ;  /* 0x009896800000895d */ /* 0x004fea0003900000 */
[----:B------:R-:W2:Y:S02]  /*b3e0*/  @!P0 SYNCS.PHASECHK.TRANS64 P0, [R0+URZ], R2 ;  /* 0x00000002000085a7 */ /* 0x000ea400080010ff */
[----:B--2---:R-:W-:Y:S05]  /*b3f0*/  @!P0 BRA `(.L_x_259) ;  /* 0xfffffffc00f08947 */ /* 0x004fea000383ffff */
[----:B------:R-:W-:Y:S05]  /*b400*/  BRA `(.L_x_260) ;  /* 0xffffff9800a87947 */ /* 0x000fea000383ffff */
.L_x_82:
[----:B------:R-:W-:-:S07]  /*b410*/  MOV R0, UR5 ;  /* 0x0000000500007c02 */ /* 0x000fce0008000f00 */
.L_x_261:
[----:B-1----:R1:W2:Y:S02]  /*b420*/  SYNCS.PHASECHK.TRANS64.TRYWAIT P0, [R0+URZ], R2 ;  /* 0x00000002000075a7 */ /* 0x0022a400080011ff */
[----:B--2---:R-:W-:Y:S05]  /*b430*/  @!P0 NANOSLEEP.SYNCS 0x989680 ;  /* 0x009896800000895d */ /* 0x004fea0003900000 */
[----:B------:R-:W2:Y:S02]  /*b440*/  @!P0 SYNCS.PHASECHK.TRANS64 P0, [R0+URZ], R2 ;  /* 0x00000002000085a7 */ /* 0x000ea400080010ff */
[----:B--2---:R-:W-:Y:S05]  /*b450*/  @!P0 BRA `(.L_x_261) ;  /* 0xfffffffc00f08947 */ /* 0x004fea000383ffff */
[----:B------:R-:W-:Y:S05]  /*b460*/  BRA `(.L_x_262) ;  /* 0xffffff9800b87947 */ /* 0x000fea000383ffff */
.L_x_83:
[----:B------:R-:W-:-:S07]  /*b470*/  MOV R0, UR5 ;  /* 0x0000000500007c02 */ /* 0x000fce0008000f00 */
.L_x_263:
[----:B-1----:R1:W2:Y:S02]  /*b480*/  SYNCS.PHASECHK.TRANS64.TRYWAIT P0, [R0+URZ], R2 ;  /* 0x00000002000075a7 */ /* 0x0022a400080011ff */
[----:B--2---:R-:W-:Y:S05]  /*b490*/  @!P0 NANOSLEEP.SYNCS 0x989680 ;  /* 0x009896800000895d */ /* 0x004fea0003900000 */
[----:B------:R-:W2:Y:S02]  /*b4a0*/  @!P0 SYNCS.PHASECHK.TRANS64 P0, [R0+URZ], R2 ;  /* 0x00000002000085a7 */ /* 0x000ea400080010ff */
[----:B--2---:R-:W-:Y:S05]  /*b4b0*/  @!P0 BRA `(.L_x_263) ;  /* 0xfffffffc00f08947 */ /* 0x004fea000383ffff */
[----:B------:R-:W-:Y:S05]  /*b4c0*/  BRA `(.L_x_264) ;  /* 0xffffff9800c87947 */ /* 0x000fea000383ffff */
.L_x_84:
[----:B------:R-:W-:-:S07]  /*b4d0*/  MOV R0, UR5 ;  /* 0x0000000500007c02 */ /* 0x000fce0008000f00 */
.L_x_265:
[----:B-1----:R1:W2:Y:S02]  /*b4e0*/  SYNCS.PHASECHK.TRANS64.TRYWAIT P0, [R0+URZ], R2 ;  /* 0x00000002000075a7 */ /* 0x0022a400080011ff */
[----:B--2---:R-:W-:Y:S05]  /*b4f0*/  @!P0 NANOSLEEP.SYNCS 0x989680 ;  /* 0x009896800000895d */ /* 0x004fea0003900000 */
[----:B------:R-:W2:Y:S02]  /*b500*/  @!P0 SYNCS.PHASECHK.TRANS64 P0, [R0+URZ], R2 ;  /* 0x00000002000085a7 */ /* 0x000ea400080010ff */
[----:B--2---:R-:W-:Y:S05]  /*b510*/  @!P0 BRA `(.L_x_265) ;  /* 0xfffffffc00f08947 */ /* 0x004fea000383ffff */
[----:B------:R-:W-:Y:S05]  /*b520*/  BRA `(.L_x_266) ;  /* 0xffffff9800d87947 */ /* 0x000fea000383ffff */
.L_x_85:
[----:B------:R-:W-:-:S07]  /*b530*/  MOV R0, UR5 ;  /* 0x0000000500007c02 */ /* 0x000fce0008000f00 */
.L_x_267:
[----:B-1----:R1:W2:Y:S02]  /*b540*/  SYNCS.PHASECHK.TRANS64.TRYWAIT P0, [R0+URZ], R2 ;  /* 0x00000002000075a7 */ /* 0x0022a400080011ff */
[----:B--2---:R-:W-:Y:S05]  /*b550*/  @!P0 NANOSLEEP.SYNCS 0x989680 ;  /* 0x009896800000895d */ /* 0x004fea0003900000 */
[----:B------:R-:W2:Y:S02]  /*b560*/  @!P0 SYNCS.PHASECHK.TRANS64 P0, [R0+URZ], R2 ;  /* 0x00000002000085a7 */ /* 0x000ea400080010ff */
[----:B--2---:R-:W-:Y:S05]  /*b570*/  @!P0 BRA `(.L_x_267) ;  /* 0xfffffffc00f08947 */ /* 0x004fea000383ffff */
[----:B------:R-:W-:Y:S05]  /*b580*/  BRA `(.L_x_268) ;  /* 0xffffff9800e87947 */ /* 0x000fea000383ffff */
.L_x_86:
[----:B------:R-:W-:-:S07]  /*b590*/  MOV R0, UR5 ;  /* 0x0000000500007c02 */ /* 0x000fce0008000f00 */
.L_x_269:
[----:B-1----:R1:W2:Y:S02]  /*b5a0*/  SYNCS.PHASECHK.TRANS64.TRYWAIT P0, [R0+URZ], R2 ;  /* 0x00000002000075a7 */ /* 0x0022a400080011ff */
[----:B--2---:R-:W-:Y:S05]  /*b5b0*/  @!P0 NANOSLEEP.SYNCS 0x989680 ;  /* 0x009896800000895d */ /* 0x004fea0003900000 */
[----:B------:R-:W2:Y:S02]  /*b5c0*/  @!P0 SYNCS.PHASECHK.TRANS64 P0, [R0+URZ], R2 ;  /* 0x00000002000085a7 */ /* 0x000ea400080010ff */
[----:B--2---:R-:W-:Y:S05]  /*b5d0*/  @!P0 BRA `(.L_x_269) ;  /* 0xfffffffc00f08947 */ /* 0x004fea000383ffff */
[----:B------:R-:W-:Y:S05]  /*b5e0*/  BRA `(.L_x_270) ;  /* 0xffffff9800f87947 */ /* 0x000fea000383ffff */
.L_x_87:
[----:B------:R-:W-:-:S07]  /*b5f0*/  MOV R0, UR5 ;  /* 0x0000000500007c02 */ /* 0x000fce0008000f00 */
.L_x_271:
[----:B-1----:R1:W2:Y:S02]  /*b600*/  SYNCS.PHASECHK.TRANS64.TRYWAIT P0, [R0+URZ], R2 ;  /* 0x00000002000075a7 */ /* 0x0022a400080011ff */
[----:B--2---:R-:W-:Y:S05]  /*b610*/  @!P0 NANOSLEEP.SYNCS 0x989680 ;  /* 0x009896800000895d */ /* 0x004fea0003900000 */
[----:B------:R-:W2:Y:S02]  /*b620*/  @!P0 SYNCS.PHASECHK.TRANS64 P0, [R0+URZ], R2 ;  /* 0x00000002000085a7 */ /* 0x000ea400080010ff */
[----:B--2---:R-:W-:Y:S05]  /*b630*/  @!P0 BRA `(.L_x_271) ;  /* 0xfffffffc00f08947 */ /* 0x004fea000383ffff */
[----:B------:R-:W-:Y:S05]  /*b640*/  BRA `(.L_x_272) ;  /* 0xffffff9c00087947 */ /* 0x000fea000383ffff */
.L_x_88:
[----:B------:R-:W-:-:S07]  /*b650*/  MOV R0, UR5 ;  /* 0x0000000500007c02 */ /* 0x000fce0008000f00 */
.L_x_273:
[----:B-1----:R1:W2:Y:S02]  /*b660*/  SYNCS.PHASECHK.TRANS64.TRYWAIT P0, [R0+URZ], R2 ;  /* 0x00000002000075a7 */ /* 0x0022a400080011ff */
[----:B--2---:R-:W-:Y:S05]  /*b670*/  @!P0 NANOSLEEP.SYNCS 0x989680 ;  /* 0x009896800000895d */ /* 0x004fea0003900000 */
[----:B------:R-:W2:Y:S02]  /*b680*/  @!P0 SYNCS.PHASECHK.TRANS64 P0, [R0+URZ], R2 ;  /* 0x00000002000085a7 */ /* 0x000ea400080010ff */
[----:B--2---:R-:W-:Y:S05]  /*b690*/  @!P0 BRA `(.L_x_273) ;  /* 0xfffffffc00f08947 */ /* 0x004fea000383ffff */
[----:B------:R-:W-:Y:S05]  /*b6a0*/  BRA `(.L_x_274) ;  /* 0xffffff9c00187947 */ /* 0x000fea000383ffff */
.L_x_89:
[----:B------:R-:W-:-:S07]  /*b6b0*/  MOV R0, UR5 ;  /* 0x0000000500007c02 */ /* 0x000fce0008000f00 */
.L_x_275:
[----:B-1----:R1:W2:Y:S02]  /*b6c0*/  SYNCS.PHASECHK.TRANS64.TRYWAIT P0, [R0+URZ], R2 ;  /* 0x00000002000075a7 */ /* 0x0022a400080011ff */
[----:B--2---:R-:W-:Y:S05]  /*b6d0*/  @!P0 NANOSLEEP.SYNCS 0x989680 ;  /* 0x009896800000895d */ /* 0x004fea0003900000 */
[----:B------:R-:W2:Y:S02]  /*b6e0*/  @!P0 SYNCS.PHASECHK.TRANS64 P0, [R0+URZ], R2 ;  /* 0x00000002000085a7 */ /* 0x000ea400080010ff */
[----:B--2---:R-:W-:Y:S05]  /*b6f0*/  @!P0 BRA `(.L_x_275) ;  /* 0xfffffffc00f08947 */ /* 0x004fea000383ffff */
[----:B------:R-:W-:Y:S05]  /*b700*/  BRA `(.L_x_276) ;  /* 0xffffff9c00287947 */ /* 0x000fea000383ffff */
.L_x_90:
[----:B------:R-:W-:-:S07]  /*b710*/  MOV R0, UR5 ;  /* 0x0000000500007c02 */ /* 0x000fce0008000f00 */
.L_x_277:
[----:B-1----:R1:W2:Y:S02]  /*b720*/  SYNCS.PHASECHK.TRANS64.TRYWAIT P0, [R0+URZ], R2 ;  /* 0x00000002000075a7 */ /* 0x0022a400080011ff */
[----:B--2---:R-:W-:Y:S05]  /*b730*/  @!P0 NANOSLEEP.SYNCS 0x989680 ;  /* 0x009896800000895d */ /* 0x004fea0003900000 */
[----:B------:R-:W2:Y:S02]  /*b740*/  @!P0 SYNCS.PHASECHK.TRANS64 P0, [R0+URZ], R2 ;  /* 0x00000002000085a7 */ /* 0x000ea400080010ff */
[----:B--2---:R-:W-:Y:S05]  /*b750*/  @!P0 BRA `(.L_x_277) ;  /* 0xfffffffc00f08947 */ /* 0x004fea000383ffff */
[----:B------:R-:W-:Y:S05]  /*b760*/  BRA `(.L_x_278) ;  /* 0xffffff9c00387947 */ /* 0x000fea000383ffff */
.L_x_91:
[----:B------:R-:W-:-:S07]  /*b770*/  MOV R0, UR5 ;  /* 0x0000000500007c02 */ /* 0x000fce0008000f00 */
.L_x_279:
[----:B-1----:R1:W2:Y:S02]  /*b780*/  SYNCS.PHASECHK.TRANS64.TRYWAIT P0, [R0+URZ], R2 ;  /* 0x00000002000075a7 */ /* 0x0022a400080011ff */
[----:B--2---:R-:W-:Y:S05]  /*b790*/  @!P0 NANOSLEEP.SYNCS 0x989680 ;  /* 0x009896800000895d */ /* 0x004fea0003900000 */
[----:B------:R-:W2:Y:S02]  /*b7a0*/  @!P0 SYNCS.PHASECHK.TRANS64 P0, [R0+URZ], R2 ;  /* 0x00000002000085a7 */ /* 0x000ea400080010ff */
[----:B--2---:R-:W-:Y:S05]  /*b7b0*/  @!P0 BRA `(.L_x_279) ;  /* 0xfffffffc00f08947 */ /* 0x004fea000383ffff */
[----:B------:R-:W-:Y:S05]  /*b7c0*/  BRA `(.L_x_280) ;  /* 0xffffff9c00487947 */ /* 0x000fea000383ffff */
.L_x_92:
[----:B------:R-:W-:-:S07]  /*b7d0*/  MOV R0, UR5 ;  /* 0x0000000500007c02 */ /* 0x000fce0008000f00 */
.L_x_281:
[----:B-1----:R1:W2:Y:S02]  /*b7e0*/  SYNCS.PHASECHK.TRANS64.TRYWAIT P0, [R0+URZ], R2 ;  /* 0x00000002000075a7 */ /* 0x0022a400080011ff */
[----:B--2---:R-:W-:Y:S05]  /*b7f0*/  @!P0 NANOSLEEP.SYNCS 0x989680 ;  /* 0x009896800000895d */ /* 0x004fea0003900000 */
[----:B------:R-:W2:Y:S02]  /*b800*/  @!P0 SYNCS.PHASECHK.TRANS64 P0, [R0+URZ], R2 ;  /* 0x00000002000085a7 */ /* 0x000ea400080010ff */
[----:B--2---:R-:W-:Y:S05]  /*b810*/  @!P0 BRA `(.L_x_281) ;  /* 0xfffffffc00f08947 */ /* 0x004fea000383ffff */
[----:B------:R-:W-:Y:S05]  /*b820*/  BRA `(.L_x_282) ;  /* 0xffffff9c00587947 */ /* 0x000fea000383ffff */
.L_x_93:
[----:B------:R-:W-:-:S07]  /*b830*/  MOV R0, UR5 ;  /* 0x0000000500007c02 */ /* 0x000fce0008000f00 */
.L_x_283:
[----:B-1----:R1:W2:Y:S02]  /*b840*/  SYNCS.PHASECHK.TRANS64.TRYWAIT P0, [R0+URZ], R2 ;  /* 0x00000002000075a7 */ /* 0x0022a400080011ff */
[----:B--2---:R-:W-:Y:S05]  /*b850*/  @!P0 NANOSLEEP.SYNCS 0x989680 ;  /* 0x009896800000895d */ /* 0x004fea0003900000 */
[----:B------:R-:W2:Y:S02]  /*b860*/  @!P0 SYNCS.PHASECHK.TRANS64 P0, [R0+URZ], R2 ;  /* 0x00000002000085a7 */ /* 0x000ea400080010ff */
[----:B--2---:R-:W-:Y:S05]  /*b870*/  @!P0 BRA `(.L_x_283) ;  /* 0xfffffffc00f08947 */ /* 0x004fea000383ffff */
[----:B------:R-:W-:Y:S05]  /*b880*/  BRA `(.L_x_284) ;  /* 0xffffff9c00687947 */ /* 0x000fea000383ffff */
.L_x_94:
[----:B------:R-:W-:-:S07]  /*b890*/  MOV R0, UR5 ;  /* 0x0000000500007c02 */ /* 0x000fce0008000f00 */
.L_x_285:
[----:B-1----:R1:W2:Y:S02]  /*b8a0*/  SYNCS.PHASECHK.TRANS64.TRYWAIT P0, [R0+URZ], R2 ;  /* 0x00000002000075a7 */ /* 0x0022a400080011ff */
[----:B--2---:R-:W-:Y:S05]  /*b8b0*/  @!P0 NANOSLEEP.SYNCS 0x989680 ;  /* 0x009896800000895d */ /* 0x004fea0003900000 */
[----:B------:R-:W2:Y:S02]  /*b8c0*/  @!P0 SYNCS.PHASECHK.TRANS64 P0, [R0+URZ], R2 ;  /* 0x00000002000085a7 */ /* 0x000ea400080010ff */
[----:B--2---:R-:W-:Y:S05]  /*b8d0*/  @!P0 BRA `(.L_x_285) ;  /* 0xfffffffc00f08947 */ /* 0x004fea000383ffff */
[----:B------:R-:W-:Y:S05]  /*b8e0*/  BRA `(.L_x_286) ;  /* 0xffffff9c00787947 */ /* 0x000fea000383ffff */
.L_x_95:
[----:B------:R-:W-:-:S07]  /*b8f0*/  MOV R0, UR5 ;  /* 0x0000000500007c02 */ /* 0x000fce0008000f00 */
.L_x_287:
[----:B-1----:R1:W2:Y:S02]  /*b900*/  SYNCS.PHASECHK.TRANS64.TRYWAIT P0, [R0+URZ], R2 ;  /* 0x00000002000075a7 */ /* 0x0022a400080011ff */
[----:B--2---:R-:W-:Y:S05]  /*b910*/  @!P0 NANOSLEEP.SYNCS 0x989680 ;  /* 0x009896800000895d */ /* 0x004fea0003900000 */
[----:B------:R-:W2:Y:S02]  /*b920*/  @!P0 SYNCS.PHASECHK.TRANS64 P0, [R0+URZ], R2 ;  /* 0x00000002000085a7 */ /* 0x000ea400080010ff */
[----:B--2---:R-:W-:Y:S05]  /*b930*/  @!P0 BRA `(.L_x_287) ;  /* 0xfffffffc00f08947 */ /* 0x004fea000383ffff */
[----:B------:R-:W-:Y:S05]  /*b940*/  BRA `(.L_x_288) ;  /* 0xffffff9c00887947 */ /* 0x000fea000383ffff */
.L_x_96:
[----:B------:R-:W-:-:S07]  /*b950*/  MOV R0, UR5 ;  /* 0x0000000500007c02 */ /* 0x000fce0008000f00 */
.L_x_289:
[----:B-1----:R1:W2:Y:S02]  /*b960*/  SYNCS.PHASECHK.TRANS64.TRYWAIT P0, [R0+URZ], R2 ;  /* 0x00000002000075a7 */ /* 0x0022a400080011ff */
[----:B--2---:R-:W-:Y:S05]  /*b970*/  @!P0 NANOSLEEP.SYNCS 0x989680 ;  /* 0x009896800000895d */ /* 0x004fea0003900000 */
[----:B------:R-:W2:Y:S02]  /*b980*/  @!P0 SYNCS.PHASECHK.TRANS64 P0, [R0+URZ], R2 ;  /* 0x00000002000085a7 */ /* 0x000ea400080010ff */
[----:B--2---:R-:W-:Y:S05]  /*b990*/  @!P0 BRA `(.L_x_289) ;  /* 0xfffffffc00f08947 */ /* 0x004fea000383ffff */
[----:B------:R-:W-:Y:S05]  /*b9a0*/  BRA `(.L_x_290) ;  /* 0xffffff9c00987947 */ /* 0x000fea000383ffff */
.L_x_97:
[----:B------:R-:W-:-:S07]  /*b9b0*/  MOV R0, UR5 ;  /* 0x0000000500007c02 */ /* 0x000fce0008000f00 */
.L_x_291:
[----:B-1----:R1:W2:Y:S02]  /*b9c0*/  SYNCS.PHASECHK.TRANS64.TRYWAIT P0, [R0+URZ], R2 ;  /* 0x00000002000075a7 */ /* 0x0022a400080011ff */
[----:B--2---:R-:W-:Y:S05]  /*b9d0*/  @!P0 NANOSLEEP.SYNCS 0x989680 ;  /* 0x009896800000895d */ /* 0x004fea0003900000 */
[----:B------:R-:W2:Y:S02]  /*b9e0*/  @!P0 SYNCS.PHASECHK.TRANS64 P0, [R0+URZ], R2 ;  /* 0x00000002000085a7 */ /* 0x000ea400080010ff */
[----:B--2---:R-:W-:Y:S05]  /*b9f0*/  @!P0 BRA `(.L_x_291) ;  /* 0xfffffffc00f08947 */ /* 0x004fea000383ffff */
[----:B------:R-:W-:Y:S05]  /*ba00*/  BRA `(.L_x_292) ;  /* 0xffffff9c00a87947 */ /* 0x000fea000383ffff */
.L_x_98:
[----:B------:R-:W-:-:S07]  /*ba10*/  MOV R0, UR5 ;  /* 0x0000000500007c02 */ /* 0x000fce0008000f00 */
.L_x_293:
[----:B-1----:R1:W2:Y:S02]  /*ba20*/  SYNCS.PHASECHK.TRANS64.TRYWAIT P0, [R0+URZ], R2 ;  /* 0x00000002000075a7 */ /* 0x0022a400080011ff */
[----:B--2---:R-:W-:Y:S05]  /*ba30*/  @!P0 NANOSLEEP.SYNCS 0x989680 ;  /* 0x009896800000895d */ /* 0x004fea0003900000 */
[----:B------:R-:W2:Y:S02]  /*ba40*/  @!P0 SYNCS.PHASECHK.TRANS64 P0, [R0+URZ], R2 ;  /* 0x00000002000085a7 */ /* 0x000ea400080010ff */
[----:B--2---:R-:W-:Y:S05]  /*ba50*/  @!P0 BRA `(.L_x_293) ;  /* 0xfffffffc00f08947 */ /* 0x004fea000383ffff */
[----:B------:R-:W-:Y:S05]  /*ba60*/  BRA `(.L_x_294) ;  /* 0xffffff9c00b87947 */ /* 0x000fea000383ffff */
.L_x_99:
[----:B------:R-:W-:-:S07]  /*ba70*/  MOV R0, UR5 ;  /* 0x0000000500007c02 */ /* 0x000fce0008000f00 */
.L_x_295:
[----:B-1----:R1:W2:Y:S02]  /*ba80*/  SYNCS.PHASECHK.TRANS64.TRYWAIT P0, [R0+URZ], R2 ;  /* 0x00000002000075a7 */ /* 0x0022a400080011ff */
[----:B--2---:R-:W-:Y:S05]  /*ba90*/  @!P0 NANOSLEEP.SYNCS 0x989680 ;  /* 0x009896800000895d */ /* 0x004fea0003900000 */
[----:B------:R-:W2:Y:S02]  /*baa0*/  @!P0 SYNCS.PHASECHK.TRANS64 P0, [R0+URZ], R2 ;  /* 0x00000002000085a7 */ /* 0x000ea400080010ff */
[----:B--2---:R-:W-:Y:S05]  /*bab0*/  @!P0 BRA `(.L_x_295) ;  /* 0xfffffffc00f08947 */ /* 0x004fea000383ffff */
[----:B------:R-:W-:Y:S05]  /*bac0*/  BRA `(.L_x_296) ;  /* 0xffffff9c00c87947 */ /* 0x000fea000383ffff */
.L_x_100:
[----:B------:R-:W-:-:S07]  /*bad0*/  MOV R0, UR5 ;  /* 0x0000000500007c02 */ /* 0x000fce0008000f00 */
.L_x_297:
[----:B-1----:R1:W2:Y:S02]  /*bae0*/  SYNCS.PHASECHK.TRANS64.TRYWAIT P0, [R0+URZ], R2 ;  /* 0x00000002000075a7 */ /* 0x0022a400080011ff */
[----:B--2---:R-:W-:Y:S05]  /*baf0*/  @!P0 NANOSLEEP.SYNCS 0x989680 ;  /* 0x009896800000895d */ /* 0x004fea0003900000 */
[----:B------:R-:W2:Y:S02]  /*bb00*/  @!P0 SYNCS.PHASECHK.TRANS64 P0, [R0+URZ], R2 ;  /* 0x00000002000085a7 */ /* 0x000ea400080010ff */
[----:B--2---:R-:W-:Y:S05]  /*bb10*/  @!P0 BRA `(.L_x_297) ;  /* 0xfffffffc00f08947 */ /* 0x004fea000383ffff */
[----:B------:R-:W-:Y:S05]  /*bb20*/  BRA `(.L_x_298) ;  /* 0xffffff9c00d87947 */ /* 0x000fea000383ffff */
.L_x_101:
[----:B------:R-:W-:-:S07]  /*bb30*/  MOV R0, UR5 ;  /* 0x0000000500007c02 */ /* 0x000fce0008000f00 */
.L_x_299:
[----:B-1----:R1:W2:Y:S02]  /*bb40*/  SYNCS.PHASECHK.TRANS64.TRYWAIT P0, [R0+URZ], R2 ;  /* 0x00000002000075a7 */ /* 0x0022a400080011ff */
[----:B--2---:R-:W-:Y:S05]  /*bb50*/  @!P0 NANOSLEEP.SYNCS 0x989680 ;  /* 0x009896800000895d */ /* 0x004fea0003900000 */
[----:B------:R-:W2:Y:S02]  /*bb60*/  @!P0 SYNCS.PHASECHK.TRANS64 P0, [R0+URZ], R2 ;  /* 0x00000002000085a7 */ /* 0x000ea400080010ff */
[----:B--2---:R-:W-:Y:S05]  /*bb70*/  @!P0 BRA `(.L_x_299) ;  /* 0xfffffffc00f08947 */ /* 0x004fea000383ffff */
[----:B------:R-:W-:Y:S05]  /*bb80*/  BRA `(.L_x_300) ;  /* 0xffffff9c00e87947 */ /* 0x000fea000383ffff */
.L_x_102:
[----:B------:R-:W-:-:S07]  /*bb90*/  MOV R0, UR5 ;  /* 0x0000000500007c02 */ /* 0x000fce0008000f00 */
.L_x_301:
[----:B-1----:R1:W2:Y:S02]  /*bba0*/  SYNCS.PHASECHK.TRANS64.TRYWAIT P0, [R0+URZ], R2 ;  /* 0x00000002000075a7 */ /* 0x0022a400080011ff */
[----:B--2---:R-:W-:Y:S05]  /*bbb0*/  @!P0 NANOSLEEP.SYNCS 0x989680 ;  /* 0x009896800000895d */ /* 0x004fea0003900000 */
[----:B------:R-:W2:Y:S02]  /*bbc0*/  @!P0 SYNCS.PHASECHK.TRANS64 P0, [R0+URZ], R2 ;  /* 0x00000002000085a7 */ /* 0x000ea400080010ff */
[----:B--2---:R-:W-:Y:S05]  /*bbd0*/  @!P0 BRA `(.L_x_301) ;  /* 0xfffffffc00f08947 */ /* 0x004fea000383ffff */
[----:B------:R-:W-:Y:S05]  /*bbe0*/  BRA `(.L_x_302) ;  /* 0xffffff9c00f87947 */ /* 0x000fea000383ffff */
.L_x_103:
[----:B------:R-:W-:-:S07]  /*bbf0*/  MOV R0, UR5 ;  /* 0x0000000500007c02 */ /* 0x000fce0008000f00 */
.L_x_303:
[----:B-1----:R1:W2:Y:S02]  /*bc00*/  SYNCS.PHASECHK.TRANS64.TRYWAIT P0, [R0+URZ], R2 ;  /* 0x00000002000075a7 */ /* 0x0022a400080011ff */
[----:B--2---:R-:W-:Y:S05]  /*bc10*/  @!P0 NANOSLEEP.SYNCS 0x989680 ;  /* 0x009896800000895d */ /* 0x004fea0003900000 */
[----:B------:R-:W2:Y:S02]  /*bc20*/  @!P0 SYNCS.PHASECHK.TRANS64 P0, [R0+URZ], R2 ;  /* 0x00000002000085a7 */ /* 0x000ea400080010ff */
[----:B--2---:R-:W-:Y:S05]  /*bc30*/  @!P0 BRA `(.L_x_303) ;  /* 0xfffffffc00f08947 */ /* 0x004fea000383ffff */
[----:B------:R-:W-:Y:S05]  /*bc40*/  BRA `(.L_x_304) ;  /* 0xffffffa000087947 */ /* 0x000fea000383ffff */
.L_x_104:
[----:B------:R-:W-:-:S07]  /*bc50*/  MOV R0, UR5 ;  /* 0x0000000500007c02 */ /* 0x000fce0008000f00 */
.L_x_305:
[----:B-1----:R1:W2:Y:S02]  /*bc60*/  SYNCS.PHASECHK.TRANS64.TRYWAIT P0, [R0+URZ], R2 ;  /* 0x00000002000075a7 */ /* 0x0022a400080011ff */
[----:B--2---:R-:W-:Y:S05]  /*bc70*/  @!P0 NANOSLEEP.SYNCS 0x989680 ;  /* 0x009896800000895d */ /* 0x004fea0003900000 */
[----:B------:R-:W2:Y:S02]  /*bc80*/  @!P0 SYNCS.PHASECHK.TRANS64 P0, [R0+URZ], R2 ;  /* 0x00000002000085a7 */ /* 0x000ea400080010ff */
[----:B--2---:R-:W-:Y:S05]  /*bc90*/  @!P0 BRA `(.L_x_305) ;  /* 0xfffffffc00f08947 */ /* 0x004fea000383ffff */
[----:B------:R-:W-:Y:S05]  /*bca0*/  BRA `(.L_x_306) ;  /* 0xffffffa000187947 */ /* 0x000fea000383ffff */
.L_x_105:
[----:B------:R-:W-:-:S07]  /*bcb0*/  MOV R0, UR5 ;  /* 0x0000000500007c02 */ /* 0x000fce0008000f00 */
.L_x_307:
[----:B-1----:R1:W2:Y:S02]  /*bcc0*/  SYNCS.PHASECHK.TRANS64.TRYWAIT P0, [R0+URZ], R2 ;  /* 0x00000002000075a7 */ /* 0x0022a400080011ff */
[----:B--2---:R-:W-:Y:S05]  /*bcd0*/  @!P0 NANOSLEEP.SYNCS 0x989680 ;  /* 0x009896800000895d */ /* 0x004fea0003900000 */
[----:B------:R-:W2:Y:S02]  /*bce0*/  @!P0 SYNCS.PHASECHK.TRANS64 P0, [R0+URZ], R2 ;  /* 0x00000002000085a7 */ /* 0x000ea400080010ff */
[----:B--2---:R-:W-:Y:S05]  /*bcf0*/  @!P0 BRA `(.L_x_307) ;  /* 0xfffffffc00f08947 */ /* 0x004fea000383ffff */
[----:B------:R-:W-:Y:S05]  /*bd00*/  BRA `(.L_x_308) ;  /* 0xffffffa000287947 */ /* 0x000fea000383ffff */
.L_x_106:
[----:B------:R-:W-:-:S07]  /*bd10*/  MOV R0, UR5 ;  /* 0x0000000500007c02 */ /* 0x000fce0008000f00 */
.L_x_309:
[----:B-1----:R1:W2:Y:S02]  /*bd20*/  SYNCS.PHASECHK.TRANS64.TRYWAIT P0, [R0+URZ], R2 ;  /* 0x00000002000075a7 */ /* 0x0022a400080011ff */
[----:B--2---:R-:W-:Y:S05]  /*bd30*/  @!P0 NANOSLEEP.SYNCS 0x989680 ;  /* 0x009896800000895d */ /* 0x004fea0003900000 */
[----:B------:R-:W2:Y:S02]  /*bd40*/  @!P0 SYNCS.PHASECHK.TRANS64 P0, [R0+URZ], R2 ;  /* 0x00000002000085a7 */ /* 0x000ea400080010ff */
[----:B--2---:R-:W-:Y:S05]  /*bd50*/  @!P0 BRA `(.L_x_309) ;  /* 0xfffffffc00f08947 */ /* 0x004fea000383ffff */
[----:B------:R-:W-:Y:S05]  /*bd60*/  BRA `(.L_x_310) ;  /* 0xffffffa000387947 */ /* 0x000fea000383ffff */
.L_x_107:
[----:B------:R-:W-:-:S07]  /*bd70*/  MOV R0, UR5 ;  /* 0x0000000500007c02 */ /* 0x000fce0008000f00 */
.L_x_311:
[----:B-1----:R1:W2:Y:S02]  /*bd80*/  SYNCS.PHASECHK.TRANS64.TRYWAIT P0, [R0+URZ], R2 ;  /* 0x00000002000075a7 */ /* 0x0022a400080011ff */
[----:B--2---:R-:W-:Y:S05]  /*bd90*/  @!P0 NANOSLEEP.SYNCS 0x989680 ;  /* 0x009896800000895d */ /* 0x004fea0003900000 */
[----:B------:R-:W2:Y:S02]  /*bda0*/  @!P0 SYNCS.PHASECHK.TRANS64 P0, [R0+URZ], R2 ;  /* 0x00000002000085a7 */ /* 0x000ea400080010ff */
[----:B--2---:R-:W-:Y:S05]  /*bdb0*/  @!P0 BRA `(.L_x_311) ;  /* 0xfffffffc00f08947 */ /* 0x004fea000383ffff */
[----:B------:R-:W-:Y:S05]  /*bdc0*/  BRA `(.L_x_312) ;  /* 0xffffffa000487947 */ /* 0x000fea000383ffff */
.L_x_108:
[----:B------:R-:W-:-:S07]  /*bdd0*/  MOV R0, UR5 ;  /* 0x0000000500007c02 */ /* 0x000fce0008000f00 */
.L_x_313:
[----:B-1----:R1:W2:Y:S02]  /*bde0*/  SYNCS.PHASECHK.TRANS64.TRYWAIT P0, [R0+URZ], R2 ;  /* 0x00000002000075a7 */ /* 0x0022a400080011ff */
[----:B--2---:R-:W-:Y:S05]  /*bdf0*/  @!P0 NANOSLEEP.SYNCS 0x989680 ;  /* 0x009896800000895d */ /* 0x004fea0003900000 */
[----:B------:R-:W2:Y:S02]  /*be00*/  @!P0 SYNCS.PHASECHK.TRANS64 P0, [R0+URZ], R2 ;  /* 0x00000002000085a7 */ /* 0x000ea400080010ff */
[----:B--2---:R-:W-:Y:S05]  /*be10*/  @!P0 BRA `(.L_x_313) ;  /* 0xfffffffc00f08947 */ /* 0x004fea000383ffff */
[----:B------:R-:W-:Y:S05]  /*be20*/  BRA `(.L_x_314) ;  /* 0xffffffa000587947 */ /* 0x000fea000383ffff */
.L_x_109:
[----:B------:R-:W-:-:S07]  /*be30*/  MOV R0, UR5 ;  /* 0x0000000500007c02 */ /* 0x000fce0008000f00 */
.L_x_315:
[----:B-1----:R1:W2:Y:S02]  /*be40*/  SYNCS.PHASECHK.TRANS64.TRYWAIT P0, [R0+URZ], R2 ;  /* 0x00000002000075a7 */ /* 0x0022a400080011ff */
[----:B--2---:R-:W-:Y:S05]  /*be50*/  @!P0 NANOSLEEP.SYNCS 0x989680 ;  /* 0x009896800000895d */ /* 0x004fea0003900000 */
[----:B------:R-:W2:Y:S02]  /*be60*/  @!P0 SYNCS.PHASECHK.TRANS64 P0, [R0+URZ], R2 ;  /* 0x00000002000085a7 */ /* 0x000ea400080010ff */
[----:B--2---:R-:W-:Y:S05]  /*be70*/  @!P0 BRA `(.L_x_315) ;  /* 0xfffffffc00f08947 */ /* 0x004fea000383ffff */
[----:B------:R-:W-:Y:S05]  /*be80*/  BRA `(.L_x_316) ;  /* 0xffffffa000687947 */ /* 0x000fea000383ffff */
.L_x_110:
[----:B------:R-:W-:-:S07]  /*be90*/  MOV R0, UR5 ;  /* 0x0000000500007c02 */ /* 0x000fce0008000f00 */
.L_x_317:
[----:B-1----:R1:W2:Y:S02]  /*bea0*/  SYNCS.PHASECHK.TRANS64.TRYWAIT P0, [R0+URZ], R2 ;  /* 0x00000002000075a7 */ /* 0x0022a400080011ff */
[----:B--2---:R-:W-:Y:S05]  /*beb0*/  @!P0 NANOSLEEP.SYNCS 0x989680 ;  /* 0x009896800000895d */ /* 0x004fea0003900000 */
[----:B------:R-:W2:Y:S02]  /*bec0*/  @!P0 SYNCS.PHASECHK.TRANS64 P0, [R0+URZ], R2 ;  /* 0x00000002000085a7 */ /* 0x000ea400080010ff */
[----:B--2---:R-:W-:Y:S05]  /*bed0*/  @!P0 BRA `(.L_x_317) ;  /* 0xfffffffc00f08947 */ /* 0x004fea000383ffff */
[----:B------:R-:W-:Y:S05]  /*bee0*/  BRA `(.L_x_318) ;  /* 0xffffffa000787947 */ /* 0x000fea000383ffff */
.L_x_111:
[----:B------:R-:W-:-:S07]  /*bef0*/  MOV R0, UR5 ;  /* 0x0000000500007c02 */ /* 0x000fce0008000f00 */
.L_x_319:
[----:B-1----:R1:W2:Y:S02]  /*bf00*/  SYNCS.PHASECHK.TRANS64.TRYWAIT P0, [R0+URZ], R2 ;  /* 0x00000002000075a7 */ /* 0x0022a400080011ff */
[----:B--2---:R-:W-:Y:S05]  /*bf10*/  @!P0 NANOSLEEP.SYNCS 0x989680 ;  /* 0x009896800000895d */ /* 0x004fea0003900000 */
[----:B------:R-:W2:Y:S02]  /*bf20*/  @!P0 SYNCS.PHASECHK.TRANS64 P0, [R0+URZ], R2 ;  /* 0x00000002000085a7 */ /* 0x000ea400080010ff */
[----:B--2---:R-:W-:Y:S05]  /*bf30*/  @!P0 BRA `(.L_x_319) ;  /* 0xfffffffc00f08947 */ /* 0x004fea000383ffff */
[----:B------:R-:W-:Y:S05]  /*bf40*/  BRA `(.L_x_320) ;  /* 0xffffffa000887947 */ /* 0x000fea000383ffff */
.L_x_114:
[----:B------:R-:W-:-:S07]  /*bf50*/  MOV R4, UR4 ;  /* 0x0000000400047c02 */ /* 0x000fce0008000f00 */
.L_x_321:
[----:B--2---:R2:W3:Y:S02]  /*bf60*/  SYNCS.PHASECHK.TRANS64.TRYWAIT P1, [R4+URZ+0x4a8], R6 ;  /* 0x0004a806040075a7 */ /* 0x0044e400080211ff */
[----:B---3--:R-:W-:Y:S05]  /*bf70*/  @!P1 NANOSLEEP.SYNCS 0x989680 ;  /* 0x009896800000995d */ /* 0x008fea0003900000 */
[----:B------:R-:W3:Y:S02]  /*bf80*/  @!P1 SYNCS.PHASECHK.TRANS64 P1, [R4+URZ+0x4a8], R6 ;  /* 0x0004a806040095a7 */ /* 0x000ee400080210ff */
[----:B---3--:R-:W-:Y:S05]  /*bf90*/  @!P1 BRA `(.L_x_321) ;  /* 0xfffffffc00f09947 */ /* 0x008fea000383ffff */
[----:B------:R-:W-:Y:S05]  /*bfa0*/  BRA `(.L_x_322) ;  /* 0xffffffa000f87947 */ /* 0x000fea000383ffff */
.L_x_115:
[----:B--2---:R-:W-:-:S07]  /*bfb0*/  MOV R4, UR4 ;  /* 0x0000000400047c02 */ /* 0x004fce0008000f00 */
.L_x_323:
[----:B--2---:R2:W3:Y:S02]  /*bfc0*/  SYNCS.PHASECHK.TRANS64.TRYWAIT P1, [R4+URZ+0x4a0], R5 ;  /* 0x0004a005040075a7 */ /* 0x0044e400080211ff */
[----:B---3--:R-:W-:Y:S05]  /*bfd0*/  @!P1 NANOSLEEP.SYNCS 0x989680 ;  /* 0x009896800000995d */ /* 0x008fea0003900000 */
[----:B------:R-:W3:Y:S02]  /*bfe0*/  @!P1 SYNCS.PHASECHK.TRANS64 P1, [R4+URZ+0x4a0], R5 ;  /* 0x0004a005040095a7 */ /* 0x000ee400080210ff */
[----:B---3--:R-:W-:Y:S05]  /*bff0*/  @!P1 BRA `(.L_x_323) ;  /* 0xfffffffc00f09947 */ /* 0x008fea000383ffff */
[----:B------:R-:W-:Y:S05]  /*c000*/  BRA `(.L_x_324) ;  /* 0xffffffa400007947 */ /* 0x000fea000383ffff */
.L_x_125:
[----:B--2---:R-:W-:-:S04]  /*c010*/  MOV R5, UR5 ;  /* 0x0000000500057c02 */ /* 0x004fc80008000f00 */
[----:B------:R2:W3:Y:S03]  /*c020*/  SYNCS.PHASECHK.TRANS64.TRYWAIT P0, [R5+URZ+0x8], R6 ;  /* 0x00000806050075a7 */ /* 0x0004e600080011ff */
[----:B---3--:R-:W-:Y:S05]  /*c030*/  @!P0 NANOSLEEP.SYNCS 0x989680 ;  /* 0x009896800000895d */ /* 0x008fea0003900000 */
[----:B------:R-:W3:Y:S02]  /*c040*/  @!P0 SYNCS.PHASECHK.TRANS64 P0, [R5+URZ+0x8], R6 ;  /* 0x00000806050085a7 */ /* 0x000ee400080010ff */
[----:B---3--:R-:W-:Y:S05]  /*c050*/  @!P0 BRA `(.L_x_125) ;  /* 0xfffffffc00ec8947 */ /* 0x008fea000383ffff */
[----:B------:R-:W-:Y:S05]  /*c060*/  BRA `(.L_x_124) ;  /* 0xffffffa400cc7947 */ /* 0x000fea000383ffff */
.L_x_127:
[----:B------:R-:W-:Y:S01]  /*c070*/  BSSY B0, `(.L_x_325) ;  /* 0x0000006000007945 */ /* 0x000fe20003800000 */
[----:B------:R-:W-:-:S07]  /*c080*/  MOV R15, 0xffffffff ;  /* 0xffffffff000f7802 */ /* 0x000fce0000000f00 */
[----:B-12--5:R-:W-:Y:S05]  /*c090*/  WARPSYNC.COLLECTIVE R15, `(.L_x_326) ;  /* 0x000000000f0c7348 */ /* 0x026fea0003c00000 */
[----:B------:R-:W-:Y:S02]  /*c0a0*/  ELECT P6, UR79, PT ;  /* 0x00000000004f782f */ /* 0x000fe400038c0000 */
[----:B------:R-:W-:Y:S01]  /*c0b0*/  MOV R14, UR79 ;  /* 0x0000004f000e7c02 */ /* 0x000fe20008000f00 */
[----:B-12--5:R-:W-:Y:S10]  /*c0c0*/  ENDCOLLECTIVE ;  /* 0x000000000000791b */ /* 0x026ff40003800000 */
.L_x_326:
[----:B------:R-:W-:Y:S05]  /*c0d0*/  BSYNC B0 ;  /* 0x0000000000007941 */ /* 0x000fea0003800000 */
.L_x_325:
[----:B------:R-:W-:Y:S01]  /*c0e0*/  PLOP3.LUT P0, PT, P6, PT, PT, 0x80, 0x8 ;  /* 0x000000000008781c */ /* 0x000fe2000370f070 */
[----:B------:R-:W-:-:S12]  /*c0f0*/  BRA `(.L_x_327) ;  /* 0xffffffa400f87947 */ /* 0x000fd8000383ffff */
.L_x_129:
[----:B--2---:R-:W-:-:S04]  /*c100*/  MOV R3, UR5 ;  /* 0x0000000500037c02 */ /* 0x004fc80008000f00 */
[----:B------:R2:W3:Y:S03]  /*c110*/  SYNCS.PHASECHK.TRANS64.TRYWAIT P0, [R3+URZ+0x8], R4 ;  /* 0x00000804030075a7 */ /* 0x0004e600080011ff */
[----:B---3--:R-:W-:Y:S05]  /*c120*/  @!P0 NANOSLEEP.SYNCS 0x989680 ;  /* 0x009896800000895d */ /* 0x008fea0003900000 */
[----:B------:R-:W3:Y:S02]  /*c130*/  @!P0 SYNCS.PHASECHK.TRANS64 P0, [R3+URZ+0x8], R4 ;  /* 0x00000804030085a7 */ /* 0x000ee400080010ff */
[----:B---3--:R-:W-:Y:S05]  /*c140*/  @!P0 BRA `(.L_x_129) ;  /* 0xfffffffc00ec8947 */ /* 0x008fea000383ffff */
[----:B------:R-:W-:Y:S05]  /*c150*/  BRA `(.L_x_128) ;  /* 0xffffffa400fc7947 */ /* 0x000fea000383ffff */
.L_x_130:
[----:B------:R-:W-:-:S07]  /*c160*/  MOV R4, UR14 ;  /* 0x0000000e00047c02 */ /* 0x000fce0008000f00 */
.L_x_328:
[----:B-1----:R1:W2:Y:S02]  /*c170*/  SYNCS.PHASECHK.TRANS64.TRYWAIT P0, [R4+URZ+0x4a0], R5 ;  /* 0x0004a005040075a7 */ /* 0x0022a400080011ff */
[----:B--2---:R-:W-:Y:S05]  /*c180*/  @!P0 NANOSLEEP.SYNCS 0x989680 ;  /* 0x009896800000895d */ /* 0x004fea0003900000 */
[----:B------:R-:W2:Y:S02]  /*c190*/  @!P0 SYNCS.PHASECHK.TRANS64 P0, [R4+URZ+0x4a0], R5 ;  /* 0x0004a005040085a7 */ /* 0x000ea400080010ff */
[----:B--2---:R-:W-:Y:S05]  /*c1a0*/  @!P0 BRA `(.L_x_328) ;  /* 0xfffffffc00f08947 */ /* 0x004fea000383ffff */
[----:B------:R-:W-:Y:S05]  /*c1b0*/  BRA `(.L_x_329) ;  /* 0xffffffa800e07947 */ /* 0x000fea000383ffff */
.L_x_132:
[----:B------:R-:W-:-:S07]  /*c1c0*/  MOV R4, UR19 ;  /* 0x0000001300047c02 */ /* 0x000fce0008000f00 */
.L_x_330:
[----:B-1----:R1:W2:Y:S02]  /*c1d0*/  SYNCS.PHASECHK.TRANS64.TRYWAIT P0, [R4+URZ+0x4c0], R5 ;  /* 0x0004c005040075a7 */ /* 0x0022a400080011ff */
[----:B--2---:R-:W-:Y:S05]  /*c1e0*/  @!P0 NANOSLEEP.SYNCS 0x989680 ;  /* 0x009896800000895d */ /* 0x004fea0003900000 */
[----:B------:R-:W2:Y:S02]  /*c1f0*/  @!P0 SYNCS.PHASECHK.TRANS64 P0, [R4+URZ+0x4c0], R5 ;  /* 0x0004c005040085a7 */ /* 0x000ea400080010ff */
[----:B--2---:R-:W-:Y:S05]  /*c200*/  @!P0 BRA `(.L_x_330) ;  /* 0xfffffffc00f08947 */ /* 0x004fea000383ffff */
[----:B------:R-:W-:Y:S05]  /*c210*/  BRA `(.L_x_131) ;  /* 0xffffffac00007947 */ /* 0x000fea000383ffff */
.L_x_136:
[----:B-1----:R-:W-:Y:S07]  /*c220*/  MOV R4, UR11 ;  /* 0x0000000b00047c02 */ /* 0x002fee0008000f00 */
.L_x_331:
[----:B-1----:R1:W2:Y:S02]  /*c230*/  SYNCS.PHASECHK.TRANS64.TRYWAIT P0, [R4+URZ], R6 ;  /* 0x00000006040075a7 */ /* 0x0022a400080011ff */
[----:B--2---:R-:W-:Y:S05]  /*c240*/  @!P0 NANOSLEEP.SYNCS 0x989680 ;  /* 0x009896800000895d */ /* 0x004fea0003900000 */
[----:B------:R-:W2:Y:S02]  /*c250*/  @!P0 SYNCS.PHASECHK.TRANS64 P0, [R4+URZ], R6 ;  /* 0x00000006040085a7 */ /* 0x000ea400080010ff */
[----:B--2---:R-:W-:Y:S05]  /*c260*/  @!P0 BRA `(.L_x_331) ;  /* 0xfffffffc00f08947 */ /* 0x004fea000383ffff */
[----:B------:R-:W-:Y:S05]  /*c270*/  BRA `(.L_x_135) ;  /* 0xffffffac00247947 */ /* 0x000fea000383ffff */
.L_x_140:
[----:B--2---:R-:W-:-:S07]  /*c280*/  MOV R0, UR4 ;  /* 0x0000000400007c02 */ /* 0x004fce0008000f00 */
.L_x_332:
[----:B--2---:R2:W3:Y:S02]  /*c290*/  SYNCS.PHASECHK.TRANS64.TRYWAIT P0, [R0+URZ], R2 ;  /* 0x00000002000075a7 */ /* 0x0044e400080011ff */
[----:B---3--:R-:W-:Y:S05]  /*c2a0*/  @!P0 NANOSLEEP.SYNCS 0x989680 ;  /* 0x009896800000895d */ /* 0x008fea0003900000 */
[----:B------:R-:W3:Y:S02]  /*c2b0*/  @!P0 SYNCS.PHASECHK.TRANS64 P0, [R0+URZ], R2 ;  /* 0x00000002000085a7 */ /* 0x000ee400080010ff */
[----:B---3--:R-:W-:Y:S05]  /*c2c0*/  @!P0 BRA `(.L_x_332) ;  /* 0xfffffffc00f08947 */ /* 0x008fea000383ffff */
[----:B------:R-:W-:Y:S05]  /*c2d0*/  BRA `(.L_x_333) ;  /* 0xffffffac00d87947 */ /* 0x000fea000383ffff */
.L_x_143:
[----:B------:R-:W-:-:S07]  /*c2e0*/  MOV R0, UR14 ;  /* 0x0000000e00007c02 */ /* 0x000fce0008000f00 */
.L_x_334:
[----:B--2---:R2:W3:Y:S02]  /*c2f0*/  SYNCS.PHASECHK.TRANS64.TRYWAIT P1, [R0+URZ+0x4d0], R2 ;  /* 0x0004d002000075a7 */ /* 0x0044e400080211ff */
[----:B---3--:R-:W-:Y:S05]  /*c300*/  @!P1 NANOSLEEP.SYNCS 0x989680 ;  /* 0x009896800000995d */ /* 0x008fea0003900000 */
[----:B------:R-:W3:Y:S02]  /*c310*/  @!P1 SYNCS.PHASECHK.TRANS64 P1, [R0+URZ+0x4d0], R2 ;  /* 0x0004d002000095a7 */ /* 0x000ee400080210ff */
[----:B---3--:R-:W-:Y:S05]  /*c320*/  @!P1 BRA `(.L_x_334) ;  /* 0xfffffffc00f09947 */ /* 0x008fea000383ffff */
[----:B------:R-:W-:Y:S05]  /*c330*/  BRA `(.L_x_335) ;  /* 0xffffffb000247947 */ /* 0x000fea000383ffff */
.L_x_148:
[----:B------:R-:W-:Y:S07]  /*c340*/  MOV R0, UR28 ;  /* 0x0000001c00007c02 */ /* 0x000fee0008000f00 */
.L_x_336:
[----:B-1----:R1:W2:Y:S02]  /*c350*/  SYNCS.PHASECHK.TRANS64.TRYWAIT P0, [R0+URZ+0x4a0], R3 ;  /* 0x0004a003000075a7 */ /* 0x0022a400080011ff */
[----:B--2---:R-:W-:Y:S05]  /*c360*/  @!P0 NANOSLEEP.SYNCS 0x989680 ;  /* 0x009896800000895d */ /* 0x004fea0003900000 */
[----:B------:R-:W2:Y:S02]  /*c370*/  @!P0 SYNCS.PHASECHK.TRANS64 P0, [R0+URZ+0x4a0], R3 ;  /* 0x0004a003000085a7 */ /* 0x000ea400080010ff */
[----:B--2---:R-:W-:Y:S05]  /*c380*/  @!P0 BRA `(.L_x_336) ;  /* 0xfffffffc00f08947 */ /* 0x004fea000383ffff */
[----:B------:R-:W-:Y:S05]  /*c390*/  BRA `(.L_x_337) ;  /* 0xffffffb400507947 */ /* 0x000fea000383ffff */
.L_x_151:
[----:B------:R-:W-:Y:S07]  /*c3a0*/  MOV R0, UR28 ;  /* 0x0000001c00007c02 */ /* 0x000fee0008000f00 */
.L_x_338:
[----:B-1----:R1:W2:Y:S02]  /*c3b0*/  SYNCS.PHASECHK.TRANS64.TRYWAIT P0, [R0+URZ+0x498], R8 ;  /* 0x00049808000075a7 */ /* 0x0022a400080011ff */
[----:B--2---:R-:W-:Y:S05]  /*c3c0*/  @!P0 NANOSLEEP.SYNCS 0x989680 ;  /* 0x009896800000895d */ /* 0x004fea0003900000 */
[----:B------:R-:W2:Y:S02]  /*c3d0*/  @!P0 SYNCS.PHASECHK.TRANS64 P0, [R0+URZ+0x498], R8 ;  /* 0x00049808000085a7 */ /* 0x000ea400080010ff */
[----:B--2---:R-:W-:Y:S05]  /*c3e0*/  @!P0 BRA `(.L_x_338) ;  /* 0xfffffffc00f08947 */ /* 0x004fea000383ffff */
[----:B------:R-:W-:Y:S05]  /*c3f0*/  BRA `(.L_x_150) ;  /* 0xffffffb800b07947 */ /* 0x000fea000383ffff */
.L_x_154:
[----:B-1----:R-:W-:Y:S07]  /*c400*/  MOV R0, UR28 ;  /* 0x0000001c00007c02 */ /* 0x002fee0008000f00 */
.L_x_339:
[----:B-1----:R1:W2:Y:S02]  /*c410*/  SYNCS.PHASECHK.TRANS64.TRYWAIT P2, [R0+URZ+0x488], R3 ;  /* 0x00048803000075a7 */ /* 0x0022a400080411ff */
[----:B--2---:R-:W-:Y:S05]  /*c420*/  @!P2 NANOSLEEP.SYNCS 0x989680 ;  /* 0x009896800000a95d */ /* 0x004fea0003900000 */
[----:B------:R-:W2:Y:S02]  /*c430*/  @!P2 SYNCS.PHASECHK.TRANS64 P2, [R0+URZ+0x488], R3 ;  /* 0x000488030000a5a7 */ /* 0x000ea400080410ff */
[----:B--2---:R-:W-:Y:S05]  /*c440*/  @!P2 BRA `(.L_x_339) ;  /* 0xfffffffc00f0a947 */ /* 0x004fea000383ffff */
[----:B------:R-:W-:Y:S05]  /*c450*/  BRA `(.L_x_340) ;  /* 0xffffffbc000c7947 */ /* 0x000fea000383ffff */
.L_x_157:
[----:B------:R-:W-:Y:S07]  /*c460*/  MOV R0, UR44 ;  /* 0x0000002c00007c02 */ /* 0x000fee0008000f00 */
.L_x_341:
[----:B-1----:R1:W2:Y:S02]  /*c470*/  SYNCS.PHASECHK.TRANS64.TRYWAIT P0, [R0+URZ+0x4a0], R2 ;  /* 0x0004a002000075a7 */ /* 0x0022a400080011ff */
[----:B--2---:R-:W-:Y:S05]  /*c480*/  @!P0 NANOSLEEP.SYNCS 0x989680 ;  /* 0x009896800000895d */ /* 0x004fea0003900000 */
[----:B------:R-:W2:Y:S02]  /*c490*/  @!P0 SYNCS.PHASECHK.TRANS64 P0, [R0+URZ+0x4a0], R2 ;  /* 0x0004a002000085a7 */ /* 0x000ea400080010ff */
[----:B--2---:R-:W-:Y:S05]  /*c4a0*/  @!P0 BRA `(.L_x_341) ;  /* 0xfffffffc00f08947 */ /* 0x004fea000383ffff */
[----:B------:R-:W-:Y:S05]  /*c4b0*/  BRA `(.L_x_342) ;  /* 0xffffffc000b47947 */ /* 0x000fea000383ffff */
.L_x_168:
[----:B-1----:R-:W-:Y:S04]  /*c4c0*/  MOV R3, UR44 ;  /* 0x0000002c00037c02 */ /* 0x002fe80008000f00 */
[----:B------:R1:W2:Y:S03]  /*c4d0*/  SYNCS.PHASECHK.TRANS64.TRYWAIT P1, [R3+URZ+0x480], R4 ;  /* 0x00048004030075a7 */ /* 0x0002a600080211ff */
[----:B--2---:R-:W-:Y:S05]  /*c4e0*/  @!P1 NANOSLEEP.SYNCS 0x989680 ;  /* 0x009896800000995d */ /* 0x004fea0003900000 */
[----:B------:R-:W2:Y:S02]  /*c4f0*/  @!P1 SYNCS.PHASECHK.TRANS64 P1, [R3+URZ+0x480], R4 ;  /* 0x00048004030095a7 */ /* 0x000ea400080210ff */
[----:B--2---:R-:W-:Y:S05]  /*c500*/  @!P1 BRA `(.L_x_168) ;  /* 0xfffffffc00ec9947 */ /* 0x004fea000383ffff */
[----:B------:R-:W-:Y:S05]  /*c510*/  BRA `(.L_x_167) ;  /* 0xffffffcc00f47947 */ /* 0x000fea000383ffff */
.L_x_170:
[----:B-1----:R1:W2:Y:S02]  /*c520*/  SYNCS.PHASECHK.TRANS64.TRYWAIT P1, [R88+URZ+0x4b0], R0 ;  /* 0x0004b000580075a7 */ /* 0x0022a400080211ff */
[----:B--2---:R-:W-:Y:S05]  /*c530*/  @!P1 NANOSLEEP.SYNCS 0x989680 ;  /* 0x009896800000995d */ /* 0x004fea0003900000 */
[----:B------:R-:W2:Y:S02]  /*c540*/  @!P1 SYNCS.PHASECHK.TRANS64 P1, [R88+URZ+0x4b0], R0 ;  /* 0x0004b000580095a7 */ /* 0x000ea400080210ff */
[----:B--2---:R-:W-:Y:S05]  /*c550*/  @!P1 BRA `(.L_x_170) ;  /* 0xfffffffc00f09947 */ /* 0x004fea000383ffff */
[----:B------:R-:W-:Y:S05]  /*c560*/  BRA `(.L_x_169) ;  /* 0xffffffd000347947 */ /* 0x000fea000383ffff */
        .weak           $__internal_0_$__cuda_sm10x_tcgen05_guardrail_trap_col_being_dealloced_not_returned_by_alloc
        .type           $__internal_0_$__cuda_sm10x_tcgen05_guardrail_trap_col_being_dealloced_not_returned_by_alloc,@function
        .size           $__internal_0_$__cuda_sm10x_tcgen05_guardrail_trap_col_being_dealloced_not_returned_by_alloc,($__internal_1_$__cuda_sm10x_tcgen05_guardrail_trap_phase_invalid_during_alloc - $__internal_0_$__cuda_sm10x_tcgen05_guardrail_trap_col_being_dealloced_not_returned_by_alloc)
$__internal_0_$__cuda_sm10x_tcgen05_guardrail_trap_col_being_dealloced_not_returned_by_alloc:
[----:B------:R-:W-:Y:S05]  /*c570*/  BPT.TRAP 0x1 ;  /* 0x000000040000795c */ /* 0x000fea0000300000 */
[----:B------:R-:W-:-:S04]  /*c580*/  HFMA2 R3, -RZ, RZ, 0, 0 ;  /* 0x00000000ff037431 */ /* 0x000fc800000001ff */
[----:B------:R-:W-:Y:S05]  /*c590*/  RET.REL.NODEC R2 `(_ZN7cutlass13device_kernelINS_4conv6kernel13ConvUniversalINS1_16ConvProblemShapeILNS1_8OperatorE1ELi3EEENS1_10collective14CollectiveConvINS1_47MainloopSm100TmaUmmaWarpSpecializedImplicitGemmILS5_1ELi72ELi3ELi1ELi2EN4cute5tupleIJNSA_1CILi2EEENSC_ILi1EEESE_EEEEENSB_IJNSC_ILi128EEENSC_ILi64EEENSB_IJNSC_ILi32EEEEEEEEENS_12float_e4m3_tESM_NSA_8TiledMMAINSA_8MMA_AtomIJNSA_10MMA_TraitsINSA_25SM100_MMA_F8F6F4_2x1SM_SSEJSM_SM_fSH_SI_NSA_17integral_constantINSA_4UMMA5MajorELST_0EEENSR_IST_LST_1EEENSR_INSS_7ScaleInELSW_0EEESX_EEEEEENSA_6LayoutINSB_IJSE_SE_SE_EEENSB_IJNSC_ILi0EEES12_S12_EEEEENSB_IJNSA_10UnderscoreES15_S15_EEEEENS7_6detail27Sm100ImplicitGemmTileTraitsINSA_25SM100_TMA_2SM_LOAD_IM2COLENSA_14ComposedLayoutINSA_7SwizzleILi1ELi4ELi3EEENSA_18smem_ptr_flag_bitsILi8EEENS10_INSB_IJNSC_ILi8EEESJ_EEENSB_IJSJ_SE_EEEEEEEvEENS19_INSA_18SM100_TMA_2SM_LOADENS1B_IS1D_S1F_NS10_INSB_IJSJ_S1G_EEENSB_IJSE_SJ_EEEEEEEvEEEENS_8epilogue10collective18CollectiveEpilogueINS1T_23Sm100TmaWarpSpecializedILi1ELi1ELi32ELb0ELb0EEEJNSB_IJSI_SI_SK_EEENSB_IJNS10_ISI_SE_EES1Z_EEESM_NSB_IJNSB_IJllllEEESE_S12_EEESM_S22_NS1T_6fusion15FusionCallbacksIS1X_NS23_17LinearCombinationISM_fSM_fLNS_15FloatRoundStyleE2EEES1Y_S20_JEEENSA_5SM1004TMEM4LOAD26SM100_TMEM_LOAD_32dp32b32xENSA_20SM90_TMA_LOAD_IM2COLENS1B_INS1C_ILi2ELi4ELi3EEES1F_NS10_INSB_IJS1G_SI_EEENSB_IJSI_SE_EEEEEEENSA_39AutoVectorizingCopyWithAssumedAlignmentILi128EEENSA_21SM90_TMA_STORE_IM2COLES2I_S2K_S2K_EEEvvEEEEvNT_6ParamsE) ;  /* 0xffffff3802987950 */ /* 0x000fea0003c3ffff */
        .weak           $__internal_1_$__cuda_sm10x_tcgen05_guardrail_trap_phase_invalid_during_alloc
        .type           $__internal_1_$__cuda_sm10x_tcgen05_guardrail_trap_phase_invalid_during_alloc,@function
        .size           $__internal_1_$__cuda_sm10x_tcgen05_guardrail_trap_phase_invalid_during_alloc,($__internal_2_$__cuda_sm10x_tcgen05_guardrail_trap_unallocated_columns_being_dealloced - $__internal_1_$__cuda_sm10x_tcgen05_guardrail_trap_phase_invalid_during_alloc)
$__internal_1_$__cuda_sm10x_tcgen05_guardrail_trap_phase_invalid_during_alloc:
[----:B------:R-:W-:Y:S05]  /*c5a0*/  BPT.TRAP 0x1 ;  /* 0x000000040000795c */ /* 0x000fea0000300000 */
[----:B------:R-:W-:-:S04]  /*c5b0*/  MOV R5, 0x0 ;  /* 0x0000000000057802 */ /* 0x000fc80000000f00 */
[----:B------:R-:W-:Y:S05]  /*c5c0*/  RET.REL.NODEC R4 `(_ZN7cutlass13device_kernelINS_4conv6kernel13ConvUniversalINS1_16ConvProblemShapeILNS1_8OperatorE1ELi3EEENS1_10collective14CollectiveConvINS1_47MainloopSm100TmaUmmaWarpSpecializedImplicitGemmILS5_1ELi72ELi3ELi1ELi2EN4cute5tupleIJNSA_1CILi2EEENSC_ILi1EEESE_EEEEENSB_IJNSC_ILi128EEENSC_ILi64EEENSB_IJNSC_ILi32EEEEEEEEENS_12float_e4m3_tESM_NSA_8TiledMMAINSA_8MMA_AtomIJNSA_10MMA_TraitsINSA_25SM100_MMA_F8F6F4_2x1SM_SSEJSM_SM_fSH_SI_NSA_17integral_constantINSA_4UMMA5MajorELST_0EEENSR_IST_LST_1EEENSR_INSS_7ScaleInELSW_0EEESX_EEEEEENSA_6LayoutINSB_IJSE_SE_SE_EEENSB_IJNSC_ILi0EEES12_S12_EEEEENSB_IJNSA_10UnderscoreES15_S15_EEEEENS7_6detail27Sm100ImplicitGemmTileTraitsINSA_25SM100_TMA_2SM_LOAD_IM2COLENSA_14ComposedLayoutINSA_7SwizzleILi1ELi4ELi3EEENSA_18smem_ptr_flag_bitsILi8EEENS10_INSB_IJNSC_ILi8EEESJ_EEENSB_IJSJ_SE_EEEEEEEvEENS19_INSA_18SM100_TMA_2SM_LOADENS1B_IS1D_S1F_NS10_INSB_IJSJ_S1G_EEENSB_IJSE_SJ_EEEEEEEvEEEENS_8epilogue10collective18CollectiveEpilogueINS1T_23Sm100TmaWarpSpecializedILi1ELi1ELi32ELb0ELb0EEEJNSB_IJSI_SI_SK_EEENSB_IJNS10_ISI_SE_EES1Z_EEESM_NSB_IJNSB_IJllllEEESE_S12_EEESM_S22_NS1T_6fusion15FusionCallbacksIS1X_NS23_17LinearCombinationISM_fSM_fLNS_15FloatRoundStyleE2EEES1Y_S20_JEEENSA_5SM1004TMEM4LOAD26SM100_TMEM_LOAD_32dp32b32xENSA_20SM90_TMA_LOAD_IM2COLENS1B_INS1C_ILi2ELi4ELi3EEES1F_NS10_INSB_IJS1G_SI_EEENSB_IJSI_SE_EEEEEEENSA_39AutoVectorizingCopyWithAssumedAlignmentILi128EEENSA_21SM90_TMA_STORE_IM2COLES2I_S2K_S2K_EEEvvEEEEvNT_6ParamsE) ;  /* 0xffffff38048c7950 */ /* 0x000fea0003c3ffff */
        .weak           $__internal_2_$__cuda_sm10x_tcgen05_guardrail_trap_unallocated_columns_being_dealloced
        .type           $__internal_2_$__cuda_sm10x_tcgen05_guardrail_trap_unallocated_columns_being_dealloced,@function
        .size           $__internal_2_$__cuda_sm10x_tcgen05_guardrail_trap_unallocated_columns_being_dealloced,(.L_x_344 - $__internal_2_$__cuda_sm10x_tcgen05_guardrail_trap_unallocated_columns_being_dealloced)
$__internal_2_$__cuda_sm10x_tcgen05_guardrail_trap_unallocated_columns_being_dealloced:
[----:B------:R-:W-:Y:S05]  /*c5d0*/  BPT.TRAP 0x1 ;  /* 0x000000040000795c */ /* 0x000fea0000300000 */
[----:B------:R-:W-:-:S04]  /*c5e0*/  HFMA2 R3, -RZ, RZ, 0, 0 ;  /* 0x00000000ff037431 */ /* 0x000fc800000001ff */
[----:B------:R-:W-:Y:S05]  /*c5f0*/  RET.REL.NODEC R2 `(_ZN7cutlass13device_kernelINS_4conv6kernel13ConvUniversalINS1_16ConvProblemShapeILNS1_8OperatorE1ELi3EEENS1_10collective14CollectiveConvINS1_47MainloopSm100TmaUmmaWarpSpecializedImplicitGemmILS5_1ELi72ELi3ELi1ELi2EN4cute5tupleIJNSA_1CILi2EEENSC_ILi1EEESE_EEEEENSB_IJNSC_ILi128EEENSC_ILi64EEENSB_IJNSC_ILi32EEEEEEEEENS_12float_e4m3_tESM_NSA_8TiledMMAINSA_8MMA_AtomIJNSA_10MMA_TraitsINSA_25SM100_MMA_F8F6F4_2x1SM_SSEJSM_SM_fSH_SI_NSA_17integral_constantINSA_4UMMA5MajorELST_0EEENSR_IST_LST_1EEENSR_INSS_7ScaleInELSW_0EEESX_EEEEEENSA_6LayoutINSB_IJSE_SE_SE_EEENSB_IJNSC_ILi0EEES12_S12_EEEEENSB_IJNSA_10UnderscoreES15_S15_EEEEENS7_6detail27Sm100ImplicitGemmTileTraitsINSA_25SM100_TMA_2SM_LOAD_IM2COLENSA_14ComposedLayoutINSA_7SwizzleILi1ELi4ELi3EEENSA_18smem_ptr_flag_bitsILi8EEENS10_INSB_IJNSC_ILi8EEESJ_EEENSB_IJSJ_SE_EEEEEEEvEENS19_INSA_18SM100_TMA_2SM_LOADENS1B_IS1D_S1F_NS10_INSB_IJSJ_S1G_EEENSB_IJSE_SJ_EEEEEEEvEEEENS_8epilogue10collective18CollectiveEpilogueINS1T_23Sm100TmaWarpSpecializedILi1ELi1ELi32ELb0ELb0EEEJNSB_IJSI_SI_SK_EEENSB_IJNS10_ISI_SE_EES1Z_EEESM_NSB_IJNSB_IJllllEEESE_S12_EEESM_S22_NS1T_6fusion15FusionCallbacksIS1X_NS23_17LinearCombinationISM_fSM_fLNS_15FloatRoundStyleE2EEES1Y_S20_JEEENSA_5SM1004TMEM4LOAD26SM100_TMEM_LOAD_32dp32b32xENSA_20SM90_TMA_LOAD_IM2COLENS1B_INS1C_ILi2ELi4ELi3EEES1F_NS10_INSB_IJS1G_SI_EEENSB_IJSI_SE_EEEEEEENSA_39AutoVectorizingCopyWithAssumedAlignmentILi128EEENSA_21SM90_TMA_STORE_IM2COLES2I_S2K_S2K_EEEvvEEEEvNT_6ParamsE) ;  /* 0xffffff3802807950 */ /* 0x000fea0003c3ffff */
.L_x_343:
[----:B------:R-:W-:-:S00]  /*c600*/  BRA `(.L_x_343) ;  /* 0xfffffffc00fc7947 */ /* 0x000fc0000383ffff */
[----:B------:R-:W-:-:S00]  /*c610*/  NOP ;  /* 0x0000000000007918 */ /* 0x000fc00000000000 */
        /* <DEDUP_REMOVED lines=14> */
.L_x_344:


//--------------------- .nv.global.init           --------------------------
	.section	.nv.global.init,"aw",@progbits
.nv.global.init:
	.type		$str$29,@object
	.size		$str$29,($str$30 - $str$29)
$str$29:
        /*0000*/ 	.byte	0x28, 0x61, 0x64, 0x64, 0x72, 0x65, 0x73, 0x73, 0x20, 0x26, 0x20, 0x6d, 0x61, 0x73, 0x6b, 0x29
        /*0010*/ 	.byte	0x20, 0x3d, 0x3d, 0x20, 0x30, 0x00
	.type		$str$30,@object
	.size		$str$30,($str$28 - $str$30)
$str$30:
        /*0016*/ 	.byte	0x2f, 0x74, 0x6d, 0x70, 0x2f, 0x63, 0x75, 0x74, 0x6c, 0x61, 0x73, 0x73, 0x5f, 0x73, 0x77, 0x65
        /*0026*/ 	.byte	0x65, 0x70, 0x5f, 0x73, 0x72, 0x63, 0x2f, 0x69, 0x6e, 0x63, 0x6c, 0x75, 0x64, 0x65, 0x2f, 0x63
        /*0036*/ 	.byte	0x75, 0x74, 0x65, 0x2f, 0x70, 0x6f, 0x69, 0x6e, 0x74, 0x65, 0x72, 0x5f, 0x66, 0x6c, 0x61, 0x67
        /*0046*/ 	.byte	0x67, 0x65, 0x64, 0x2e, 0x68, 0x70, 0x70, 0x00
	.type		$str$28,@object
	.size		$str$28,($str$27 - $str$28)
$str$28:
        /*004e*/ 	.byte	0x2f, 0x74, 0x6d, 0x70, 0x2f, 0x63, 0x75, 0x74, 0x6c, 0x61, 0x73, 0x73, 0x5f, 0x73, 0x77, 0x65
        /*005e*/ 	.byte	0x65, 0x70, 0x5f, 0x73, 0x72, 0x63, 0x2f, 0x69, 0x6e, 0x63, 0x6c, 0x75, 0x64, 0x65, 0x2f, 0x63
        /*006e*/ 	.byte	0x75, 0x74, 0x65, 0x2f, 0x61, 0x74, 0x6f, 0x6d, 0x2f, 0x63, 0x6f, 0x70, 0x79, 0x5f, 0x74, 0x72
        /*007e*/ 	.byte	0x61, 0x69, 0x74, 0x73, 0x5f, 0x73, 0x6d, 0x31, 0x30, 0x30, 0x2e, 0x68, 0x70, 0x70, 0x00
	.type		$str$27,@object
	.size		$str$27,(__unnamed_1 - $str$27)
$str$27:
        /*008d*/ 	.byte	0x28, 0x28, 0x75, 0x69, 0x6e, 0x74, 0x33, 0x32, 0x5f, 0x74, 0x28, 0x74, 0x68, 0x72, 0x65, 0x61
        /*009d*/ 	.byte	0x64, 0x49, 0x64, 0x78, 0x2e, 0x78, 0x29, 0x20, 0x2f, 0x20, 0x33, 0x32, 0x29, 0x20, 0x25, 0x20
        /*00ad*/ 	.byte	0x34, 0x29, 0x20, 0x3d, 0x3d, 0x20, 0x28, 0x28, 0x28, 0x74, 0x6d, 0x65, 0x6d, 0x5f, 0x61, 0x64
        /*00bd*/ 	.byte	0x64, 0x72, 0x20, 0x3e, 0x3e, 0x20, 0x31, 0x36, 0x29, 0x20, 0x2f, 0x20, 0x33, 0x32, 0x29, 0x20
        /*00cd*/ 	.byte	0x25, 0x20, 0x34, 0x29, 0x00
	.type		__unnamed_1,@object
	.size		__unnamed_1,(__unnamed_2 - __unnamed_1)
__unnamed_1:
        /*00d2*/ 	.byte	0x61, 0x75, 0x74, 0x6f, 0x20, 0x63, 0x75, 0x74, 0x65, 0x3a, 0x3a, 0x61, 0x73, 0x5f, 0x70, 0x6f
        /* <DEDUP_REMOVED lines=24> */
        /*0262*/ 	.byte	0x3c, 0x34, 0x30, 0x39, 0x36, 0x3e, 0x3e, 0x3e, 0x3e, 0x5d, 0x00
	.type		__unnamed_2,@object
	.size		__unnamed_2,(.L_2 - __unnamed_2)
__unnamed_2:
        /* <DEDUP_REMOVED lines=40> */
        /*04ed*/ 	.byte	0x74, 0x65, 0x3a, 0x3a, 0x43, 0x3c, 0x30, 0x3e, 0x3e, 0x3e, 0x3e, 0x5d, 0x00
.L_2:


//--------------------- .nv.shared._ZN7cutlass13device_kernelINS_4conv6kernel13ConvUniversalINS1_16ConvProblemShapeILNS1_8OperatorE1ELi3EEENS1_10collective14CollectiveConvINS1_47MainloopSm100TmaUmmaWarpSpecializedImplicitGemmILS5_1ELi72ELi3ELi1ELi2EN4cute5tupleIJNSA_1CILi2EEENSC_ILi1EEESE_EEEEENSB_IJNSC_ILi128EEENSC_ILi64EEENSB_IJNSC_ILi32EEEEEEEEENS_12float_e4m3_tESM_NSA_8TiledMMAINSA_8MMA_AtomIJNSA_10MMA_TraitsINSA_25SM100_MMA_F8F6F4_2x1SM_SSEJSM_SM_fSH_SI_NSA_17integral_constantINSA_4UMMA5MajorELST_0EEENSR_IST_LST_1EEENSR_INSS_7ScaleInELSW_0EEESX_EEEEEENSA_6LayoutINSB_IJSE_SE_SE_EEENSB_IJNSC_ILi0EEES12_S12_EEEEENSB_IJNSA_10UnderscoreES15_S15_EEEEENS7_6detail27Sm100ImplicitGemmTileTraitsINSA_25SM100_TMA_2SM_LOAD_IM2COLENSA_14ComposedLayoutINSA_7SwizzleILi1ELi4ELi3EEENSA_18smem_ptr_flag_bitsILi8EEENS10_INSB_IJNSC_ILi8EEESJ_EEENSB_IJSJ_SE_EEEEEEEvEENS19_INSA_18SM100_TMA_2SM_LOADENS1B_IS1D_S1F_NS10_INSB_IJSJ_S1G_EEENSB_IJSE_SJ_EEEEEEEvEEEENS_8epilogue10collective18CollectiveEpilogueINS1T_23Sm100TmaWarpSpecializedILi1ELi1ELi32ELb0ELb0EEEJNSB_IJSI_SI_SK_EEENSB_IJNS10_ISI_SE_EES1Z_EEESM_NSB_IJNSB_IJllllEEESE_S12_EEESM_S22_NS1T_6fusion15FusionCallbacksIS1X_NS23_17LinearCombinationISM_fSM_fLNS_15FloatRoundStyleE2EEES1Y_S20_JEEENSA_5SM1004TMEM4LOAD26SM100_TMEM_LOAD_32dp32b32xENSA_20SM90_TMA_LOAD_IM2COLENS1B_INS1C_ILi2ELi4ELi3EEES1F_NS10_INSB_IJS1G_SI_EEENSB_IJSI_SE_EEEEEEENSA_39AutoVectorizingCopyWithAssumedAlignmentILi128EEENSA_21SM90_TMA_STORE_IM2COLES2I_S2K_S2K_EEEvvEEEEvNT_6ParamsE --------------------------
	.section	.nv.shared._ZN7cutlass13device_kernelINS_4conv6kernel13ConvUniversalINS1_16ConvProblemShapeILNS1_8OperatorE1ELi3EEENS1_10collective14CollectiveConvINS1_47MainloopSm100TmaUmmaWarpSpecializedImplicitGemmILS5_1ELi72ELi3ELi1ELi2EN4cute5tupleIJNSA_1CILi2EEENSC_ILi1EEESE_EEEEENSB_IJNSC_ILi128EEENSC_ILi64EEENSB_IJNSC_ILi32EEEEEEEEENS_12float_e4m3_tESM_NSA_8TiledMMAINSA_8MMA_AtomIJNSA_10MMA_TraitsINSA_25SM100_MMA_F8F6F4_2x1SM_SSEJSM_SM_fSH_SI_NSA_17integral_constantINSA_4UMMA5MajorELST_0EEENSR_IST_LST_1EEENSR_INSS_7ScaleInELSW_0EEESX_EEEEEENSA_6LayoutINSB_IJSE_SE_SE_EEENSB_IJNSC_ILi0EEES12_S12_EEEEENSB_IJNSA_10UnderscoreES15_S15_EEEEENS7_6detail27Sm100ImplicitGemmTileTraitsINSA_25SM100_TMA_2SM_LOAD_IM2COLENSA_14ComposedLayoutINSA_7SwizzleILi1ELi4ELi3EEENSA_18smem_ptr_flag_bitsILi8EEENS10_INSB_IJNSC_ILi8EEESJ_EEENSB_IJSJ_SE_EEEEEEEvEENS19_INSA_18SM100_TMA_2SM_LOADENS1B_IS1D_S1F_NS10_INSB_IJSJ_S1G_EEENSB_IJSE_SJ_EEEEEEEvEEEENS_8epilogue10collective18CollectiveEpilogueINS1T_23Sm100TmaWarpSpecializedILi1ELi1ELi32ELb0ELb0EEEJNSB_IJSI_SI_SK_EEENSB_IJNS10_ISI_SE_EES1Z_EEESM_NSB_IJNSB_IJllllEEESE_S12_EEESM_S22_NS1T_6fusion15FusionCallbacksIS1X_NS23_17LinearCombinationISM_fSM_fLNS_15FloatRoundStyleE2EEES1Y_S20_JEEENSA_5SM1004TMEM4LOAD26SM100_TMEM_LOAD_32dp32b32xENSA_20SM90_TMA_LOAD_IM2COLENS1B_INS1C_ILi2ELi4ELi3EEES1F_NS10_INSB_IJS1G_SI_EEENSB_IJSI_SE_EEEEEEENSA_39AutoVectorizingCopyWithAssumedAlignmentILi128EEENSA_21SM90_TMA_STORE_IM2COLES2I_S2K_S2K_EEEvvEEEEvNT_6ParamsE,"aw",@nobits
	.sectionflags	@""
	.align	16
	.zero		1024


//--------------------- .nv.shared.reserved.0     --------------------------
	.section	.nv.shared.reserved.0,"aw",@nobits
	.weak		__nv_reservedSMEM_offset_0_alias
	.size		__nv_reservedSMEM_offset_0_alias, 0, 64
	.other		__nv_reservedSMEM_offset_0_alias,@"STO_CUDA_RESERVED_SHARED STV_DEFAULT"
__nv_reservedSMEM_offset_0_alias:
	.zero		0
.nv.shared.reserved.0:
	.zero		64
	.weak		__nv_reservedSMEM_tcgen05_partition
	.type		__nv_reservedSMEM_tcgen05_partition,@object
	.size		__nv_reservedSMEM_tcgen05_partition,(.L_0 - __nv_reservedSMEM_tcgen05_partition)
__nv_reservedSMEM_tcgen05_partition:
	.zero		32
.L_0:


//--------------------- .nv.global                --------------------------
	.section	.nv.global,"aw",@nobits
.nv.global:
	.type		_ZN39_INTERNAL_13dd1303_4_k_cu_41e282d6_34144cute1_E,@object
	.size		_ZN39_INTERNAL_13dd1303_4_k_cu_41e282d6_34144cute1_E,(_ZN39_INTERNAL_13dd1303_4_k_cu_41e282d6_34144cuda3std3__45__cpo6cbeginE - _ZN39_INTERNAL_13dd1303_4_k_cu_41e282d6_34144cute1_E)
_ZN39_INTERNAL_13dd1303_4_k_cu_41e282d6_34144cute1_E:
	.zero		1
	.type		_ZN39_INTERNAL_13dd1303_4_k_cu_41e282d6_34144cuda3std3__45__cpo6cbeginE,@object
	.size		_ZN39_INTERNAL_13dd1303_4_k_cu_41e282d6_34144cuda3std3__45__cpo6cbeginE,(_ZN39_INTERNAL_13dd1303_4_k_cu_41e282d6_34144cuda3std3__48in_placeE - _ZN39_INTERNAL_13dd1303_4_k_cu_41e282d6_34144cuda3std3__45__cpo6cbeginE)
_ZN39_INTERNAL_13dd1303_4_k_cu_41e282d6_34144cuda3std3__45__cpo6cbeginE:
	.zero		1
	.type		_ZN39_INTERNAL_13dd1303_4_k_cu_41e282d6_34144cuda3std3__48in_placeE,@object
	.size		_ZN39_INTERNAL_13dd1303_4_k_cu_41e282d6_34144cuda3std3__48in_placeE,(_ZN39_INTERNAL_13dd1303_4_k_cu_41e282d6_34144cuda3std6ranges3__45__cpo9iter_moveE - _ZN39_INTERNAL_13dd1303_4_k_cu_41e282d6_34144cuda3std3__48in_placeE)
_ZN39_INTERNAL_13dd1303_4_k_cu_41e282d6_34144cuda3std3__48in_placeE:
	.zero		1
	.type		_ZN39_INTERNAL_13dd1303_4_k_cu_41e282d6_34144cuda3std6ranges3__45__cpo9iter_moveE,@object
	.size		_ZN39_INTERNAL_13dd1303_4_k_cu_41e282d6_34144cuda3std6ranges3__45__cpo9iter_moveE,(_ZN39_INTERNAL_13dd1303_4_k_cu_41e282d6_34144cuda3std3__45__cpo5beginE - _ZN39_INTERNAL_13dd1303_4_k_cu_41e282d6_34144cuda3std6ranges3__45__cpo9iter_moveE)
_ZN39_INTERNAL_13dd1303_4_k_cu_41e282d6_34144cuda3std6ranges3__45__cpo9iter_moveE:
	.zero		1
	.type		_ZN39_INTERNAL_13dd1303_4_k_cu_41e282d6_34144cuda3std3__45__cpo5beginE,@object
	.size		_ZN39_INTERNAL_13dd1303_4_k_cu_41e282d6_34144cuda3std3__45__cpo5beginE,(_ZN39_INTERNAL_13dd1303_4_k_cu_41e282d6_34144cuda3std3__441_GLOBAL__N__13dd1303_4_k_cu_41e282d6_34146ignoreE - _ZN39_INTERNAL_13dd1303_4_k_cu_41e282d6_34144cuda3std3__45__cpo5beginE)
_ZN39_INTERNAL_13dd1303_4_k_cu_41e282d6_34144cuda3std3__45__cpo5beginE:
	.zero		1
	.type		_ZN39_INTERNAL_13dd1303_4_k_cu_41e282d6_34144cuda3std3__441_GLOBAL__N__13dd1303_4_k_cu_41e282d6_34146ignoreE,@object
	.size		_ZN39_INTERNAL_13dd1303_4_k_cu_41e282d6_34144cuda3std3__441_GLOBAL__N__13dd1303_4_k_cu_41e282d6_34146ignoreE,(_ZN39_INTERNAL_13dd1303_4_k_cu_41e282d6_34144cute7productE - _ZN39_INTERNAL_13dd1303_4_k_cu_41e282d6_34144cuda3std3__441_GLOBAL__N__13dd1303_4_k_cu_41e282d6_34146ignoreE)
_ZN39_INTERNAL_13dd1303_4_k_cu_41e282d6_34144cuda3std3__441_GLOBAL__N__13dd1303_4_k_cu_41e282d6_34146ignoreE:
	.zero		1
	.type		_ZN39_INTERNAL_13dd1303_4_k_cu_41e282d6_34144cute7productE,@object
	.size		_ZN39_INTERNAL_13dd1303_4_k_cu_41e282d6_34144cute7productE,(_ZN39_INTERNAL_13dd1303_4_k_cu_41e282d6_34144cuda3std3__45__cpo3endE - _ZN39_INTERNAL_13dd1303_4_k_cu_41e282d6_34144cute7productE)
_ZN39_INTERNAL_13dd1303_4_k_cu_41e282d6_34144cute7productE:
	.zero		1
	.type		_ZN39_INTERNAL_13dd1303_4_k_cu_41e282d6_34144cuda3std3__45__cpo3endE,@object
	.size		_ZN39_INTERNAL_13dd1303_4_k_cu_41e282d6_34144cuda3std3__45__cpo3endE,(_ZN39_INTERNAL_13dd1303_4_k_cu_41e282d6_34144cuda3std3__419piecewise_constructE - _ZN39_INTERNAL_13dd1303_4_k_cu_41e282d6_34144cuda3std3__45__cpo3endE)
_ZN39_INTERNAL_13dd1303_4_k_cu_41e282d6_34144cuda3std3__45__cpo3endE:
	.zero		1
	.type		_ZN39_INTERNAL_13dd1303_4_k_cu_41e282d6_34144cuda3std3__419piecewise_constructE,@object
	.size		_ZN39_INTERNAL_13dd1303_4_k_cu_41e282d6_34144cuda3std3__419piecewise_constructE,(_ZN39_INTERNAL_13dd1303_4_k_cu_41e282d6_34144cuda3std3__45__cpo4cendE - _ZN39_INTERNAL_13dd1303_4_k_cu_41e282d6_34144cuda3std3__419piecewise_constructE)
_ZN39_INTERNAL_13dd1303_4_k_cu_41e282d6_34144cuda3std3__419piecewise_constructE:
	.zero		1
	.type		_ZN39_INTERNAL_13dd1303_4_k_cu_41e282d6_34144cuda3std3__45__cpo4cendE,@object
	.size		_ZN39_INTERNAL_13dd1303_4_k_cu_41e282d6_34144cuda3std3__45__cpo4cendE,(_ZN39_INTERNAL_13dd1303_4_k_cu_41e282d6_34144cuda3std6ranges3__45__cpo4swapE - _ZN39_INTERNAL_13dd1303_4_k_cu_41e282d6_34144cuda3std3__45__cpo4cendE)
_ZN39_INTERNAL_13dd1303_4_k_cu_41e282d6_34144cuda3std3__45__cpo4cendE:
	.zero		1
	.type		_ZN39_INTERNAL_13dd1303_4_k_cu_41e282d6_34144cuda3std6ranges3__45__cpo4swapE,@object
	.size		_ZN39_INTERNAL_13dd1303_4_k_cu_41e282d6_34144cuda3std6ranges3__45__cpo4swapE,(.L_10 - _ZN39_INTERNAL_13dd1303_4_k_cu_41e282d6_34144cuda3std6ranges3__45__cpo4swapE)
_ZN39_INTERNAL_13dd1303_4_k_cu_41e282d6_34144cuda3std6ranges3__45__cpo4swapE:
	.zero		1
.L_10:


//--------------------- .nv.constant0._ZN7cutlass13device_kernelINS_4conv6kernel13ConvUniversalINS1_16ConvProblemShapeILNS1_8OperatorE1ELi3EEENS1_10collective14CollectiveConvINS1_47MainloopSm100TmaUmmaWarpSpecializedImplicitGemmILS5_1ELi72ELi3ELi1ELi2EN4cute5tupleIJNSA_1CILi2EEENSC_ILi1EEESE_EEEEENSB_IJNSC_ILi128EEENSC_ILi64EEENSB_IJNSC_ILi32EEEEEEEEENS_12float_e4m3_tESM_NSA_8TiledMMAINSA_8MMA_AtomIJNSA_10MMA_TraitsINSA_25SM100_MMA_F8F6F4_2x1SM_SSEJSM_SM_fSH_SI_NSA_17integral_constantINSA_4UMMA5MajorELST_0EEENSR_IST_LST_1EEENSR_INSS_7ScaleInELSW_0EEESX_EEEEEENSA_6LayoutINSB_IJSE_SE_SE_EEENSB_IJNSC_ILi0EEES12_S12_EEEEENSB_IJNSA_10UnderscoreES15_S15_EEEEENS7_6detail27Sm100ImplicitGemmTileTraitsINSA_25SM100_TMA_2SM_LOAD_IM2COLENSA_14ComposedLayoutINSA_7SwizzleILi1ELi4ELi3EEENSA_18smem_ptr_flag_bitsILi8EEENS10_INSB_IJNSC_ILi8EEESJ_EEENSB_IJSJ_SE_EEEEEEEvEENS19_INSA_18SM100_TMA_2SM_LOADENS1B_IS1D_S1F_NS10_INSB_IJSJ_S1G_EEENSB_IJSE_SJ_EEEEEEEvEEEENS_8epilogue10collective18CollectiveEpilogueINS1T_23Sm100TmaWarpSpecializedILi1ELi1ELi32ELb0ELb0EEEJNSB_IJSI_SI_SK_EEENSB_IJNS10_ISI_SE_EES1Z_EEESM_NSB_IJNSB_IJllllEEESE_S12_EEESM_S22_NS1T_6fusion15FusionCallbacksIS1X_NS23_17LinearCombinationISM_fSM_fLNS_15FloatRoundStyleE2EEES1Y_S20_JEEENSA_5SM1004TMEM4LOAD26SM100_TMEM_LOAD_32dp32b32xENSA_20SM90_TMA_LOAD_IM2COLENS1B_INS1C_ILi2ELi4ELi3EEES1F_NS10_INSB_IJS1G_SI_EEENSB_IJSI_SE_EEEEEEENSA_39AutoVectorizingCopyWithAssumedAlignmentILi128EEENSA_21SM90_TMA_STORE_IM2COLES2I_S2K_S2K_EEEvvEEEEvNT_6ParamsE --------------------------
	.section	.nv.constant0._ZN7cutlass13device_kernelINS_4conv6kernel13ConvUniversalINS1_16ConvProblemShapeILNS1_8OperatorE1ELi3EEENS1_10collective14CollectiveConvINS1_47MainloopSm100TmaUmmaWarpSpecializedImplicitGemmILS5_1ELi72ELi3ELi1ELi2EN4cute5tupleIJNSA_1CILi2EEENSC_ILi1EEESE_EEEEENSB_IJNSC_ILi128EEENSC_ILi64EEENSB_IJNSC_ILi32EEEEEEEEENS_12float_e4m3_tESM_NSA_8TiledMMAINSA_8MMA_AtomIJNSA_10MMA_TraitsINSA_25SM100_MMA_F8F6F4_2x1SM_SSEJSM_SM_fSH_SI_NSA_17integral_constantINSA_4UMMA5MajorELST_0EEENSR_IST_LST_1EEENSR_INSS_7ScaleInELSW_0EEESX_EEEEEENSA_6LayoutINSB_IJSE_SE_SE_EEENSB_IJNSC_ILi0EEES12_S12_EEEEENSB_IJNSA_10UnderscoreES15_S15_EEEEENS7_6detail27Sm100ImplicitGemmTileTraitsINSA_25SM100_TMA_2SM_LOAD_IM2COLENSA_14ComposedLayoutINSA_7SwizzleILi1ELi4ELi3EEENSA_18smem_ptr_flag_bitsILi8EEENS10_INSB_IJNSC_ILi8EEESJ_EEENSB_IJSJ_SE_EEEEEEEvEENS19_INSA_18SM100_TMA_2SM_LOADENS1B_IS1D_S1F_NS10_INSB_IJSJ_S1G_EEENSB_IJSE_SJ_EEEEEEEvEEEENS_8epilogue10collective18CollectiveEpilogueINS1T_23Sm100TmaWarpSpecializedILi1ELi1ELi32ELb0ELb0EEEJNSB_IJSI_SI_SK_EEENSB_IJNS10_ISI_SE_EES1Z_EEESM_NSB_IJNSB_IJllllEEESE_S12_EEESM_S22_NS1T_6fusion15FusionCallbacksIS1X_NS23_17LinearCombinationISM_fSM_fLNS_15FloatRoundStyleE2EEES1Y_S20_JEEENSA_5SM1004TMEM4LOAD26SM100_TMEM_LOAD_32dp32b32xENSA_20SM90_TMA_LOAD_IM2COLENS1B_INS1C_ILi2ELi4ELi3EEES1F_NS10_INSB_IJS1G_SI_EEENSB_IJSI_SE_EEEEEEENSA_39AutoVectorizingCopyWithAssumedAlignmentILi128EEENSA_21SM90_TMA_STORE_IM2COLES2I_S2K_S2K_EEEvvEEEEvNT_6ParamsE,"a",@progbits
	.sectionflags	@""
	.align	4
.nv.constant0._ZN7cutlass13device_kernelINS_4conv6kernel13ConvUniversalINS1_16ConvProblemShapeILNS1_8OperatorE1ELi3EEENS1_10collective14CollectiveConvINS1_47MainloopSm100TmaUmmaWarpSpecializedImplicitGemmILS5_1ELi72ELi3ELi1ELi2EN4cute5tupleIJNSA_1CILi2EEENSC_ILi1EEESE_EEEEENSB_IJNSC_ILi128EEENSC_ILi64EEENSB_IJNSC_ILi32EEEEEEEEENS_12float_e4m3_tESM_NSA_8TiledMMAINSA_8MMA_AtomIJNSA_10MMA_TraitsINSA_25SM100_MMA_F8F6F4_2x1SM_SSEJSM_SM_fSH_SI_NSA_17integral_constantINSA_4UMMA5MajorELST_0EEENSR_IST_LST_1EEENSR_INSS_7ScaleInELSW_0EEESX_EEEEEENSA_6LayoutINSB_IJSE_SE_SE_EEENSB_IJNSC_ILi0EEES12_S12_EEEEENSB_IJNSA_10UnderscoreES15_S15_EEEEENS7_6detail27Sm100ImplicitGemmTileTraitsINSA_25SM100_TMA_2SM_LOAD_IM2COLENSA_14ComposedLayoutINSA_7SwizzleILi1ELi4ELi3EEENSA_18smem_ptr_flag_bitsILi8EEENS10_INSB_IJNSC_ILi8EEESJ_EEENSB_IJSJ_SE_EEEEEEEvEENS19_INSA_18SM100_TMA_2SM_LOADENS1B_IS1D_S1F_NS10_INSB_IJSJ_S1G_EEENSB_IJSE_SJ_EEEEEEEvEEEENS_8epilogue10collective18CollectiveEpilogueINS1T_23Sm100TmaWarpSpecializedILi1ELi1ELi32ELb0ELb0EEEJNSB_IJSI_SI_SK_EEENSB_IJNS10_ISI_SE_EES1Z_EEESM_NSB_IJNSB_IJllllEEESE_S12_EEESM_S22_NS1T_6fusion15FusionCallbacksIS1X_NS23_17LinearCombinationISM_fSM_fLNS_15FloatRoundStyleE2EEES1Y_S20_JEEENSA_5SM1004TMEM4LOAD26SM100_TMEM_LOAD_32dp32b32xENSA_20SM90_TMA_LOAD_IM2COLENS1B_INS1C_ILi2ELi4ELi3EEES1F_NS10_INSB_IJS1G_SI_EEENSB_IJSI_SE_EEEEEEENSA_39AutoVectorizingCopyWithAssumedAlignmentILi128EEENSA_21SM90_TMA_STORE_IM2COLES2I_S2K_S2K_EEEvvEEEEvNT_6ParamsE:
	.zero		3200


//--------------------- SYMBOLS --------------------------

	.type		.nv.reservedSmem.offset0,@object
	.size		.nv.reservedSmem.offset0,0x4
	.type		.nv.reservedSmem.cap,@object
	.size		.nv.reservedSmem.cap,0x4
	.type		__assertfail,@function
